	.target	sm_80

	.elftype	@"ET_EXEC"


//--------------------- .note.nv.tkinfo           --------------------------
	.section	.note.nv.tkinfo,"",@"SHT_NOTE"
	.sectionflags	@"SHF_NOTE_NV_TKINFO"
	.tkinfo
        /*0018*/ 	.word	0x00000002
        /*0030*/ 	.string	""
        /*0030*/ 	.string	"ptxas"
        /*0030*/ 	.string	"Cuda compilation tools, release 13.0, V13.0.88"
        /*0030*/ 	.string	"Build cuda_13.0.r13.0/compiler.36424714_0"
        /*0030*/ 	.string	"-v  -suppress-debug-info  -lineinfo  -arch sm_80 "



//--------------------- .note.nv.cuinfo           --------------------------
	.section	.note.nv.cuinfo,"",@"SHT_NOTE"
	.sectionflags	@"SHF_NOTE_NV_CUINFO"
        /*0018*/ 	.short	0x0002
        /*001a*/ 	.short	0x0050
        /*001c*/ 	.short	0x0082
	.zero		2


//--------------------- .nv.info                  --------------------------
	.section	.nv.info,"",@"SHT_CUDA_INFO"
	.align	4


	//----- nvinfo : EIATTR_REGCOUNT
	.align		4
        /*0000*/ 	.byte	0x04, 0x2f
        /*0002*/ 	.short	(.L_1 - .L_0)
	.align		4
.L_0:
        /*0004*/ 	.word	index@(matmul_kernel)
        /*0008*/ 	.word	0x00000020


	//----- nvinfo : EIATTR_FRAME_SIZE
	.align		4
.L_1:
        /*000c*/ 	.byte	0x04, 0x11
        /*000e*/ 	.short	(.L_3 - .L_2)
	.align		4
.L_2:
        /*0010*/ 	.word	index@(matmul_kernel)
        /*0014*/ 	.word	0x00007208


	//----- nvinfo : EIATTR_MIN_STACK_SIZE
	.align		4
.L_3:
        /*0018*/ 	.byte	0x04, 0x12
        /*001a*/ 	.short	(.L_5 - .L_4)
	.align		4
.L_4:
        /*001c*/ 	.word	index@(matmul_kernel)
        /*0020*/ 	.word	0x00007208
.L_5:


//--------------------- .nv.info.matmul_kernel    --------------------------
	.section	.nv.info.matmul_kernel,"",@"SHT_CUDA_INFO"
	.sectionflags	@""
	.align	4


	//----- nvinfo : EIATTR_CUDA_API_VERSION
	.align		4
        /*0000*/ 	.byte	0x04, 0x37
        /*0002*/ 	.short	(.L_7 - .L_6)
.L_6:
        /*0004*/ 	.word	0x00000082


	//----- nvinfo : EIATTR_SW2861232_WAR
	.align		4
.L_7:
        /*0008*/ 	.byte	0x01, 0x35
	.zero		2


	//----- nvinfo : EIATTR_PARAM_CBANK
	.align		4
        /*000c*/ 	.byte	0x04, 0x0a
        /*000e*/ 	.short	(.L_9 - .L_8)
	.align		4
.L_8:
        /*0010*/ 	.word	index@(.nv.constant0.matmul_kernel)
        /*0014*/ 	.short	0x0160
        /*0016*/ 	.short	0x0050


	//----- nvinfo : EIATTR_CBANK_PARAM_SIZE
	.align		4
.L_9:
        /*0018*/ 	.byte	0x03, 0x19
        /*001a*/ 	.short	0x0050


	//----- nvinfo : EIATTR_KPARAM_INFO
	.align		4
        /*001c*/ 	.byte	0x04, 0x17
        /*001e*/ 	.short	(.L_11 - .L_10)
.L_10:
        /*0020*/ 	.word	0x00000000
        /*0024*/ 	.short	0x000d
        /*0026*/ 	.short	0x0048
        /*0028*/ 	.byte	0x00, 0xf4, 0x21, 0x00


	//----- nvinfo : EIATTR_KPARAM_INFO
	.align		4
.L_11:
        /*002c*/ 	.byte	0x04, 0x17
        /*002e*/ 	.short	(.L_13 - .L_12)
.L_12:
        /*0030*/ 	.word	0x00000000
        /*0034*/ 	.short	0x000c
        /*0036*/ 	.short	0x0040
        /*0038*/ 	.byte	0x00, 0xf4, 0x21, 0x00


	//----- nvinfo : EIATTR_KPARAM_INFO
	.align		4
.L_13:
        /*003c*/ 	.byte	0x04, 0x17
        /*003e*/ 	.short	(.L_15 - .L_14)
.L_14:
        /*0040*/ 	.word	0x00000000
        /*0044*/ 	.short	0x000b
        /*0046*/ 	.short	0x0038
        /*0048*/ 	.byte	0x00, 0xf0, 0x11, 0x00


	//----- nvinfo : EIATTR_KPARAM_INFO
	.align		4
.L_15:
        /*004c*/ 	.byte	0x04, 0x17
        /*004e*/ 	.short	(.L_17 - .L_16)
.L_16:
        /*0050*/ 	.word	0x00000000
        /*0054*/ 	.short	0x000a
        /*0056*/ 	.short	0x0034
        /*0058*/ 	.byte	0x00, 0xf0, 0x11, 0x00


	//----- nvinfo : EIATTR_KPARAM_INFO
	.align		4
.L_17:
        /*005c*/ 	.byte	0x04, 0x17
        /*005e*/ 	.short	(.L_19 - .L_18)
.L_18:
        /*0060*/ 	.word	0x00000000
        /*0064*/ 	.short	0x0009
        /*0066*/ 	.short	0x0030
        /*0068*/ 	.byte	0x00, 0xf0, 0x11, 0x00


	//----- nvinfo : EIATTR_KPARAM_INFO
	.align		4
.L_19:
        /*006c*/ 	.byte	0x04, 0x17
        /*006e*/ 	.short	(.L_21 - .L_20)
.L_20:
        /*0070*/ 	.word	0x00000000
        /*0074*/ 	.short	0x0008
        /*0076*/ 	.short	0x002c
        /*0078*/ 	.byte	0x00, 0xf0, 0x11, 0x00


	//----- nvinfo : EIATTR_KPARAM_INFO
	.align		4
.L_21:
        /*007c*/ 	.byte	0x04, 0x17
        /*007e*/ 	.short	(.L_23 - .L_22)
.L_22:
        /*0080*/ 	.word	0x00000000
        /*0084*/ 	.short	0x0007
        /*0086*/ 	.short	0x0028
        /*0088*/ 	.byte	0x00, 0xf0, 0x11, 0x00


	//----- nvinfo : EIATTR_KPARAM_INFO
	.align		4
.L_23:
        /*008c*/ 	.byte	0x04, 0x17
        /*008e*/ 	.short	(.L_25 - .L_24)
.L_24:
        /*0090*/ 	.word	0x00000000
        /*0094*/ 	.short	0x0006
        /*0096*/ 	.short	0x0024
        /*0098*/ 	.byte	0x00, 0xf0, 0x11, 0x00


	//----- nvinfo : EIATTR_KPARAM_INFO
	.align		4
.L_25:
        /*009c*/ 	.byte	0x04, 0x17
        /*009e*/ 	.short	(.L_27 - .L_26)
.L_26:
        /*00a0*/ 	.word	0x00000000
        /*00a4*/ 	.short	0x0005
        /*00a6*/ 	.short	0x0020
        /*00a8*/ 	.byte	0x00, 0xf0, 0x11, 0x00


	//----- nvinfo : EIATTR_KPARAM_INFO
	.align		4
.L_27:
        /*00ac*/ 	.byte	0x04, 0x17
        /*00ae*/ 	.short	(.L_29 - .L_28)
.L_28:
        /*00b0*/ 	.word	0x00000000
        /*00b4*/ 	.short	0x0004
        /*00b6*/ 	.short	0x001c
        /*00b8*/ 	.byte	0x00, 0xf0, 0x11, 0x00


	//----- nvinfo : EIATTR_KPARAM_INFO
	.align		4
.L_29:
        /*00bc*/ 	.byte	0x04, 0x17
        /*00be*/ 	.short	(.L_31 - .L_30)
.L_30:
        /*00c0*/ 	.word	0x00000000
        /*00c4*/ 	.short	0x0003
        /*00c6*/ 	.short	0x0018
        /*00c8*/ 	.byte	0x00, 0xf0, 0x11, 0x00


	//----- nvinfo : EIATTR_KPARAM_INFO
	.align		4
.L_31:
        /*00cc*/ 	.byte	0x04, 0x17
        /*00ce*/ 	.short	(.L_33 - .L_32)
.L_32:
        /*00d0*/ 	.word	0x00000000
        /*00d4*/ 	.short	0x0002
        /*00d6*/ 	.short	0x0010
        /*00d8*/ 	.byte	0x00, 0xf4, 0x21, 0x00


	//----- nvinfo : EIATTR_KPARAM_INFO
	.align		4
.L_33:
        /*00dc*/ 	.byte	0x04, 0x17
        /*00de*/ 	.short	(.L_35 - .L_34)
.L_34:
        /*00e0*/ 	.word	0x00000000
        /*00e4*/ 	.short	0x0001
        /*00e6*/ 	.short	0x0008
        /*00e8*/ 	.byte	0x00, 0xf4, 0x21, 0x00


	//----- nvinfo : EIATTR_KPARAM_INFO
	.align		4
.L_35:
        /*00ec*/ 	.byte	0x04, 0x17
        /*00ee*/ 	.short	(.L_37 - .L_36)
.L_36:
        /*00f0*/ 	.word	0x00000000
        /*00f4*/ 	.short	0x0000
        /*00f6*/ 	.short	0x0000
        /*00f8*/ 	.byte	0x00, 0xf4, 0x21, 0x00


	//----- nvinfo : EIATTR_MAXREG_COUNT
	.align		4
.L_37:
        /*00fc*/ 	.byte	0x03, 0x1b
        /*00fe*/ 	.short	0x00ff


	//----- nvinfo : EIATTR_NUM_BARRIERS
	.align		4
        /*0100*/ 	.byte	0x02, 0x4c
        /*0102*/ 	.byte	0x01
	.zero		1


	//----- nvinfo : EIATTR_ANNOTATIONS
	.align		4
        /*0104*/ 	.byte	0x04, 0x55
        /*0106*/ 	.short	(.L_39 - .L_38)


	//   ....[0]....
.L_38:
        /*0108*/ 	.word	0x00000001
        /*010c*/ 	.byte	0x10, 0x05, 0x00, 0x00, 0x01, 0x00, 0x00, 0x00, 0x20, 0x05, 0x00, 0x00, 0x01, 0x00, 0x00, 0x00
        /* <DEDUP_REMOVED lines=3263> */
        /*cd0c*/ 	.byte	0x10, 0x4f, 0x03, 0x00


	//----- nvinfo : EIATTR_MERCURY_ISA_VERSION
	.align		4
.L_39:
        /*cd10*/ 	.byte	0x03, 0x5f
        /*cd12*/ 	.short	0x0000


	//----- nvinfo : EIATTR_EXIT_INSTR_OFFSETS
	.align		4
        /*cd14*/ 	.byte	0x04, 0x1c
        /*cd16*/ 	.short	(.L_41 - .L_40)


	//   ....[0]....
.L_40:
        /*cd18*/ 	.word	0x0009d820


	//   ....[1]....
        /*cd1c*/ 	.word	0x0009d850


	//----- nvinfo : EIATTR_REQNTID
	.align		4
.L_41:
        /*cd20*/ 	.byte	0x04, 0x10
        /*cd22*/ 	.short	(.L_43 - .L_42)
.L_42:
        /*cd24*/ 	.word	0x00000080
        /*cd28*/ 	.word	0x00000001
        /*cd2c*/ 	.word	0x00000001
.L_43:


//--------------------- .nv.callgraph             --------------------------
	.section	.nv.callgraph,"",@"SHT_CUDA_CALLGRAPH"
	.align	4
	.sectionentsize	8
	.align		4
        /*0000*/ 	.word	0x00000000
	.align		4
        /*0004*/ 	.word	0xffffffff
	.align		4
        /*0008*/ 	.word	0x00000000
	.align		4
        /*000c*/ 	.word	0xfffffffe
	.align		4
        /*0010*/ 	.word	0x00000000
	.align		4
        /*0014*/ 	.word	0xfffffffd
	.align		4
        /*0018*/ 	.word	0x00000000
	.align		4
        /*001c*/ 	.word	0xfffffffc


//--------------------- .nv.rel.action            --------------------------
	.section	.nv.rel.action,"",@"SHT_CUDA_RELOCINFO"
	.align	8
	.sectionentsize	8
        /*0000*/ 	.byte	0x73, 0x00, 0x00, 0x00, 0x00, 0x00, 0x00, 0x00, 0x00, 0x00, 0x00, 0x11, 0x25, 0x00, 0x05, 0x36


//--------------------- .nv.constant0.matmul_kernel --------------------------
	.section	.nv.constant0.matmul_kernel,"a",@progbits
	.sectionflags	@""
	.align	4
.nv.constant0.matmul_kernel:
	.zero		432


//--------------------- .text.matmul_kernel       --------------------------
	.section	.text.matmul_kernel,"ax",@progbits
	.sectioninfo	@"SHI_REGISTERS=32"
	.align	128
        .global         matmul_kernel
        .type           matmul_kernel,@function
        .size           matmul_kernel,(.L_x_5 - matmul_kernel)
        .other          matmul_kernel,@"STO_CUDA_ENTRY STV_DEFAULT"
matmul_kernel:
.text.matmul_kernel:
[----:B------:R-:W-:-:S03]  /*0000*/  IMAD.MOV.U32 R1, RZ, RZ, c[0x0][0x28] ;  /* 0x00000a00ff017624 */ /* 0x000fc600078e00ff */
[----:B------:R-:W-:Y:S01]  /*0010*/  IMAD.MOV.U32 R0, RZ, RZ, c[0x0][0x17c] ;  /* 0x00005f00ff007624 */ /* 0x000fe200078e00ff */
[----:B------:R-:W0:Y:S01]  /*0020*/  S2R R12, SR_TID.X ;  /* 0x00000000000c7919 */ /* 0x000e220000002100 */
[----:B------:R-:W-:Y:S01]  /*0030*/  IADD3 R1, R1, -0x7208, RZ ;  /* 0xffff8df801017810 */ /* 0x000fe20007ffe0ff */
[----:B------:R-:W-:Y:S02]  /*0040*/  ULDC.64 UR6, c[0x0][0x118] ;  /* 0x0000460000067ab9 */ /* 0x000fe40000000a00 */
[----:B------:R-:W-:-:S04]  /*0050*/  IADD3 R0, R0, 0x1ff, RZ ;  /* 0x000001ff00007810 */ /* 0x000fc80007ffe0ff */
[----:B------:R-:W-:-:S04]  /*0060*/  SHF.R.S32.HI R3, RZ, 0x1f, R0 ;  /* 0x0000001fff037819 */ /* 0x000fc80000011400 */
[----:B------:R-:W-:-:S04]  /*0070*/  LEA.HI R3, R3, R0, RZ, 0x9 ;  /* 0x0000000003037211 */ /* 0x000fc800078f48ff */
[----:B------:R-:W-:Y:S02]  /*0080*/  SHF.R.S32.HI R0, RZ, 0x9, R3 ;  /* 0x00000009ff007819 */ /* 0x000fe40000011403 */
[----:B------:R-:W1:Y:S03]  /*0090*/  S2R R3, SR_CTAID.X ;  /* 0x0000000000037919 */ /* 0x000e660000002500 */
[----:B------:R-:W-:Y:S01]  /*00a0*/  IMAD.SHL.U32 R0, R0, 0x8, RZ ;  /* 0x0000000800007824 */ /* 0x000fe200078e00ff */
[----:B0-----:R-:W-:-:S04]  /*00b0*/  LOP3.LUT R14, R12, 0x7f, RZ, 0xc0, !PT ;  /* 0x0000007f0c0e7812 */ /* 0x001fc800078ec0ff */
[-C--:B------:R-:W-:Y:S02]  /*00c0*/  IABS R7, R0.reuse ;  /* 0x0000000000077213 */ /* 0x080fe40000000000 */
[----:B------:R-:W-:Y:S02]  /*00d0*/  IABS R10, R0 ;  /* 0x00000000000a7213 */ /* 0x000fe40000000000 */
[----:B------:R-:W0:Y:S01]  /*00e0*/  I2F.RP R2, R7 ;  /* 0x0000000700027306 */ /* 0x000e220000209400 */
[----:B-1----:R-:W-:-:S07]  /*00f0*/  IABS R8, R3 ;  /* 0x0000000300087213 */ /* 0x002fce0000000000 */
[----:B0-----:R-:W0:Y:S02]  /*0100*/  MUFU.RCP R2, R2 ;  /* 0x0000000200027308 */ /* 0x001e240000001000 */
[----:B0-----:R-:W-:Y:S01]  /*0110*/  IADD3 R4, R2, 0xffffffe, RZ ;  /* 0x0ffffffe02047810 */ /* 0x001fe20007ffe0ff */
[----:B------:R-:W-:-:S05]  /*0120*/  IMAD.MOV R2, RZ, RZ, -R10 ;  /* 0x000000ffff027224 */ /* 0x000fca00078e0a0a */
[----:B------:R0:W1:Y:S02]  /*0130*/  F2I.FTZ.U32.TRUNC.NTZ R5, R4 ;  /* 0x0000000400057305 */ /* 0x000064000021f000 */
[----:B0-----:R-:W-:Y:S02]  /*0140*/  IMAD.MOV.U32 R4, RZ, RZ, RZ ;  /* 0x000000ffff047224 */ /* 0x001fe400078e00ff */
[----:B-1----:R-:W-:-:S04]  /*0150*/  IMAD.MOV R6, RZ, RZ, -R5 ;  /* 0x000000ffff067224 */ /* 0x002fc800078e0a05 */
[----:B------:R-:W-:Y:S02]  /*0160*/  IMAD R9, R6, R7, RZ ;  /* 0x0000000706097224 */ /* 0x000fe400078e02ff */
[----:B------:R-:W-:Y:S02]  /*0170*/  IMAD.MOV.U32 R6, RZ, RZ, R8 ;  /* 0x000000ffff067224 */ /* 0x000fe400078e0008 */
[----:B------:R-:W-:-:S06]  /*0180*/  IMAD.HI.U32 R5, R5, R9, R4 ;  /* 0x0000000905057227 */ /* 0x000fcc00078e0004 */
[----:B------:R-:W-:-:S04]  /*0190*/  IMAD.HI.U32 R5, R5, R6, RZ ;  /* 0x0000000605057227 */ /* 0x000fc800078e00ff */
[----:B------:R-:W-:-:S05]  /*01a0*/  IMAD R2, R5, R2, R6 ;  /* 0x0000000205027224 */ /* 0x000fca00078e0206 */
[----:B------:R-:W-:-:S13]  /*01b0*/  ISETP.GT.U32.AND P1, PT, R7, R2, PT ;  /* 0x000000020700720c */ /* 0x000fda0003f24070 */
[----:B------:R-:W-:Y:S01]  /*01c0*/  @!P1 IMAD.IADD R2, R2, 0x1, -R7 ;  /* 0x0000000102029824 */ /* 0x000fe200078e0a07 */
[----:B------:R-:W-:Y:S02]  /*01d0*/  @!P1 IADD3 R5, R5, 0x1, RZ ;  /* 0x0000000105059810 */ /* 0x000fe40007ffe0ff */
[----:B------:R-:W-:Y:S02]  /*01e0*/  ISETP.NE.AND P1, PT, R0, RZ, PT ;  /* 0x000000ff0000720c */ /* 0x000fe40003f25270 */
[----:B------:R-:W-:Y:S02]  /*01f0*/  ISETP.GE.U32.AND P0, PT, R2, R7, PT ;  /* 0x000000070200720c */ /* 0x000fe40003f06070 */
[----:B------:R-:W-:-:S04]  /*0200*/  LOP3.LUT R2, R3, R0, RZ, 0x3c, !PT ;  /* 0x0000000003027212 */ /* 0x000fc800078e3cff */
[----:B------:R-:W-:Y:S01]  /*0210*/  ISETP.GE.AND P2, PT, R2, RZ, PT ;  /* 0x000000ff0200720c */ /* 0x000fe20003f46270 */
[----:B------:R-:W-:-:S05]  /*0220*/  IMAD.MOV.U32 R2, RZ, RZ, c[0x0][0x178] ;  /* 0x00005e00ff027624 */ /* 0x000fca00078e00ff */
[----:B------:R-:W-:Y:S02]  /*0230*/  IADD3 R2, R2, 0xff, RZ ;  /* 0x000000ff02027810 */ /* 0x000fe40007ffe0ff */
[----:B------:R-:W-:-:S05]  /*0240*/  @P0 IADD3 R5, R5, 0x1, RZ ;  /* 0x0000000105050810 */ /* 0x000fca0007ffe0ff */
[----:B------:R-:W-:Y:S01]  /*0250*/  IMAD.MOV.U32 R4, RZ, RZ, R5 ;  /* 0x000000ffff047224 */ /* 0x000fe200078e0005 */
[----:B------:R-:W-:-:S03]  /*0260*/  SHF.R.S32.HI R5, RZ, 0x1f, R2 ;  /* 0x0000001fff057819 */ /* 0x000fc60000011402 */
[----:B------:R-:W-:Y:S01]  /*0270*/  @!P2 IMAD.MOV R4, RZ, RZ, -R4 ;  /* 0x000000ffff04a224 */ /* 0x000fe200078e0a04 */
[----:B------:R-:W-:Y:S02]  /*0280*/  @!P1 LOP3.LUT R4, RZ, R0, RZ, 0x33, !PT ;  /* 0x00000000ff049212 */ /* 0x000fe400078e33ff */
[----:B------:R-:W-:-:S03]  /*0290*/  LEA.HI R5, R5, R2, RZ, 0x8 ;  /* 0x0000000205057211 */ /* 0x000fc600078f40ff */
[----:B------:R-:W-:Y:S02]  /*02a0*/  IMAD.SHL.U32 R2, R4, 0x8, RZ ;  /* 0x0000000804027824 */ /* 0x000fe400078e00ff */
[----:B------:R-:W-:-:S03]  /*02b0*/  IMAD.MOV R4, RZ, RZ, -R4 ;  /* 0x000000ffff047224 */ /* 0x000fc600078e0a04 */
[----:B------:R-:W-:Y:S01]  /*02c0*/  LEA.HI.SX32 R5, R5, -R2, 0x18 ;  /* 0x8000000205057211 */ /* 0x000fe200078fc2ff */
[----:B------:R-:W-:Y:S02]  /*02d0*/  IMAD R13, R0, R4, R3 ;  /* 0x00000004000d7224 */ /* 0x000fe400078e0203 */
[----:B------:R-:W-:Y:S01]  /*02e0*/  IMAD.MOV.U32 R4, RZ, RZ, RZ ;  /* 0x000000ffff047224 */ /* 0x000fe200078e00ff */
[----:B------:R-:W-:Y:S02]  /*02f0*/  IMNMX R6, R5, 0x8, PT ;  /* 0x0000000805067817 */ /* 0x000fe40003800200 */
[----:B------:R-:W-:Y:S02]  /*0300*/  IABS R11, R13 ;  /* 0x0000000d000b7213 */ /* 0x000fe40000000000 */
[----:B------:R-:W-:-:S04]  /*0310*/  IABS R9, R6 ;  /* 0x0000000600097213 */ /* 0x000fc80000000000 */
[----:B------:R-:W0:Y:S08]  /*0320*/  I2F.RP R7, R9 ;  /* 0x0000000900077306 */ /* 0x000e300000209400 */
[----:B0-----:R-:W0:Y:S02]  /*0330*/  MUFU.RCP R7, R7 ;  /* 0x0000000700077308 */ /* 0x001e240000001000 */
[----:B0-----:R-:W-:-:S06]  /*0340*/  IADD3 R5, R7, 0xffffffe, RZ ;  /* 0x0ffffffe07057810 */ /* 0x001fcc0007ffe0ff */
[----:B------:R-:W0:Y:S02]  /*0350*/  F2I.FTZ.U32.TRUNC.NTZ R5, R5 ;  /* 0x0000000500057305 */ /* 0x000e24000021f000 */
[----:B0-----:R-:W-:-:S04]  /*0360*/  IMAD.MOV R8, RZ, RZ, -R5 ;  /* 0x000000ffff087224 */ /* 0x001fc800078e0a05 */
[----:B------:R-:W-:-:S04]  /*0370*/  IMAD.MOV.U32 R0, RZ, RZ, R8 ;  /* 0x000000ffff007224 */ /* 0x000fc800078e0008 */
[----:B------:R-:W-:Y:S01]  /*0380*/  IMAD R3, R0, R9, RZ ;  /* 0x0000000900037224 */ /* 0x000fe200078e02ff */
[----:B------:R-:W-:-:S03]  /*0390*/  IABS R0, R6 ;  /* 0x0000000600007213 */ /* 0x000fc60000000000 */
[----:B------:R-:W-:-:S04]  /*03a0*/  IMAD.HI.U32 R4, R5, R3, R4 ;  /* 0x0000000305047227 */ /* 0x000fc800078e0004 */
[----:B------:R-:W-:Y:S02]  /*03b0*/  IMAD.MOV R0, RZ, RZ, -R0 ;  /* 0x000000ffff007224 */ /* 0x000fe400078e0a00 */
[----:B------:R-:W-:-:S04]  /*03c0*/  IMAD.HI.U32 R4, R4, R11, RZ ;  /* 0x0000000b04047227 */ /* 0x000fc800078e00ff */
[----:B------:R-:W-:Y:S02]  /*03d0*/  IMAD R0, R4, R0, R11 ;  /* 0x0000000004007224 */ /* 0x000fe400078e020b */
[----:B------:R-:W-:-:S03]  /*03e0*/  IMAD.MOV.U32 R5, RZ, RZ, 0x3f ;  /* 0x0000003fff057424 */ /* 0x000fc600078e00ff */
[----:B------:R-:W-:Y:S02]  /*03f0*/  ISETP.GT.U32.AND P1, PT, R9, R0, PT ;  /* 0x000000000900720c */ /* 0x000fe40003f24070 */
[----:B------:R-:W-:-:S11]  /*0400*/  IADD3 R5, R5, c[0x0][0x180], RZ ;  /* 0x0000600005057a10 */ /* 0x000fd60007ffe0ff */
[----:B------:R-:W-:Y:S01]  /*0410*/  @!P1 IMAD.IADD R0, R0, 0x1, -R9 ;  /* 0x0000000100009824 */ /* 0x000fe200078e0a09 */
[----:B------:R-:W-:Y:S02]  /*0420*/  @!P1 IADD3 R4, R4, 0x1, RZ ;  /* 0x0000000104049810 */ /* 0x000fe40007ffe0ff */
[----:B------:R-:W-:Y:S02]  /*0430*/  ISETP.NE.AND P1, PT, R6, RZ, PT ;  /* 0x000000ff0600720c */ /* 0x000fe40003f25270 */
[----:B------:R-:W-:Y:S02]  /*0440*/  ISETP.GE.U32.AND P0, PT, R0, R9, PT ;  /* 0x000000090000720c */ /* 0x000fe40003f06070 */
[----:B------:R-:W-:-:S04]  /*0450*/  LOP3.LUT R0, R13, R6, RZ, 0x3c, !PT ;  /* 0x000000060d007212 */ /* 0x000fc800078e3cff */
[----:B------:R-:W-:-:S07]  /*0460*/  ISETP.GE.AND P2, PT, R0, RZ, PT ;  /* 0x000000ff0000720c */ /* 0x000fce0003f46270 */
[----:B------:R-:W-:Y:S02]  /*0470*/  @P0 IADD3 R4, R4, 0x1, RZ ;  /* 0x0000000104040810 */ /* 0x000fe40007ffe0ff */
[----:B------:R-:W-:-:S04]  /*0480*/  ISETP.GT.AND P0, PT, R5, 0x3f, PT ;  /* 0x0000003f0500780c */ /* 0x000fc80003f04270 */
[----:B------:R-:W-:Y:S01]  /*0490*/  @!P2 IMAD.MOV R4, RZ, RZ, -R4 ;  /* 0x000000ffff04a224 */ /* 0x000fe200078e0a04 */
[----:B------:R-:W-:-:S05]  /*04a0*/  @!P1 LOP3.LUT R4, RZ, R6, RZ, 0x33, !PT ;  /* 0x00000006ff049212 */ /* 0x000fca00078e33ff */
[----:B------:R-:W-:Y:S02]  /*04b0*/  IMAD.MOV R3, RZ, RZ, -R4 ;  /* 0x000000ffff037224 */ /* 0x000fe400078e0a04 */
[----:B------:R-:W-:Y:S02]  /*04c0*/  IMAD.SHL.U32 R28, R4, 0x200, RZ ;  /* 0x00000200041c7824 */ /* 0x000fe400078e00ff */
[----:B------:R-:W-:-:S04]  /*04d0*/  IMAD R3, R6, R3, R13 ;  /* 0x0000000306037224 */ /* 0x000fc800078e020d */
[----:B------:R-:W-:-:S04]  /*04e0*/  IMAD.IADD R3, R2, 0x1, R3 ;  /* 0x0000000102037824 */ /* 0x000fc800078e0203 */
[----:B------:R-:W-:-:S05]  /*04f0*/  IMAD R0, R3, 0x100, R14 ;  /* 0x0000010003007824 */ /* 0x000fca00078e020e */
[----:B------:R-:W-:Y:S01]  /*0500*/  IADD3 R29, R0, 0x80, RZ ;  /* 0x00000080001d7810 */ /* 0x000fe20007ffe0ff */
[----:B------:R0:W-:Y:S04]  /*0510*/  STL [R1+0x1720], R0 ;  /* 0x0017200001007387 */ /* 0x0001e80000100800 */
[----:B------:R0:W-:Y:S01]  /*0520*/  STL [R1+0x1724], R29 ;  /* 0x0017241d01007387 */ /* 0x0001e20000100800 */
[----:B------:R-:W-:Y:S05]  /*0530*/  @P0 BRA `(.L_x_0) ;  /* 0x00001f7000000947 */ /* 0x000fea0003800000 */
[----:B0-----:R-:W-:Y:S01]  /*0540*/  IMAD.SHL.U32 R0, R12, 0x20, RZ ;  /* 0x000000200c007824 */ /* 0x001fe200078e00ff */
[----:B------:R-:W-:Y:S01]  /*0550*/  CS2R R24, SRZ ;  /* 0x0000000000187805 */ /* 0x000fe2000001ff00 */
[----:B------:R-:W-:Y:S01]  /*0560*/  CS2R R26, SRZ ;  /* 0x00000000001a7805 */ /* 0x000fe2000001ff00 */
[----:B------:R-:W-:Y:S01]  /*0570*/  CS2R R20, SRZ ;  /* 0x0000000000147805 */ /* 0x000fe2000001ff00 */
[----:B------:R-:W-:Y:S01]  /*0580*/  CS2R R22, SRZ ;  /* 0x0000000000167805 */ /* 0x000fe2000001ff00 */
[----:B------:R0:W-:Y:S01]  /*0590*/  STL [R1+0x2374], R0 ;  /* 0x0023740001007387 */ /* 0x0001e20000100800 */
[----:B------:R-:W-:Y:S01]  /*05a0*/  CS2R R16, SRZ ;  /* 0x0000000000107805 */ /* 0x000fe2000001ff00 */
[----:B------:R-:W-:Y:S01]  /*05b0*/  CS2R R18, SRZ ;  /* 0x0000000000127805 */ /* 0x000fe2000001ff00 */
[----:B------:R-:W-:Y:S01]  /*05c0*/  CS2R R12, SRZ ;  /* 0x00000000000c7805 */ /* 0x000fe2000001ff00 */
[----:B------:R0:W-:Y:S01]  /*05d0*/  STL [R1], RZ ;  /* 0x000000ff01007387 */ /* 0x0001e20000100800 */
[----:B------:R-:W-:Y:S01]  /*05e0*/  CS2R R14, SRZ ;  /* 0x00000000000e7805 */ /* 0x000fe2000001ff00 */
[----:B------:R-:W-:Y:S01]  /*05f0*/  CS2R R8, SRZ ;  /* 0x0000000000087805 */ /* 0x000fe2000001ff00 */
[----:B------:R-:W-:Y:S01]  /*0600*/  CS2R R10, SRZ ;  /* 0x00000000000a7805 */ /* 0x000fe2000001ff00 */
[----:B------:R0:W-:Y:S01]  /*0610*/  STL [R1+0x4], RZ ;  /* 0x000004ff01007387 */ /* 0x0001e20000100800 */
[----:B------:R-:W-:Y:S01]  /*0620*/  CS2R R4, SRZ ;  /* 0x0000000000047805 */ /* 0x000fe2000001ff00 */
[----:B------:R-:W-:-:S02]  /*0630*/  CS2R R6, SRZ ;  /* 0x0000000000067805 */ /* 0x000fc4000001ff00 */
[----:B------:R0:W-:Y:S04]  /*0640*/  STL [R1+0x8], RZ ;  /* 0x000008ff01007387 */ /* 0x0001e80000100800 */
        /* <DEDUP_REMOVED lines=484> */
[----:B------:R0:W-:Y:S01]  /*2490*/  STL [R1+0xc3c], RZ ;  /* 0x000c3cff01007387 */ /* 0x0001e20000100800 */
[----:B------:R-:W-:Y:S05]  /*24a0*/  BRA `(.L_x_1) ;  /* 0x0007f8e000007947 */ /* 0x000fea0003800000 */
.L_x_0:
[----:B------:R-:W-:Y:S01]  /*24b0*/  IMAD.MOV.U32 R14, RZ, RZ, R0 ;  /* 0x000000ffff0e7224 */ /* 0x000fe200078e0000 */
[----:B0-----:R-:W-:Y:S01]  /*24c0*/  IABS R0, c[0x0][0x178] ;  /* 0x00005e0000007a13 */ /* 0x001fe20000000000 */
[----:B------:R-:W0:Y:S01]  /*24d0*/  S2R R15, SR_TID.X ;  /* 0x00000000000f7919 */ /* 0x000e220000002100 */
[----:B------:R-:W-:-:S02]  /*24e0*/  IABS R10, c[0x0][0x17c] ;  /* 0x00005f00000a7a13 */ /* 0x000fc40000000000 */
[----:B------:R-:W1:Y:S01]  /*24f0*/  I2F.RP R4, R0 ;  /* 0x0000000000047306 */ /* 0x000e620000209400 */
[----:B------:R-:W-:Y:S02]  /*2500*/  SHF.R.S32.HI R8, RZ, 0x1f, R5 ;  /* 0x0000001fff087819 */ /* 0x000fe40000011405 */
[----:B------:R-:W-:-:S05]  /*2510*/  IABS R17, R29 ;  /* 0x0000001d00117213 */ /* 0x000fca0000000000 */
[----:B------:R-:W2:Y:S08]  /*2520*/  I2F.RP R6, R10 ;  /* 0x0000000a00067306 */ /* 0x000eb00000209400 */
[----:B-1----:R-:W1:Y:S01]  /*2530*/  MUFU.RCP R4, R4 ;  /* 0x0000000400047308 */ /* 0x002e620000001000 */
[C---:B0-----:R-:W-:Y:S01]  /*2540*/  LOP3.LUT R7, R15.reuse, 0x7, RZ, 0xc0, !PT ;  /* 0x000000070f077812 */ /* 0x041fe200078ec0ff */
[----:B------:R-:W-:Y:S01]  /*2550*/  IMAD.SHL.U32 R12, R15, 0x20, RZ ;  /* 0x000000200f0c7824 */ /* 0x000fe200078e00ff */
[----:B------:R-:W-:-:S05]  /*2560*/  SHF.R.U32.HI R13, RZ, 0x6, R15 ;  /* 0x00000006ff0d7819 */ /* 0x000fca000001160f */
[----:B--2---:R-:W0:Y:S01]  /*2570*/  MUFU.RCP R6, R6 ;  /* 0x0000000600067308 */ /* 0x004e220000001000 */
[----:B------:R-:W-:Y:S01]  /*2580*/  IMAD.SHL.U32 R9, R15, 0x2, RZ ;  /* 0x000000020f097824 */ /* 0x000fe200078e00ff */
[----:B------:R-:W-:-:S04]  /*2590*/  SGXT.U32 R13, R13, 0x1 ;  /* 0x000000010d0d781a */ /* 0x000fc80000000000 */
[----:B------:R-:W-:Y:S02]  /*25a0*/  LOP3.LUT R13, R28, R13, RZ, 0xfc, !PT ;  /* 0x0000000d1c0d7212 */ /* 0x000fe400078efcff */
[----:B-1----:R-:W-:Y:S02]  /*25b0*/  IADD3 R2, R4, 0xffffffe, RZ ;  /* 0x0ffffffe04027810 */ /* 0x002fe40007ffe0ff */
[----:B------:R-:W-:Y:S01]  /*25c0*/  LEA.HI R4, R8, R5, RZ, 0x6 ;  /* 0x0000000508047211 */ /* 0x000fe200078f30ff */
[----:B------:R-:W-:Y:S01]  /*25d0*/  IMAD R8, R7, 0x210, RZ ;  /* 0x0000021007087824 */ /* 0x000fe200078e02ff */
[----:B------:R1:W2:Y:S01]  /*25e0*/  F2I.FTZ.U32.TRUNC.NTZ R3, R2 ;  /* 0x0000000200037305 */ /* 0x0002a2000021f000 */
[----:B------:R-:W-:Y:S02]  /*25f0*/  LOP3.LUT R19, R13, 0x1e8, RZ, 0xfc, !PT ;  /* 0x000001e80d137812 */ /* 0x000fe400078efcff */
[----:B------:R3:W-:Y:S01]  /*2600*/  STL [R1+0x994], R4 ;  /* 0x0009940401007387 */ /* 0x0007e20000100800 */
[----:B0-----:R-:W-:-:S02]  /*2610*/  IADD3 R5, R6, 0xffffffe, RZ ;  /* 0x0ffffffe06057810 */ /* 0x001fc40007ffe0ff */
[----:B------:R-:W-:Y:S01]  /*2620*/  LOP3.LUT R6, R8, 0x10, R9, 0x78, !PT ;  /* 0x0000001008067812 */ /* 0x000fe200078e7809 */
[----:B------:R0:W-:Y:S01]  /*2630*/  STL [R1+0x2374], R12 ;  /* 0x0023740c01007387 */ /* 0x0001e20000100800 */
[----:B------:R-:W-:Y:S02]  /*2640*/  LOP3.LUT R20, R13, 0x1e6, RZ, 0xfc, !PT ;  /* 0x000001e60d147812 */ /* 0x000fe400078efcff */
[----:B-1----:R-:W-:Y:S01]  /*2650*/  LOP3.LUT R2, R12, 0xc00, RZ, 0xc0, !PT ;  /* 0x00000c000c027812 */ /* 0x002fe200078ec0ff */
[----:B------:R1:W-:Y:S01]  /*2660*/  STL [R1+0x3d4], R6 ;  /* 0x0003d40601007387 */ /* 0x0003e20000100800 */
[----:B------:R-:W4:Y:S01]  /*2670*/  F2I.FTZ.U32.TRUNC.NTZ R5, R5 ;  /* 0x0000000500057305 */ /* 0x000f22000021f000 */
[----:B---3--:R-:W-:Y:S01]  /*2680*/  IMAD.SHL.U32 R4, R7, 0x10, RZ ;  /* 0x0000001007047824 */ /* 0x008fe200078e00ff */
[----:B------:R-:W-:Y:S01]  /*2690*/  LOP3.LUT R24, R13, 0x1c, RZ, 0xfc, !PT ;  /* 0x0000001c0d187812 */ /* 0x000fe200078efcff */
[----:B------:R-:W-:Y:S02]  /*26a0*/  IMAD R7, R7, 0x80, R2 ;  /* 0x0000008007077824 */ /* 0x000fe400078e0202 */
[----:B--2---:R-:W-:Y:S01]  /*26b0*/  IMAD.MOV R11, RZ, RZ, -R3 ;  /* 0x000000ffff0b7224 */ /* 0x004fe200078e0a03 */
[----:B0-----:R-:W-:Y:S01]  /*26c0*/  LOP3.LUT R12, R15, 0x3f, RZ, 0xc0, !PT ;  /* 0x0000003f0f0c7812 */ /* 0x001fe200078ec0ff */
[----:B------:R-:W-:Y:S01]  /*26d0*/  IMAD.MOV.U32 R2, RZ, RZ, RZ ;  /* 0x000000ffff027224 */ /* 0x000fe200078e00ff */
[----:B------:R-:W-:Y:S01]  /*26e0*/  LOP3.LUT R4, R4, 0x30, R9, 0x78, !PT ;  /* 0x0000003004047812 */ /* 0x000fe200078e7809 */
[----:B------:R-:W-:-:S02]  /*26f0*/  IMAD R11, R11, R0, RZ ;  /* 0x000000000b0b7224 */ /* 0x000fc400078e02ff */
[----:B------:R-:W-:Y:S02]  /*2700*/  IMAD.SHL.U32 R9, R12, 0x2, RZ ;  /* 0x000000020c097824 */ /* 0x000fe400078e00ff */
[----:B-1----:R-:W-:Y:S01]  /*2710*/  IMAD.HI.U32 R6, R3, R11, R2 ;  /* 0x0000000b03067227 */ /* 0x002fe200078e0002 */
[----:B------:R-:W-:Y:S02]  /*2720*/  IABS R11, R14 ;  /* 0x0000000e000b7213 */ /* 0x000fe40000000000 */
[----:B------:R-:W-:Y:S01]  /*2730*/  SHF.R.S32.HI R2, RZ, 0x6, R15 ;  /* 0x00000006ff027819 */ /* 0x000fe2000001140f */
[----:B----4-:R-:W-:Y:S02]  /*2740*/  IMAD.MOV R15, RZ, RZ, -R5 ;  /* 0x000000ffff0f7224 */ /* 0x010fe400078e0a05 */
[----:B------:R-:W-:Y:S01]  /*2750*/  IMAD.HI.U32 R3, R6, R11, RZ ;  /* 0x0000000b06037227 */ /* 0x000fe200078e00ff */
[----:B------:R-:W-:-:S03]  /*2760*/  SGXT R2, R2, 0x1 ;  /* 0x000000010202781a */ /* 0x000fc60000000200 */
[----:B------:R-:W-:Y:S01]  /*2770*/  IMAD.HI.U32 R6, R6, R17, RZ ;  /* 0x0000001106067227 */ /* 0x000fe200078e00ff */
[----:B------:R-:W-:-:S03]  /*2780*/  LOP3.LUT R2, R9, 0x90, R2, 0x78, !PT ;  /* 0x0000009009027812 */ /* 0x000fc600078e7802 */
[----:B------:R-:W-:Y:S02]  /*2790*/  IMAD.MOV R3, RZ, RZ, -R3 ;  /* 0x000000ffff037224 */ /* 0x000fe400078e0a03 */
[----:B------:R-:W-:Y:S01]  /*27a0*/  IMAD.MOV R6, RZ, RZ, -R6 ;  /* 0x000000ffff067224 */ /* 0x000fe200078e0a06 */
[----:B------:R0:W-:Y:S01]  /*27b0*/  STL [R1+0x2380], R2 ;  /* 0x0023800201007387 */ /* 0x0001e20000100800 */
[C---:B------:R-:W-:Y:S01]  /*27c0*/  IMAD R11, R0.reuse, R3, R11 ;  /* 0x00000003000b7224 */ /* 0x040fe200078e020b */
[----:B------:R-:W-:Y:S01]  /*27d0*/  LOP3.LUT R3, R13, 0x1fe, RZ, 0xfc, !PT ;  /* 0x000001fe0d037812 */ /* 0x000fe200078efcff */
[C---:B------:R-:W-:Y:S01]  /*27e0*/  IMAD R17, R0.reuse, R6, R17 ;  /* 0x0000000600117224 */ /* 0x040fe200078e0211 */
[----:B------:R-:W-:Y:S01]  /*27f0*/  STL [R1+0x24d4], R28 ;  /* 0x0024d41c01007387 */ /* 0x000fe20000100800 */
[----:B------:R-:W-:Y:S01]  /*2800*/  IMAD R15, R15, R10, RZ ;  /* 0x0000000a0f0f7224 */ /* 0x000fe200078e02ff */
[C---:B------:R-:W-:Y:S02]  /*2810*/  ISETP.GT.U32.AND P0, PT, R0.reuse, R11, PT ;  /* 0x0000000b0000720c */ /* 0x040fe40003f04070 */
[----:B------:R-:W-:Y:S01]  /*2820*/  ISETP.GT.U32.AND P1, PT, R0, R17, PT ;  /* 0x000000110000720c */ /* 0x000fe20003f24070 */
[----:B0-----:R-:W-:Y:S01]  /*2830*/  IMAD.IADD R2, R7, 0x1, R4 ;  /* 0x0000000107027824 */ /* 0x001fe200078e0204 */
[----:B------:R-:W-:Y:S01]  /*2840*/  ISETP.GE.AND P6, PT, R3, RZ, PT ;  /* 0x000000ff0300720c */ /* 0x000fe20003fc6270 */
[----:B------:R-:W-:Y:S01]  /*2850*/  IMAD.MOV.U32 R4, RZ, RZ, RZ ;  /* 0x000000ffff047224 */ /* 0x000fe200078e00ff */
[----:B------:R-:W-:-:S02]  /*2860*/  IABS R9, R3 ;  /* 0x0000000300097213 */ /* 0x000fc40000000000 */
[----:B------:R-:W-:Y:S01]  /*2870*/  LOP3.LUT R3, R13, 0x1fc, RZ, 0xfc, !PT ;  /* 0x000001fc0d037812 */ /* 0x000fe200078efcff */
[----:B------:R-:W-:Y:S01]  /*2880*/  IMAD.HI.U32 R15, R5, R15, R4 ;  /* 0x0000000f050f7227 */ /* 0x000fe200078e0004 */
[----:B------:R-:W-:Y:S01]  /*2890*/  LOP3.LUT R5, R13, 0x1fa, RZ, 0xfc, !PT ;  /* 0x000001fa0d057812 */ /* 0x000fe200078efcff */
[----:B------:R0:W-:Y:S01]  /*28a0*/  STL [R1+0x1740], R2 ;  /* 0x0017400201007387 */ /* 0x0001e20000100800 */
[----:B------:R-:W-:Y:S01]  /*28b0*/  ISETP.GE.AND P5, PT, R3, RZ, PT ;  /* 0x000000ff0300720c */ /* 0x000fe20003fa6270 */
[--C-:B------:R-:W-:Y:S01]  /*28c0*/  @!P0 IMAD.IADD R11, R11, 0x1, -R0.reuse ;  /* 0x000000010b0b8824 */ /* 0x100fe200078e0a00 */
[----:B------:R-:W-:Y:S01]  /*28d0*/  IABS R7, R3 ;  /* 0x0000000300077213 */ /* 0x000fe20000000000 */
[----:B------:R-:W-:Y:S01]  /*28e0*/  IMAD.HI.U32 R3, R15, R9, RZ ;  /* 0x000000090f037227 */ /* 0x000fe200078e00ff */
[----:B------:R-:W-:Y:S02]  /*28f0*/  LOP3.LUT R4, R13, 0x1f8, RZ, 0xfc, !PT ;  /* 0x000001f80d047812 */ /* 0x000fe400078efcff */
[----:B------:R-:W-:Y:S01]  /*2900*/  ISETP.GT.U32.AND P3, PT, R0, R11, PT ;  /* 0x0000000b0000720c */ /* 0x000fe20003f64070 */
[----:B------:R-:W-:Y:S01]  /*2910*/  @!P1 IMAD.IADD R17, R17, 0x1, -R0 ;  /* 0x0000000111119824 */ /* 0x000fe200078e0a00 */
[----:B------:R-:W-:Y:S01]  /*2920*/  ISETP.GE.AND P4, PT, R5, RZ, PT ;  /* 0x000000ff0500720c */ /* 0x000fe20003f86270 */
[----:B------:R-:W-:Y:S01]  /*2930*/  IMAD.MOV R6, RZ, RZ, -R3 ;  /* 0x000000ffff067224 */ /* 0x000fe200078e0a03 */
[----:B------:R-:W-:-:S02]  /*2940*/  IABS R5, R5 ;  /* 0x0000000500057213 */ /* 0x000fc40000000000 */
[----:B------:R-:W-:Y:S01]  /*2950*/  ISETP.GT.U32.AND P2, PT, R0, R17, PT ;  /* 0x000000110000720c */ /* 0x000fe20003f44070 */
[----:B------:R-:W-:Y:S01]  /*2960*/  IMAD R9, R10, R6, R9 ;  /* 0x000000060a097224 */ /* 0x000fe200078e0209 */
[----:B------:R-:W-:Y:S01]  /*2970*/  IABS R8, R4 ;  /* 0x0000000400087213 */ /* 0x000fe20000000000 */
[----:B------:R-:W-:Y:S01]  /*2980*/  IMAD.HI.U32 R6, R15, R7, RZ ;  /* 0x000000070f067227 */ /* 0x000fe200078e00ff */
[----:B------:R-:W-:Y:S02]  /*2990*/  ISETP.GE.AND P0, PT, R14, RZ, PT ;  /* 0x000000ff0e00720c */ /* 0x000fe40003f06270 */
[----:B------:R-:W-:Y:S01]  /*29a0*/  ISETP.GE.AND P1, PT, R29, RZ, PT ;  /* 0x000000ff1d00720c */ /* 0x000fe20003f26270 */
[----:B------:R-:W-:Y:S01]  /*29b0*/  IMAD.MOV R6, RZ, RZ, -R6 ;  /* 0x000000ffff067224 */ /* 0x000fe200078e0a06 */
[C---:B------:R-:W-:Y:S01]  /*29c0*/  LOP3.LUT R14, R13.reuse, 0x1f2, RZ, 0xfc, !PT ;  /* 0x000001f20d0e7812 */ /* 0x040fe200078efcff */
[----:B------:R-:W-:Y:S01]  /*29d0*/  IMAD.MOV.U32 R3, RZ, RZ, R5 ;  /* 0x000000ffff037224 */ /* 0x000fe200078e0005 */
[C---:B------:R-:W-:Y:S01]  /*29e0*/  LOP3.LUT R29, R13.reuse, 0x1a, RZ, 0xfc, !PT ;  /* 0x0000001a0d1d7812 */ /* 0x040fe200078efcff */
[----:B------:R-:W-:Y:S01]  /*29f0*/  IMAD R7, R10, R6, R7 ;  /* 0x000000060a077224 */ /* 0x000fe200078e0207 */
[----:B------:R-:W-:Y:S01]  /*2a00*/  LOP3.LUT R6, R13, 0x1f6, RZ, 0xfc, !PT ;  /* 0x000001f60d067812 */ /* 0x000fe200078efcff */
[----:B------:R-:W-:-:S02]  /*2a10*/  IMAD.MOV.U32 R5, RZ, RZ, R8 ;  /* 0x000000ffff057224 */ /* 0x000fc400078e0008 */
[--C-:B------:R-:W-:Y:S01]  /*2a20*/  @!P3 IMAD.IADD R11, R11, 0x1, -R0.reuse ;  /* 0x000000010b0bb824 */ /* 0x100fe200078e0a00 */
[C---:B------:R-:W-:Y:S01]  /*2a30*/  ISETP.GT.U32.AND P3, PT, R10.reuse, R9, PT ;  /* 0x000000090a00720c */ /* 0x040fe20003f64070 */
[----:B------:R-:W-:Y:S01]  /*2a40*/  @!P2 IMAD.IADD R17, R17, 0x1, -R0 ;  /* 0x000000011111a824 */ /* 0x000fe200078e0a00 */
[----:B------:R-:W-:Y:S01]  /*2a50*/  ISETP.GT.U32.AND P2, PT, R10, R7, PT ;  /* 0x000000070a00720c */ /* 0x000fe20003f44070 */
[----:B------:R-:W-:Y:S01]  /*2a60*/  IMAD.HI.U32 R12, R15, R5, RZ ;  /* 0x000000050f0c7227 */ /* 0x000fe200078e00ff */
[----:B------:R-:W-:-:S03]  /*2a70*/  LOP3.LUT R0, RZ, c[0x0][0x178], RZ, 0x33, !PT ;  /* 0x00005e00ff007a12 */ /* 0x000fc600078e33ff */
[----:B------:R-:W-:-:S04]  /*2a80*/  IMAD.HI.U32 R8, R15, R3, RZ ;  /* 0x000000030f087227 */ /* 0x000fc800078e00ff */
[----:B------:R-:W-:Y:S02]  /*2a90*/  IMAD.MOV R12, RZ, RZ, -R12 ;  /* 0x000000ffff0c7224 */ /* 0x000fe400078e0a0c */
[----:B------:R-:W-:Y:S02]  /*2aa0*/  IMAD.MOV R8, RZ, RZ, -R8 ;  /* 0x000000ffff087224 */ /* 0x000fe400078e0a08 */
[----:B------:R-:W-:Y:S01]  /*2ab0*/  @!P0 IMAD.MOV R11, RZ, RZ, -R11 ;  /* 0x000000ffff0b8224 */ /* 0x000fe200078e0a0b */
[----:B------:R-:W-:Y:S01]  /*2ac0*/  ISETP.NE.AND P0, PT, RZ, c[0x0][0x178], PT ;  /* 0x00005e00ff007a0c */ /* 0x000fe20003f05270 */
[----:B------:R-:W-:Y:S01]  /*2ad0*/  IMAD R5, R10, R12, R5 ;  /* 0x0000000c0a057224 */ /* 0x000fe200078e0205 */
[----:B------:R-:W-:Y:S01]  /*2ae0*/  LOP3.LUT R12, R13, 0x1f4, RZ, 0xfc, !PT ;  /* 0x000001f40d0c7812 */ /* 0x000fe200078efcff */
[----:B------:R-:W-:Y:S01]  /*2af0*/  @!P1 IMAD.MOV R17, RZ, RZ, -R17 ;  /* 0x000000ffff119224 */ /* 0x000fe200078e0a11 */
[----:B0-----:R-:W-:Y:S01]  /*2b00*/  SEL R2, R0, R11, !P0 ;  /* 0x0000000b00027207 */ /* 0x001fe20004000000 */
[----:B------:R-:W-:Y:S01]  /*2b10*/  IMAD R3, R10, R8, R3 ;  /* 0x000000080a037224 */ /* 0x000fe200078e0203 */
[----:B------:R-:W-:Y:S01]  /*2b20*/  IABS R8, R6 ;  /* 0x0000000600087213 */ /* 0x000fe20000000000 */
[--C-:B------:R-:W-:Y:S01]  /*2b30*/  @!P3 IMAD.IADD R9, R9, 0x1, -R10.reuse ;  /* 0x000000010909b824 */ /* 0x100fe200078e0a0a */
[----:B------:R-:W-:Y:S01]  /*2b40*/  SEL R0, R0, R17, !P0 ;  /* 0x0000001100007207 */ /* 0x000fe20004000000 */
[----:B------:R-:W-:Y:S01]  /*2b50*/  @!P2 IMAD.IADD R7, R7, 0x1, -R10 ;  /* 0x000000010707a824 */ /* 0x000fe200078e0a0a */
[C---:B------:R-:W-:Y:S01]  /*2b60*/  ISETP.GT.U32.AND P2, PT, R10.reuse, R5, PT ;  /* 0x000000050a00720c */ /* 0x040fe20003f44070 */
[----:B------:R-:W-:Y:S01]  /*2b70*/  IMAD.MOV.U32 R11, RZ, RZ, R8 ;  /* 0x000000ffff0b7224 */ /* 0x000fe200078e0008 */
[C---:B------:R-:W-:Y:S01]  /*2b80*/  ISETP.GT.U32.AND P0, PT, R10.reuse, R3, PT ;  /* 0x000000030a00720c */ /* 0x040fe20003f04070 */
[----:B------:R-:W-:Y:S01]  /*2b90*/  STL [R1+0x410], R2 ;  /* 0x0004100201007387 */ /* 0x000fe20000100800 */
[----:B------:R-:W-:-:S02]  /*2ba0*/  ISETP.GT.U32.AND P1, PT, R10, R9, PT ;  /* 0x000000090a00720c */ /* 0x000fc40003f24070 */
[----:B------:R-:W-:Y:S01]  /*2bb0*/  ISETP.GT.U32.AND P3, PT, R10, R7, PT ;  /* 0x000000070a00720c */ /* 0x000fe20003f64070 */
[----:B------:R0:W-:Y:S01]  /*2bc0*/  STL [R1+0x414], R0 ;  /* 0x0004140001007387 */ /* 0x0001e20000100800 */
[----:B------:R-:W-:Y:S02]  /*2bd0*/  IABS R17, R12 ;  /* 0x0000000c00117213 */ /* 0x000fe40000000000 */
[----:B------:R-:W-:-:S03]  /*2be0*/  IABS R8, R14 ;  /* 0x0000000e00087213 */ /* 0x000fc60000000000 */
[--C-:B------:R-:W-:Y:S02]  /*2bf0*/  @!P2 IMAD.IADD R5, R5, 0x1, -R10.reuse ;  /* 0x000000010505a824 */ /* 0x100fe400078e0a0a */
[----:B------:R-:W-:Y:S02]  /*2c00*/  @!P0 IMAD.IADD R3, R3, 0x1, -R10 ;  /* 0x0000000103038824 */ /* 0x000fe400078e0a0a */
[----:B0-----:R-:W-:Y:S01]  /*2c10*/  IMAD.HI.U32 R0, R15, R11, RZ ;  /* 0x0000000b0f007227 */ /* 0x001fe200078e00ff */
[C---:B------:R-:W-:Y:S02]  /*2c20*/  ISETP.GT.U32.AND P2, PT, R10.reuse, R5, PT ;  /* 0x000000050a00720c */ /* 0x040fe40003f44070 */
[----:B------:R-:W-:Y:S01]  /*2c30*/  ISETP.GT.U32.AND P0, PT, R10, R3, PT ;  /* 0x000000030a00720c */ /* 0x000fe20003f04070 */
[----:B------:R-:W-:Y:S02]  /*2c40*/  IMAD.MOV R16, RZ, RZ, -R0 ;  /* 0x000000ffff107224 */ /* 0x000fe400078e0a00 */
[----:B------:R-:W-:-:S02]  /*2c50*/  IMAD.MOV.U32 R0, RZ, RZ, R17 ;  /* 0x000000ffff007224 */ /* 0x000fc400078e0011 */
[--C-:B------:R-:W-:Y:S01]  /*2c60*/  @!P1 IMAD.IADD R9, R9, 0x1, -R10.reuse ;  /* 0x0000000109099824 */ /* 0x100fe200078e0a0a */
[----:B------:R-:W-:Y:S01]  /*2c70*/  ISETP.GE.AND P1, PT, R4, RZ, PT ;  /* 0x000000ff0400720c */ /* 0x000fe20003f26270 */
[----:B------:R-:W-:Y:S02]  /*2c80*/  @!P3 IMAD.IADD R7, R7, 0x1, -R10 ;  /* 0x000000010707b824 */ /* 0x000fe400078e0a0a */
[----:B------:R-:W-:-:S04]  /*2c90*/  IMAD.HI.U32 R4, R15, R0, RZ ;  /* 0x000000000f047227 */ /* 0x000fc800078e00ff */
[C---:B------:R-:W-:Y:S02]  /*2ca0*/  IMAD R11, R10.reuse, R16, R11 ;  /* 0x000000100a0b7224 */ /* 0x040fe400078e020b */
[----:B------:R-:W-:Y:S02]  /*2cb0*/  IMAD.MOV.U32 R2, RZ, RZ, R7 ;  /* 0x000000ffff027224 */ /* 0x000fe400078e0007 */
[----:B------:R-:W-:Y:S01]  /*2cc0*/  IMAD.MOV R7, RZ, RZ, -R4 ;  /* 0x000000ffff077224 */ /* 0x000fe200078e0a04 */
[C---:B------:R-:W-:Y:S01]  /*2cd0*/  ISETP.GT.U32.AND P3, PT, R10.reuse, R11, PT ;  /* 0x0000000b0a00720c */ /* 0x040fe20003f64070 */
[----:B------:R-:W-:Y:S01]  /*2ce0*/  IMAD.MOV.U32 R18, RZ, RZ, R9 ;  /* 0x000000ffff127224 */ /* 0x000fe200078e0009 */
[C---:B------:R-:W-:Y:S01]  /*2cf0*/  LOP3.LUT R4, R13.reuse, 0x1ea, RZ, 0xfc, !PT ;  /* 0x000001ea0d047812 */ /* 0x040fe200078efcff */
[C---:B------:R-:W-:Y:S01]  /*2d00*/  IMAD R7, R10.reuse, R7, R0 ;  /* 0x000000070a077224 */ /* 0x040fe200078e0200 */
[----:B------:R-:W-:Y:S01]  /*2d10*/  LOP3.LUT R0, R13, 0x1f0, RZ, 0xfc, !PT ;  /* 0x000001f00d007812 */ /* 0x000fe200078efcff */
[--C-:B------:R-:W-:Y:S01]  /*2d20*/  @!P2 IMAD.IADD R5, R5, 0x1, -R10.reuse ;  /* 0x000000010505a824 */ /* 0x100fe200078e0a0a */
[----:B------:R-:W-:Y:S01]  /*2d30*/  IABS R16, R4 ;  /* 0x0000000400107213 */ /* 0x000fe20000000000 */
[----:B------:R-:W-:Y:S01]  /*2d40*/  @!P0 IMAD.IADD R3, R3, 0x1, -R10 ;  /* 0x0000000103038824 */ /* 0x000fe200078e0a0a */
[----:B------:R-:W-:Y:S01]  /*2d50*/  ISETP.GT.U32.AND P2, PT, R10, R7, PT ;  /* 0x000000070a00720c */ /* 0x000fe20003f44070 */
[----:B------:R-:W-:Y:S01]  /*2d60*/  @!P6 IMAD.MOV R18, RZ, RZ, -R18 ;  /* 0x000000ffff12e224 */ /* 0x000fe200078e0a12 */
[----:B------:R-:W-:Y:S01]  /*2d70*/  ISETP.GE.AND P6, PT, R6, RZ, PT ;  /* 0x000000ff0600720c */ /* 0x000fe20003fc6270 */
[----:B------:R-:W-:Y:S01]  /*2d80*/  IMAD.MOV.U32 R6, RZ, RZ, R3 ;  /* 0x000000ffff067224 */ /* 0x000fe200078e0003 */
[----:B------:R-:W-:Y:S01]  /*2d90*/  LOP3.LUT R3, R13, 0x1ee, RZ, 0xfc, !PT ;  /* 0x000001ee0d037812 */ /* 0x000fe200078efcff */
[----:B------:R-:W-:Y:S01]  /*2da0*/  @!P5 IMAD.MOV R2, RZ, RZ, -R2 ;  /* 0x000000ffff02d224 */ /* 0x000fe200078e0a02 */
[----:B------:R-:W-:Y:S01]  /*2db0*/  STL [R1+0xac], R18 ;  /* 0x0000ac1201007387 */ /* 0x000fe20000100800 */
[----:B------:R-:W-:Y:S01]  /*2dc0*/  @!P3 IMAD.IADD R11, R11, 0x1, -R10 ;  /* 0x000000010b0bb824 */ /* 0x000fe200078e0a0a */
[----:B------:R-:W-:Y:S01]  /*2dd0*/  IABS R21, R3 ;  /* 0x0000000300157213 */ /* 0x000fe20000000000 */
[----:B------:R-:W-:Y:S01]  /*2de0*/  @!P4 IMAD.MOV R6, RZ, RZ, -R6 ;  /* 0x000000ffff06c224 */ /* 0x000fe200078e0a06 */
[----:B------:R0:W-:Y:S01]  /*2df0*/  STL [R1+0x74], R2 ;  /* 0x0000740201007387 */ /* 0x0001e20000100800 */
[----:B------:R-:W-:Y:S01]  /*2e00*/  IMAD.HI.U32 R9, R15, R8, RZ ;  /* 0x000000080f097227 */ /* 0x000fe200078e00ff */
[----:B------:R-:W-:-:S02]  /*2e10*/  ISETP.GT.U32.AND P3, PT, R10, R11, PT ;  /* 0x0000000b0a00720c */ /* 0x000fc40003f64070 */
[----:B------:R1:W-:Y:S01]  /*2e20*/  STL [R1+0x3c4], R6 ;  /* 0x0003c40601007387 */ /* 0x0003e20000100800 */
[----:B------:R-:W-:Y:S01]  /*2e30*/  @!P2 IMAD.IADD R7, R7, 0x1, -R10 ;  /* 0x000000010707a824 */ /* 0x000fe200078e0a0a */
[----:B------:R-:W-:Y:S01]  /*2e40*/  ISETP.GE.AND P4, PT, R0, RZ, PT ;  /* 0x000000ff0000720c */ /* 0x000fe20003f86270 */
[----:B------:R-:W-:Y:S01]  /*2e50*/  IMAD.MOV R9, RZ, RZ, -R9 ;  /* 0x000000ffff097224 */ /* 0x000fe200078e0a09 */
[----:B------:R-:W-:Y:S01]  /*2e60*/  ISETP.GE.AND P5, PT, R12, RZ, PT ;  /* 0x000000ff0c00720c */ /* 0x000fe20003fa6270 */
[----:B0-----:R-:W-:Y:S01]  /*2e70*/  IMAD.MOV.U32 R2, RZ, RZ, R5 ;  /* 0x000000ffff027224 */ /* 0x001fe200078e0005 */
[C---:B------:R-:W-:Y:S01]  /*2e80*/  ISETP.GT.U32.AND P2, PT, R10.reuse, R7, PT ;  /* 0x000000070a00720c */ /* 0x040fe20003f44070 */
[----:B------:R-:W-:Y:S01]  /*2e90*/  IMAD R8, R10, R9, R8 ;  /* 0x000000090a087224 */ /* 0x000fe200078e0208 */
[----:B------:R-:W-:Y:S01]  /*2ea0*/  ISETP.GE.AND P0, PT, R14, RZ, PT ;  /* 0x000000ff0e00720c */ /* 0x000fe20003f06270 */
[----:B------:R-:W-:Y:S01]  /*2eb0*/  @!P1 IMAD.MOV R2, RZ, RZ, -R2 ;  /* 0x000000ffff029224 */ /* 0x000fe200078e0a02 */
[----:B-1----:R-:W-:Y:S01]  /*2ec0*/  IABS R6, R0 ;  /* 0x0000000000067213 */ /* 0x002fe20000000000 */
[----:B------:R-:W-:Y:S01]  /*2ed0*/  @!P3 IMAD.IADD R11, R11, 0x1, -R10 ;  /* 0x000000010b0bb824 */ /* 0x000fe200078e0a0a */
[----:B------:R-:W-:Y:S01]  /*2ee0*/  ISETP.GT.U32.AND P3, PT, R10, R8, PT ;  /* 0x000000080a00720c */ /* 0x000fe20003f64070 */
[----:B------:R-:W-:Y:S01]  /*2ef0*/  IMAD.HI.U32 R0, R15, R21, RZ ;  /* 0x000000150f007227 */ /* 0x000fe200078e00ff */
[----:B------:R-:W-:Y:S01]  /*2f00*/  ISETP.GE.AND P1, PT, R3, RZ, PT ;  /* 0x000000ff0300720c */ /* 0x000fe20003f26270 */
[----:B------:R0:W-:Y:S01]  /*2f10*/  STL [R1+0x3c8], R2 ;  /* 0x0003c80201007387 */ /* 0x0001e20000100800 */
[----:B------:R-:W-:Y:S01]  /*2f20*/  LOP3.LUT R3, R13, 0x1ec, RZ, 0xfc, !PT ;  /* 0x000001ec0d037812 */ /* 0x000fe200078efcff */
[----:B------:R-:W-:Y:S01]  /*2f30*/  IMAD.HI.U32 R5, R15, R6, RZ ;  /* 0x000000060f057227 */ /* 0x000fe200078e00ff */
[----:B------:R-:W-:-:S02]  /*2f40*/  IABS R14, R20 ;  /* 0x00000014000e7213 */ /* 0x000fc40000000000 */
[----:B------:R-:W-:Y:S01]  /*2f50*/  IABS R9, R3 ;  /* 0x0000000300097213 */ /* 0x000fe20000000000 */
[----:B------:R-:W-:Y:S01]  /*2f60*/  IMAD.MOV R5, RZ, RZ, -R5 ;  /* 0x000000ffff057224 */ /* 0x000fe200078e0a05 */
[----:B------:R-:W-:Y:S01]  /*2f70*/  LOP3.LUT R18, R13, 0x1e2, RZ, 0xfc, !PT ;  /* 0x000001e20d127812 */ /* 0x000fe200078efcff */
[----:B------:R-:W-:Y:S02]  /*2f80*/  @!P2 IMAD.IADD R7, R7, 0x1, -R10 ;  /* 0x000000010707a824 */ /* 0x000fe400078e0a0a */
[C---:B------:R-:W-:Y:S02]  /*2f90*/  IMAD R6, R10.reuse, R5, R6 ;  /* 0x000000050a067224 */ /* 0x040fe400078e0206 */
[----:B------:R-:W-:Y:S02]  /*2fa0*/  IMAD.MOV R0, RZ, RZ, -R0 ;  /* 0x000000ffff007224 */ /* 0x000fe400078e0a00 */
[----:B------:R-:W-:Y:S01]  /*2fb0*/  IMAD.MOV.U32 R12, RZ, RZ, R11 ;  /* 0x000000ffff0c7224 */ /* 0x000fe200078e000b */
[C---:B------:R-:W-:Y:S01]  /*2fc0*/  ISETP.GT.U32.AND P2, PT, R10.reuse, R6, PT ;  /* 0x000000060a00720c */ /* 0x040fe20003f44070 */
[----:B------:R-:W-:Y:S01]  /*2fd0*/  IMAD R21, R10, R0, R21 ;  /* 0x000000000a157224 */ /* 0x000fe200078e0215 */
[----:B------:R-:W-:Y:S01]  /*2fe0*/  LOP3.LUT R11, R13, 0x1e0, RZ, 0xfc, !PT ;  /* 0x000001e00d0b7812 */ /* 0x000fe200078efcff */
[----:B------:R-:W-:-:S02]  /*2ff0*/  @!P3 IMAD.IADD R8, R8, 0x1, -R10 ;  /* 0x000000010808b824 */ /* 0x000fc400078e0a0a */
[----:B------:R-:W-:Y:S01]  /*3000*/  @!P6 IMAD.MOV R12, RZ, RZ, -R12 ;  /* 0x000000ffff0ce224 */ /* 0x000fe200078e0a0c */
[C---:B------:R-:W-:Y:S01]  /*3010*/  ISETP.GT.U32.AND P6, PT, R10.reuse, R21, PT ;  /* 0x000000150a00720c */ /* 0x040fe20003fc4070 */
[C---:B------:R-:W-:Y:S01]  /*3020*/  IMAD.HI.U32 R5, R15.reuse, R9, RZ ;  /* 0x000000090f057227 */ /* 0x040fe200078e00ff */
[----:B------:R-:W-:Y:S02]  /*3030*/  ISETP.GT.U32.AND P3, PT, R10, R8, PT ;  /* 0x000000080a00720c */ /* 0x000fe40003f64070 */
[----:B------:R-:W-:Y:S01]  /*3040*/  STL [R1+0x3cc], R12 ;  /* 0x0003cc0c01007387 */ /* 0x000fe20000100800 */
[----:B------:R-:W-:Y:S02]  /*3050*/  IMAD.MOV R5, RZ, RZ, -R5 ;  /* 0x000000ffff057224 */ /* 0x000fe400078e0a05 */
[----:B------:R-:W-:Y:S02]  /*3060*/  @!P2 IMAD.IADD R6, R6, 0x1, -R10 ;  /* 0x000000010606a824 */ /* 0x000fe400078e0a0a */
[C---:B------:R-:W-:Y:S01]  /*3070*/  IMAD R9, R10.reuse, R5, R9 ;  /* 0x000000050a097224 */ /* 0x040fe200078e0209 */
[----:B------:R-:W-:Y:S01]  /*3080*/  IABS R5, R18 ;  /* 0x0000001200057213 */ /* 0x000fe20000000000 */
[----:B------:R-:W-:Y:S01]  /*3090*/  IMAD.HI.U32 R0, R15, R16, RZ ;  /* 0x000000100f007227 */ /* 0x000fe200078e00ff */
[----:B------:R-:W-:-:S03]  /*30a0*/  ISETP.GT.U32.AND P2, PT, R10, R6, PT ;  /* 0x000000060a00720c */ /* 0x000fc60003f44070 */
[--C-:B------:R-:W-:Y:S02]  /*30b0*/  @!P6 IMAD.IADD R21, R21, 0x1, -R10.reuse ;  /* 0x000000011515e824 */ /* 0x100fe400078e0a0a */
[----:B------:R-:W-:Y:S01]  /*30c0*/  @!P3 IMAD.IADD R8, R8, 0x1, -R10 ;  /* 0x000000010808b824 */ /* 0x000fe200078e0a0a */
[----:B------:R-:W-:Y:S01]  /*30d0*/  ISETP.GE.AND P3, PT, R4, RZ, PT ;  /* 0x000000ff0400720c */ /* 0x000fe20003f66270 */
[----:B0-----:R-:W-:Y:S01]  /*30e0*/  IMAD.MOV.U32 R2, RZ, RZ, R7 ;  /* 0x000000ffff027224 */ /* 0x001fe200078e0007 */
[----:B------:R-:W-:Y:S01]  /*30f0*/  IABS R4, R19 ;  /* 0x0000001300047213 */ /* 0x000fe20000000000 */
[----:B------:R-:W-:Y:S01]  /*3100*/  IMAD.MOV R0, RZ, RZ, -R0 ;  /* 0x000000ffff007224 */ /* 0x000fe200078e0a00 */
[----:B------:R-:W-:Y:S01]  /*3110*/  ISETP.GT.U32.AND P6, PT, R10, R21, PT ;  /* 0x000000150a00720c */ /* 0x000fe20003fc4070 */
[----:B------:R-:W-:Y:S01]  /*3120*/  @!P5 IMAD.MOV R2, RZ, RZ, -R2 ;  /* 0x000000ffff02d224 */ /* 0x000fe200078e0a02 */
[----:B------:R-:W-:Y:S01]  /*3130*/  ISETP.GE.AND P5, PT, R3, RZ, PT ;  /* 0x000000ff0300720c */ /* 0x000fe20003fa6270 */
[----:B------:R-:W-:Y:S01]  /*3140*/  @!P2 IMAD.IADD R6, R6, 0x1, -R10 ;  /* 0x000000010606a824 */ /* 0x000fe200078e0a0a */
[----:B------:R-:W-:Y:S01]  /*3150*/  ISETP.GT.U32.AND P2, PT, R10, R9, PT ;  /* 0x000000090a00720c */ /* 0x000fe20003f44070 */
[----:B------:R-:W-:Y:S01]  /*3160*/  IMAD.HI.U32 R7, R15, R4, RZ ;  /* 0x000000040f077227 */ /* 0x000fe200078e00ff */
[----:B------:R0:W-:Y:S01]  /*3170*/  STL [R1+0x3d0], R2 ;  /* 0x0003d00201007387 */ /* 0x0001e20000100800 */
[----:B------:R-:W-:-:S02]  /*3180*/  LOP3.LUT R3, R13, 0x1e4, RZ, 0xfc, !PT ;  /* 0x000001e40d037812 */ /* 0x000fc400078efcff */
[C---:B------:R-:W-:Y:S01]  /*3190*/  IMAD R16, R10.reuse, R0, R16 ;  /* 0x000000000a107224 */ /* 0x040fe200078e0210 */
[----:B------:R-:W-:Y:S01]  /*31a0*/  IABS R0, R11 ;  /* 0x0000000b00007213 */ /* 0x000fe20000000000 */
[----:B------:R-:W-:Y:S01]  /*31b0*/  IMAD.MOV R7, RZ, RZ, -R7 ;  /* 0x000000ffff077224 */ /* 0x000fe200078e0a07 */
[----:B------:R-:W-:Y:S01]  /*31c0*/  IABS R17, R3 ;  /* 0x0000000300117213 */ /* 0x000fe20000000000 */
[----:B------:R-:W-:Y:S01]  /*31d0*/  @!P6 IMAD.IADD R21, R21, 0x1, -R10 ;  /* 0x000000011515e824 */ /* 0x000fe200078e0a0a */
[C---:B------:R-:W-:Y:S01]  /*31e0*/  ISETP.GT.U32.AND P6, PT, R10.reuse, R16, PT ;  /* 0x000000100a00720c */ /* 0x040fe20003fc4070 */
[----:B------:R-:W-:Y:S02]  /*31f0*/  IMAD R4, R10, R7, R4 ;  /* 0x000000070a047224 */ /* 0x000fe400078e0204 */
[----:B------:R-:W-:-:S04]  /*3200*/  IMAD.HI.U32 R23, R15, R14, RZ ;  /* 0x0000000e0f177227 */ /* 0x000fc800078e00ff */
[----:B------:R-:W-:Y:S01]  /*3210*/  @!P2 IMAD.IADD R9, R9, 0x1, -R10 ;  /* 0x000000010909a824 */ /* 0x000fe200078e0a0a */
[C---:B------:R-:W-:Y:S01]  /*3220*/  ISETP.GT.U32.AND P2, PT, R10.reuse, R4, PT ;  /* 0x000000040a00720c */ /* 0x040fe20003f44070 */
[----:B------:R-:W-:Y:S02]  /*3230*/  IMAD.MOV R23, RZ, RZ, -R23 ;  /* 0x000000ffff177224 */ /* 0x000fe400078e0a17 */
[----:B0-----:R-:W-:Y:S01]  /*3240*/  IMAD.MOV.U32 R2, RZ, RZ, R8 ;  /* 0x000000ffff027224 */ /* 0x001fe200078e0008 */
[----:B------:R-:W-:Y:S01]  /*3250*/  LOP3.LUT R8, R13, 0x1dc, RZ, 0xfc, !PT ;  /* 0x000001dc0d087812 */ /* 0x000fe200078efcff */
[----:B------:R-:W-:Y:S02]  /*3260*/  IMAD R14, R10, R23, R14 ;  /* 0x000000170a0e7224 */ /* 0x000fe400078e020e */
[----:B------:R-:W-:Y:S02]  /*3270*/  @!P0 IMAD.MOV R2, RZ, RZ, -R2 ;  /* 0x000000ffff028224 */ /* 0x000fe400078e0a02 */
[--C-:B------:R-:W-:Y:S01]  /*3280*/  @!P6 IMAD.IADD R16, R16, 0x1, -R10.reuse ;  /* 0x000000011010e824 */ /* 0x100fe200078e0a0a */
[C---:B------:R-:W-:Y:S01]  /*3290*/  ISETP.GT.U32.AND P6, PT, R10.reuse, R14, PT ;  /* 0x0000000e0a00720c */ /* 0x040fe20003fc4070 */
[C---:B------:R-:W-:Y:S01]  /*32a0*/  IMAD.HI.U32 R22, R15.reuse, R17, RZ ;  /* 0x000000110f167227 */ /* 0x040fe200078e00ff */
[----:B------:R0:W-:Y:S02]  /*32b0*/  STL [R1+0x68], R2 ;  /* 0x0000680201007387 */ /* 0x0001e40000100800 */
[----:B------:R-:W-:Y:S01]  /*32c0*/  ISETP.GT.U32.AND P0, PT, R10, R16, PT ;  /* 0x000000100a00720c */ /* 0x000fe20003f04070 */
[----:B------:R-:W-:Y:S01]  /*32d0*/  @!P2 IMAD.IADD R4, R4, 0x1, -R10 ;  /* 0x000000010404a824 */ /* 0x000fe200078e0a0a */
[----:B------:R-:W-:Y:S01]  /*32e0*/  ISETP.GT.U32.AND P2, PT, R10, R9, PT ;  /* 0x000000090a00720c */ /* 0x000fe20003f44070 */
[----:B------:R-:W-:-:S04]  /*32f0*/  IMAD.HI.U32 R7, R15, R5, RZ ;  /* 0x000000050f077227 */ /* 0x000fc800078e00ff */
[----:B------:R-:W-:Y:S02]  /*3300*/  IMAD.MOV R22, RZ, RZ, -R22 ;  /* 0x000000ffff167224 */ /* 0x000fe400078e0a16 */
[----:B0-----:R-:W-:Y:S01]  /*3310*/  IMAD.MOV.U32 R2, RZ, RZ, R6 ;  /* 0x000000ffff027224 */ /* 0x001fe200078e0006 */
[----:B------:R-:W-:Y:S01]  /*3320*/  IABS R6, R8 ;  /* 0x0000000800067213 */ /* 0x000fe20000000000 */
[----:B------:R-:W-:Y:S02]  /*3330*/  IMAD.MOV R23, RZ, RZ, -R7 ;  /* 0x000000ffff177224 */ /* 0x000fe400078e0a07 */
[----:B------:R-:W-:Y:S02]  /*3340*/  @!P4 IMAD.MOV R2, RZ, RZ, -R2 ;  /* 0x000000ffff02c224 */ /* 0x000fe400078e0a02 */
[C---:B------:R-:W-:Y:S02]  /*3350*/  IMAD R7, R10.reuse, R22, R17 ;  /* 0x000000160a077224 */ /* 0x040fe400078e0211 */
[----:B------:R-:W-:Y:S01]  /*3360*/  IMAD R5, R10, R23, R5 ;  /* 0x000000170a057224 */ /* 0x000fe200078e0205 */
[----:B------:R0:W-:Y:S01]  /*3370*/  STL [R1+0x24], R2 ;  /* 0x0000240201007387 */ /* 0x0001e20000100800 */
[----:B------:R-:W-:Y:S01]  /*3380*/  @!P6 IMAD.IADD R14, R14, 0x1, -R10 ;  /* 0x000000010e0ee824 */ /* 0x000fe200078e0a0a */
[----:B------:R-:W-:Y:S01]  /*3390*/  ISETP.GT.U32.AND P6, PT, R10, R4, PT ;  /* 0x000000040a00720c */ /* 0x000fe20003fc4070 */
[----:B------:R-:W-:-:S03]  /*33a0*/  IMAD.HI.U32 R12, R15, R0, RZ ;  /* 0x000000000f0c7227 */ /* 0x000fc600078e00ff */
[C---:B------:R-:W-:Y:S01]  /*33b0*/  ISETP.GT.U32.AND P4, PT, R10.reuse, R14, PT ;  /* 0x0000000e0a00720c */ /* 0x040fe20003f84070 */
[----:B------:R-:W-:Y:S01]  /*33c0*/  @!P2 IMAD.IADD R9, R9, 0x1, -R10 ;  /* 0x000000010909a824 */ /* 0x000fe200078e0a0a */
[C---:B------:R-:W-:Y:S01]  /*33d0*/  ISETP.GT.U32.AND P2, PT, R10.reuse, R5, PT ;  /* 0x000000050a00720c */ /* 0x040fe20003f44070 */
[----:B------:R-:W-:Y:S01]  /*33e0*/  IMAD.MOV R17, RZ, RZ, -R12 ;  /* 0x000000ffff117224 */ /* 0x000fe200078e0a0c */
[----:B------:R-:W-:Y:S01]  /*33f0*/  LOP3.LUT R12, R13, 0x1de, RZ, 0xfc, !PT ;  /* 0x000001de0d0c7812 */ /* 0x000fe200078efcff */
[----:B0-----:R-:W-:Y:S02]  /*3400*/  IMAD.MOV.U32 R2, RZ, RZ, R21 ;  /* 0x000000ffff027224 */ /* 0x001fe400078e0015 */
[C---:B------:R-:W-:Y:S01]  /*3410*/  IMAD R0, R10.reuse, R17, R0 ;  /* 0x000000110a007224 */ /* 0x040fe200078e0200 */
[----:B------:R-:W-:Y:S01]  /*3420*/  IABS R17, R12 ;  /* 0x0000000c00117213 */ /* 0x000fe20000000000 */
[----:B------:R-:W-:Y:S01]  /*3430*/  @!P1 IMAD.MOV R2, RZ, RZ, -R2 ;  /* 0x000000ffff029224 */ /* 0x000fe200078e0a02 */
[----:B------:R-:W-:Y:S01]  /*3440*/  ISETP.GT.U32.AND P1, PT, R10, R7, PT ;  /* 0x000000070a00720c */ /* 0x000fe20003f24070 */
[--C-:B------:R-:W-:Y:S01]  /*3450*/  @!P0 IMAD.IADD R16, R16, 0x1, -R10.reuse ;  /* 0x0000000110108824 */ /* 0x100fe200078e0a0a */
[----:B------:R-:W-:Y:S01]  /*3460*/  ISETP.GE.AND P0, PT, R19, RZ, PT ;  /* 0x000000ff1300720c */ /* 0x000fe20003f06270 */
[--C-:B------:R-:W-:Y:S01]  /*3470*/  @!P6 IMAD.IADD R4, R4, 0x1, -R10.reuse ;  /* 0x000000010404e824 */ /* 0x100fe200078e0a0a */
[----:B------:R-:W-:Y:S01]  /*3480*/  ISETP.GT.U32.AND P6, PT, R10, R0, PT ;  /* 0x000000000a00720c */ /* 0x000fe20003fc4070 */
[----:B------:R-:W-:Y:S01]  /*3490*/  IMAD.MOV.U32 R22, RZ, RZ, R9 ;  /* 0x000000ffff167224 */ /* 0x000fe200078e0009 */
[----:B------:R0:W-:Y:S01]  /*34a0*/  STL [R1+0x3c0], R2 ;  /* 0x0003c00201007387 */ /* 0x0001e20000100800 */
[----:B------:R-:W-:Y:S01]  /*34b0*/  @!P2 IMAD.IADD R5, R5, 0x1, -R10 ;  /* 0x000000010505a824 */ /* 0x000fe200078e0a0a */
[----:B------:R-:W-:Y:S01]  /*34c0*/  ISETP.GE.AND P2, PT, R18, RZ, PT ;  /* 0x000000ff1200720c */ /* 0x000fe20003f46270 */
[----:B------:R-:W-:Y:S01]  /*34d0*/  IMAD.HI.U32 R21, R15, R17, RZ ;  /* 0x000000110f157227 */ /* 0x000fe200078e00ff */
[----:B------:R-:W-:-:S03]  /*34e0*/  LOP3.LUT R9, R13, 0x1da, RZ, 0xfc, !PT ;  /* 0x000001da0d097812 */ /* 0x000fc600078efcff */
[--C-:B------:R-:W-:Y:S01]  /*34f0*/  @!P1 IMAD.IADD R7, R7, 0x1, -R10.reuse ;  /* 0x0000000107079824 */ /* 0x100fe200078e0a0a */
[----:B------:R-:W-:Y:S01]  /*3500*/  ISETP.GE.AND P1, PT, R3, RZ, PT ;  /* 0x000000ff0300720c */ /* 0x000fe20003f26270 */
[----:B------:R-:W-:Y:S01]  /*3510*/  @!P4 IMAD.IADD R14, R14, 0x1, -R10 ;  /* 0x000000010e0ec824 */ /* 0x000fe200078e0a0a */
[----:B------:R-:W-:Y:S01]  /*3520*/  ISETP.GE.AND P4, PT, R20, RZ, PT ;  /* 0x000000ff1400720c */ /* 0x000fe20003f86270 */
[----:B0-----:R-:W-:Y:S02]  /*3530*/  IMAD.MOV.U32 R2, RZ, RZ, R16 ;  /* 0x000000ffff027224 */ /* 0x001fe400078e0010 */
[----:B------:R-:W-:Y:S01]  /*3540*/  @!P5 IMAD.MOV R22, RZ, RZ, -R22 ;  /* 0x000000ffff16d224 */ /* 0x000fe200078e0a16 */
[----:B------:R-:W-:Y:S01]  /*3550*/  ISETP.GT.U32.AND P5, PT, R10, R7, PT ;  /* 0x000000070a00720c */ /* 0x000fe20003fa4070 */
[----:B------:R-:W-:-:S03]  /*3560*/  IMAD.HI.U32 R19, R15, R6, RZ ;  /* 0x000000060f137227 */ /* 0x000fc600078e00ff */
[----:B------:R-:W-:Y:S01]  /*3570*/  STL [R1+0x14], R22 ;  /* 0x0000141601007387 */ /* 0x000fe20000100800 */
[----:B------:R-:W-:Y:S01]  /*3580*/  @!P3 IMAD.MOV R2, RZ, RZ, -R2 ;  /* 0x000000ffff02b224 */ /* 0x000fe200078e0a02 */
[C---:B------:R-:W-:Y:S01]  /*3590*/  ISETP.GT.U32.AND P3, PT, R10.reuse, R5, PT ;  /* 0x000000050a00720c */ /* 0x040fe20003f64070 */
[----:B------:R-:W-:Y:S02]  /*35a0*/  IMAD.MOV R21, RZ, RZ, -R21 ;  /* 0x000000ffff157224 */ /* 0x000fe400078e0a15 */
[----:B------:R-:W-:Y:S01]  /*35b0*/  IMAD.MOV R19, RZ, RZ, -R19 ;  /* 0x000000ffff137224 */ /* 0x000fe200078e0a13 */
[----:B------:R0:W-:Y:S01]  /*35c0*/  STL [R1+0x10], R2 ;  /* 0x0000100201007387 */ /* 0x0001e20000100800 */
[----:B------:R-:W-:Y:S01]  /*35d0*/  IMAD.MOV.U32 R16, RZ, RZ, R4 ;  /* 0x000000ffff107224 */ /* 0x000fe200078e0004 */
[----:B------:R-:W-:Y:S01]  /*35e0*/  LOP3.LUT R4, R13, 0x1d8, RZ, 0xfc, !PT ;  /* 0x000001d80d047812 */ /* 0x000fe200078efcff */
[----:B------:R-:W-:Y:S02]  /*35f0*/  IMAD R3, R10, R21, R17 ;  /* 0x000000150a037224 */ /* 0x000fe400078e0211 */
[----:B------:R-:W-:-:S02]  /*3600*/  @!P6 IMAD.IADD R0, R0, 0x1, -R10 ;  /* 0x000000010000e824 */ /* 0x000fc400078e0a0a */
[C---:B------:R-:W-:Y:S02]  /*3610*/  IMAD R6, R10.reuse, R19, R6 ;  /* 0x000000130a067224 */ /* 0x040fe400078e0206 */
[----:B------:R-:W-:Y:S01]  /*3620*/  @!P0 IMAD.MOV R16, RZ, RZ, -R16 ;  /* 0x000000ffff108224 */ /* 0x000fe200078e0a10 */
[C---:B------:R-:W-:Y:S01]  /*3630*/  ISETP.GT.U32.AND P6, PT, R10.reuse, R0, PT ;  /* 0x000000000a00720c */ /* 0x040fe20003fc4070 */
[----:B0-----:R-:W-:Y:S01]  /*3640*/  IMAD.MOV.U32 R2, RZ, RZ, R14 ;  /* 0x000000ffff027224 */ /* 0x001fe200078e000e */
[C---:B------:R-:W-:Y:S01]  /*3650*/  ISETP.GT.U32.AND P0, PT, R10.reuse, R3, PT ;  /* 0x000000030a00720c */ /* 0x040fe20003f04070 */
[----:B------:R-:W-:Y:S01]  /*3660*/  @!P5 IMAD.IADD R7, R7, 0x1, -R10 ;  /* 0x000000010707d824 */ /* 0x000fe200078e0a0a */
[----:B------:R-:W-:Y:S01]  /*3670*/  ISETP.GT.U32.AND P5, PT, R10, R6, PT ;  /* 0x000000060a00720c */ /* 0x000fe20003fa4070 */
[----:B------:R-:W-:Y:S01]  /*3680*/  @!P4 IMAD.MOV R2, RZ, RZ, -R2 ;  /* 0x000000ffff02c224 */ /* 0x000fe200078e0a02 */
[----:B------:R0:W-:Y:S01]  /*3690*/  STL [R1+0x350], R16 ;  /* 0x0003501001007387 */ /* 0x0001e20000100800 */
[----:B------:R-:W-:Y:S01]  /*36a0*/  @!P3 IMAD.IADD R5, R5, 0x1, -R10 ;  /* 0x000000010505b824 */ /* 0x000fe200078e0a0a */
[----:B------:R-:W-:Y:S01]  /*36b0*/  ISETP.GE.AND P4, PT, R11, RZ, PT ;  /* 0x000000ff0b00720c */ /* 0x000fe20003f86270 */
[----:B------:R-:W-:Y:S01]  /*36c0*/  IMAD.MOV.U32 R14, RZ, RZ, R7 ;  /* 0x000000ffff0e7224 */ /* 0x000fe200078e0007 */
[----:B------:R1:W-:Y:S01]  /*36d0*/  STL [R1+0x35c], R2 ;  /* 0x00035c0201007387 */ /* 0x0003e20000100800 */
[----:B------:R-:W-:-:S02]  /*36e0*/  ISETP.GE.AND P3, PT, R12, RZ, PT ;  /* 0x000000ff0c00720c */ /* 0x000fc40003f66270 */
[----:B------:R-:W-:Y:S01]  /*36f0*/  @!P1 IMAD.MOV R14, RZ, RZ, -R14 ;  /* 0x000000ffff0e9224 */ /* 0x000fe200078e0a0e */
[----:B------:R-:W-:Y:S01]  /*3700*/  IABS R11, R4 ;  /* 0x00000004000b7213 */ /* 0x000fe20000000000 */
[--C-:B------:R-:W-:Y:S01]  /*3710*/  @!P6 IMAD.IADD R0, R0, 0x1, -R10.reuse ;  /* 0x000000010000e824 */ /* 0x100fe200078e0a0a */
[----:B0-----:R-:W-:Y:S01]  /*3720*/  IABS R16, R9 ;  /* 0x0000000900107213 */ /* 0x001fe20000000000 */
[--C-:B------:R-:W-:Y:S01]  /*3730*/  @!P0 IMAD.IADD R3, R3, 0x1, -R10.reuse ;  /* 0x0000000103038824 */ /* 0x100fe200078e0a0a */
[----:B------:R0:W-:Y:S01]  /*3740*/  STL [R1+0x3a4], R14 ;  /* 0x0003a40e01007387 */ /* 0x0001e20000100800 */
[----:B------:R-:W-:Y:S01]  /*3750*/  @!P5 IMAD.IADD R6, R6, 0x1, -R10 ;  /* 0x000000010606d824 */ /* 0x000fe200078e0a0a */
[----:B------:R-:W-:Y:S01]  /*3760*/  ISETP.GE.AND P6, PT, R8, RZ, PT ;  /* 0x000000ff0800720c */ /* 0x000fe20003fc6270 */
[----:B-1----:R-:W-:Y:S01]  /*3770*/  IMAD.MOV.U32 R2, RZ, RZ, R5 ;  /* 0x000000ffff027224 */ /* 0x002fe200078e0005 */
[C---:B------:R-:W-:Y:S01]  /*3780*/  ISETP.GT.U32.AND P1, PT, R10.reuse, R3, PT ;  /* 0x000000030a00720c */ /* 0x040fe20003f24070 */
[----:B------:R-:W-:Y:S01]  /*3790*/  IMAD.HI.U32 R12, R15, R16, RZ ;  /* 0x000000100f0c7227 */ /* 0x000fe200078e00ff */
[----:B------:R-:W-:-:S02]  /*37a0*/  ISETP.GT.U32.AND P5, PT, R10, R6, PT ;  /* 0x000000060a00720c */ /* 0x000fc40003fa4070 */
[----:B------:R-:W-:Y:S01]  /*37b0*/  ISETP.GE.AND P0, PT, R9, RZ, PT ;  /* 0x000000ff0900720c */ /* 0x000fe20003f06270 */
[----:B------:R-:W-:Y:S01]  /*37c0*/  @!P2 IMAD.MOV R2, RZ, RZ, -R2 ;  /* 0x000000ffff02a224 */ /* 0x000fe200078e0a02 */
[----:B0-----:R-:W-:Y:S01]  /*37d0*/  LOP3.LUT R14, R13, 0x1d6, RZ, 0xfc, !PT ;  /* 0x000001d60d0e7812 */ /* 0x001fe200078efcff */
[----:B------:R-:W-:Y:S01]  /*37e0*/  IMAD.MOV R12, RZ, RZ, -R12 ;  /* 0x000000ffff0c7224 */ /* 0x000fe200078e0a0c */
[----:B------:R-:W-:Y:S01]  /*37f0*/  ISETP.GE.AND P2, PT, R4, RZ, PT ;  /* 0x000000ff0400720c */ /* 0x000fe20003f46270 */
[----:B------:R-:W-:Y:S01]  /*3800*/  IMAD.HI.U32 R8, R15, R11, RZ ;  /* 0x0000000b0f087227 */ /* 0x000fe200078e00ff */
[----:B------:R0:W-:Y:S01]  /*3810*/  STL [R1+0x3a8], R2 ;  /* 0x0003a80201007387 */ /* 0x0001e20000100800 */
[----:B------:R-:W-:Y:S02]  /*3820*/  LOP3.LUT R4, R13, 0x1d2, RZ, 0xfc, !PT ;  /* 0x000001d20d047812 */ /* 0x000fe400078efcff */
[----:B------:R-:W-:Y:S02]  /*3830*/  IMAD R16, R10, R12, R16 ;  /* 0x0000000c0a107224 */ /* 0x000fe400078e0210 */
[----:B------:R-:W-:Y:S01]  /*3840*/  IMAD.MOV R8, RZ, RZ, -R8 ;  /* 0x000000ffff087224 */ /* 0x000fe200078e0a08 */
[----:B------:R-:W-:Y:S01]  /*3850*/  IABS R7, R4 ;  /* 0x0000000400077213 */ /* 0x000fe20000000000 */
[----:B------:R-:W-:Y:S01]  /*3860*/  @!P1 IMAD.IADD R3, R3, 0x1, -R10 ;  /* 0x0000000103039824 */ /* 0x000fe200078e0a0a */
[----:B------:R-:W-:Y:S01]  /*3870*/  ISETP.GE.AND P1, PT, R14, RZ, PT ;  /* 0x000000ff0e00720c */ /* 0x000fe20003f26270 */
[----:B------:R-:W-:Y:S01]  /*3880*/  IMAD R11, R10, R8, R11 ;  /* 0x000000080a0b7224 */ /* 0x000fe200078e020b */
[----:B------:R-:W-:Y:S01]  /*3890*/  IABS R14, R14 ;  /* 0x0000000e000e7213 */ /* 0x000fe20000000000 */
[----:B0-----:R-:W-:Y:S01]  /*38a0*/  IMAD.MOV.U32 R2, RZ, RZ, R0 ;  /* 0x000000ffff027224 */ /* 0x001fe200078e0000 */
[----:B------:R-:W-:Y:S01]  /*38b0*/  LOP3.LUT R0, R13, 0x1d4, RZ, 0xfc, !PT ;  /* 0x000001d40d007812 */ /* 0x000fe200078efcff */
[----:B------:R-:W-:Y:S01]  /*38c0*/  @!P5 IMAD.IADD R6, R6, 0x1, -R10 ;  /* 0x000000010606d824 */ /* 0x000fe200078e0a0a */
[C---:B------:R-:W-:Y:S01]  /*38d0*/  ISETP.GT.U32.AND P5, PT, R10.reuse, R11, PT ;  /* 0x0000000b0a00720c */ /* 0x040fe20003fa4070 */
[----:B------:R-:W-:Y:S01]  /*38e0*/  @!P4 IMAD.MOV R2, RZ, RZ, -R2 ;  /* 0x000000ffff02c224 */ /* 0x000fe200078e0a02 */
[----:B------:R-:W-:Y:S01]  /*38f0*/  ISETP.GT.U32.AND P4, PT, R10, R16, PT ;  /* 0x000000100a00720c */ /* 0x000fe20003f84070 */
[----:B------:R-:W-:Y:S01]  /*3900*/  IMAD.HI.U32 R5, R15, R14, RZ ;  /* 0x0000000e0f057227 */ /* 0x000fe200078e00ff */
[----:B------:R-:W-:-:S02]  /*3910*/  IABS R9, R0 ;  /* 0x0000000000097213 */ /* 0x000fc40000000000 */
[----:B------:R0:W-:Y:S01]  /*3920*/  STL [R1+0x3b0], R2 ;  /* 0x0003b00201007387 */ /* 0x0001e20000100800 */
[----:B------:R-:W-:Y:S01]  /*3930*/  IMAD.MOV R5, RZ, RZ, -R5 ;  /* 0x000000ffff057224 */ /* 0x000fe200078e0a05 */
[----:B------:R-:W-:-:S03]  /*3940*/  LOP3.LUT R8, R13, 0x1ce, RZ, 0xfc, !PT ;  /* 0x000001ce0d087812 */ /* 0x000fc600078efcff */
[----:B------:R-:W-:Y:S01]  /*3950*/  IMAD R14, R10, R5, R14 ;  /* 0x000000050a0e7224 */ /* 0x000fe200078e020e */
[----:B------:R-:W-:Y:S01]  /*3960*/  IABS R17, R8 ;  /* 0x0000000800117213 */ /* 0x000fe20000000000 */
[--C-:B------:R-:W-:Y:S02]  /*3970*/  @!P5 IMAD.IADD R11, R11, 0x1, -R10.reuse ;  /* 0x000000010b0bd824 */ /* 0x100fe400078e0a0a */
[----:B------:R-:W-:Y:S01]  /*3980*/  @!P4 IMAD.IADD R16, R16, 0x1, -R10 ;  /* 0x000000011010c824 */ /* 0x000fe200078e0a0a */
[----:B------:R-:W-:Y:S01]  /*3990*/  ISETP.GE.AND P4, PT, R0, RZ, PT ;  /* 0x000000ff0000720c */ /* 0x000fe20003f86270 */
[----:B0-----:R-:W-:Y:S01]  /*39a0*/  IMAD.MOV.U32 R2, RZ, RZ, R3 ;  /* 0x000000ffff027224 */ /* 0x001fe200078e0003 */
[----:B------:R-:W-:Y:S01]  /*39b0*/  ISETP.GT.U32.AND P5, PT, R10, R11, PT ;  /* 0x0000000b0a00720c */ /* 0x000fe20003fa4070 */
[----:B------:R-:W-:-:S04]  /*39c0*/  IMAD.HI.U32 R0, R15, R7, RZ ;  /* 0x000000070f007227 */ /* 0x000fc800078e00ff */
[----:B------:R-:W-:Y:S01]  /*39d0*/  @!P3 IMAD.MOV R2, RZ, RZ, -R2 ;  /* 0x000000ffff02b224 */ /* 0x000fe200078e0a02 */
[----:B------:R-:W-:Y:S01]  /*39e0*/  ISETP.GT.U32.AND P3, PT, R10, R16, PT ;  /* 0x000000100a00720c */ /* 0x000fe20003f64070 */
[----:B------:R-:W-:-:S03]  /*39f0*/  IMAD.HI.U32 R3, R15, R9, RZ ;  /* 0x000000090f037227 */ /* 0x000fc600078e00ff */
[----:B------:R0:W-:Y:S01]  /*3a00*/  STL [R1+0x3bc], R2 ;  /* 0x0003bc0201007387 */ /* 0x0001e20000100800 */
[----:B------:R-:W-:Y:S02]  /*3a10*/  IMAD.MOV R3, RZ, RZ, -R3 ;  /* 0x000000ffff037224 */ /* 0x000fe400078e0a03 */
[----:B------:R-:W-:Y:S02]  /*3a20*/  @!P5 IMAD.IADD R11, R11, 0x1, -R10 ;  /* 0x000000010b0bd824 */ /* 0x000fe400078e0a0a */
[----:B------:R-:W-:Y:S01]  /*3a30*/  IMAD R9, R10, R3, R9 ;  /* 0x000000030a097224 */ /* 0x000fe200078e0209 */
[----:B------:R-:W-:-:S03]  /*3a40*/  LOP3.LUT R3, R13, 0x1ca, RZ, 0xfc, !PT ;  /* 0x000001ca0d037812 */ /* 0x000fc600078efcff */
[----:B------:R-:W-:Y:S01]  /*3a50*/  @!P3 IMAD.IADD R16, R16, 0x1, -R10 ;  /* 0x000000011010b824 */ /* 0x000fe200078e0a0a */
[C---:B------:R-:W-:Y:S01]  /*3a60*/  ISETP.GT.U32.AND P3, PT, R10.reuse, R14, PT ;  /* 0x0000000e0a00720c */ /* 0x040fe20003f64070 */
[----:B0-----:R-:W-:Y:S01]  /*3a70*/  IMAD.MOV.U32 R2, RZ, RZ, R6 ;  /* 0x000000ffff027224 */ /* 0x001fe200078e0006 */
[----:B------:R-:W-:Y:S02]  /*3a80*/  ISETP.GT.U32.AND P5, PT, R10, R9, PT ;  /* 0x000000090a00720c */ /* 0x000fe40003fa4070 */
[C---:B------:R-:W-:Y:S01]  /*3a90*/  LOP3.LUT R6, R13.reuse, 0x1cc, RZ, 0xfc, !PT ;  /* 0x000001cc0d067812 */ /* 0x040fe200078efcff */
[----:B------:R-:W-:Y:S01]  /*3aa0*/  @!P6 IMAD.MOV R2, RZ, RZ, -R2 ;  /* 0x000000ffff02e224 */ /* 0x000fe200078e0a02 */
[----:B------:R-:W-:Y:S01]  /*3ab0*/  ISETP.GE.AND P6, PT, R4, RZ, PT ;  /* 0x000000ff0400720c */ /* 0x000fe20003fc6270 */
[----:B------:R-:W-:Y:S01]  /*3ac0*/  IMAD.MOV R4, RZ, RZ, -R0 ;  /* 0x000000ffff047224 */ /* 0x000fe200078e0a00 */
[----:B------:R-:W-:Y:S02]  /*3ad0*/  LOP3.LUT R0, R13, 0x1d0, RZ, 0xfc, !PT ;  /* 0x000001d00d007812 */ /* 0x000fe400078efcff */
[----:B------:R0:W-:Y:S01]  /*3ae0*/  STL [R1+0x3b8], R2 ;  /* 0x0003b80201007387 */ /* 0x0001e20000100800 */
[----:B------:R-:W-:Y:S01]  /*3af0*/  IMAD R7, R10, R4, R7 ;  /* 0x000000040a077224 */ /* 0x000fe200078e0207 */
[----:B------:R-:W-:Y:S01]  /*3b00*/  IABS R5, R0 ;  /* 0x0000000000057213 */ /* 0x000fe20000000000 */
[--C-:B------:R-:W-:Y:S01]  /*3b10*/  @!P3 IMAD.IADD R14, R14, 0x1, -R10.reuse ;  /* 0x000000010e0eb824 */ /* 0x100fe200078e0a0a */
[----:B------:R-:W-:Y:S01]  /*3b20*/  IABS R12, R6 ;  /* 0x00000006000c7213 */ /* 0x000fe20000000000 */
[----:B------:R-:W-:Y:S01]  /*3b30*/  @!P5 IMAD.IADD R9, R9, 0x1, -R10 ;  /* 0x000000010909d824 */ /* 0x000fe200078e0a0a */
[----:B------:R-:W-:-:S02]  /*3b40*/  IABS R4, R3 ;  /* 0x0000000300047213 */ /* 0x000fc40000000000 */
[C---:B------:R-:W-:Y:S01]  /*3b50*/  ISETP.GT.U32.AND P3, PT, R10.reuse, R14, PT ;  /* 0x0000000e0a00720c */ /* 0x040fe20003f64070 */
[----:B0-----:R-:W-:Y:S01]  /*3b60*/  IMAD.MOV.U32 R2, RZ, RZ, R16 ;  /* 0x000000ffff027224 */ /* 0x001fe200078e0010 */
[C---:B------:R-:W-:Y:S01]  /*3b70*/  ISETP.GT.U32.AND P5, PT, R10.reuse, R9, PT ;  /* 0x000000090a00720c */ /* 0x040fe20003fa4070 */
[----:B------:R-:W-:Y:S02]  /*3b80*/  IMAD.MOV.U32 R16, RZ, RZ, R17 ;  /* 0x000000ffff107224 */ /* 0x000fe400078e0011 */
[----:B------:R-:W-:Y:S01]  /*3b90*/  @!P0 IMAD.MOV R2, RZ, RZ, -R2 ;  /* 0x000000ffff028224 */ /* 0x000fe200078e0a02 */
[----:B------:R-:W-:Y:S01]  /*3ba0*/  ISETP.GT.U32.AND P0, PT, R10, R7, PT ;  /* 0x000000070a00720c */ /* 0x000fe20003f04070 */
[----:B------:R-:W-:-:S03]  /*3bb0*/  IMAD.HI.U32 R17, R15, R5, RZ ;  /* 0x000000050f117227 */ /* 0x000fc600078e00ff */
[----:B------:R0:W-:Y:S01]  /*3bc0*/  STL [R1+0x3b4], R2 ;  /* 0x0003b40201007387 */ /* 0x0001e20000100800 */
[----:B------:R-:W-:Y:S02]  /*3bd0*/  IMAD.MOV R17, RZ, RZ, -R17 ;  /* 0x000000ffff117224 */ /* 0x000fe400078e0a11 */
[--C-:B------:R-:W-:Y:S02]  /*3be0*/  @!P3 IMAD.IADD R14, R14, 0x1, -R10.reuse ;  /* 0x000000010e0eb824 */ /* 0x100fe400078e0a0a */
[----:B------:R-:W-:Y:S01]  /*3bf0*/  @!P5 IMAD.IADD R9, R9, 0x1, -R10 ;  /* 0x000000010909d824 */ /* 0x000fe200078e0a0a */
[----:B------:R-:W-:-:S03]  /*3c00*/  ISETP.GE.AND P5, PT, R8, RZ, PT ;  /* 0x000000ff0800720c */ /* 0x000fc60003fa6270 */
[----:B------:R-:W-:Y:S02]  /*3c10*/  @!P0 IMAD.IADD R7, R7, 0x1, -R10 ;  /* 0x0000000107078824 */ /* 0x000fe400078e0a0a */
[----:B0-----:R-:W-:Y:S02]  /*3c20*/  IMAD.MOV.U32 R2, RZ, RZ, R11 ;  /* 0x000000ffff027224 */ /* 0x001fe400078e000b */
[----:B------:R-:W-:Y:S01]  /*3c30*/  IMAD.MOV.U32 R11, RZ, RZ, R12 ;  /* 0x000000ffff0b7224 */ /* 0x000fe200078e000c */
[----:B------:R-:W-:Y:S01]  /*3c40*/  ISETP.GT.U32.AND P0, PT, R10, R7, PT ;  /* 0x000000070a00720c */ /* 0x000fe20003f04070 */
[----:B------:R-:W-:Y:S01]  /*3c50*/  @!P2 IMAD.MOV R2, RZ, RZ, -R2 ;  /* 0x000000ffff02a224 */ /* 0x000fe200078e0a02 */
[----:B------:R-:W-:Y:S01]  /*3c60*/  ISETP.GE.AND P2, PT, R0, RZ, PT ;  /* 0x000000ff0000720c */ /* 0x000fe20003f46270 */
[C---:B------:R-:W-:Y:S02]  /*3c70*/  IMAD R0, R10.reuse, R17, R5 ;  /* 0x000000110a007224 */ /* 0x040fe400078e0205 */
[C---:B------:R-:W-:Y:S01]  /*3c80*/  IMAD.HI.U32 R5, R15.reuse, R11, RZ ;  /* 0x0000000b0f057227 */ /* 0x040fe200078e00ff */
[----:B------:R0:W-:Y:S02]  /*3c90*/  STL [R1+0x3ac], R2 ;  /* 0x0003ac0201007387 */ /* 0x0001e40000100800 */
[----:B------:R-:W-:Y:S01]  /*3ca0*/  ISETP.GT.U32.AND P3, PT, R10, R0, PT ;  /* 0x000000000a00720c */ /* 0x000fe20003f64070 */
[----:B------:R-:W-:-:S04]  /*3cb0*/  IMAD.HI.U32 R17, R15, R16, RZ ;  /* 0x000000100f117227 */ /* 0x000fc800078e00ff */
[----:B------:R-:W-:-:S04]  /*3cc0*/  IMAD.HI.U32 R12, R15, R4, RZ ;  /* 0x000000040f0c7227 */ /* 0x000fc800078e00ff */
[----:B0-----:R-:W-:Y:S02]  /*3cd0*/  IMAD.MOV.U32 R2, RZ, RZ, R14 ;  /* 0x000000ffff027224 */ /* 0x001fe400078e000e */
[----:B------:R-:W-:Y:S02]  /*3ce0*/  IMAD.MOV R5, RZ, RZ, -R5 ;  /* 0x000000ffff057224 */ /* 0x000fe400078e0a05 */
[----:B------:R-:W-:Y:S02]  /*3cf0*/  @!P1 IMAD.MOV R2, RZ, RZ, -R2 ;  /* 0x000000ffff029224 */ /* 0x000fe400078e0a02 */
[----:B------:R-:W-:Y:S02]  /*3d00*/  IMAD.MOV R17, RZ, RZ, -R17 ;  /* 0x000000ffff117224 */ /* 0x000fe400078e0a11 */
[----:B------:R-:W-:Y:S01]  /*3d10*/  IMAD.MOV R12, RZ, RZ, -R12 ;  /* 0x000000ffff0c7224 */ /* 0x000fe200078e0a0c */
[----:B------:R0:W-:Y:S01]  /*3d20*/  STL [R1+0x390], R2 ;  /* 0x0003900201007387 */ /* 0x0001e20000100800 */
[----:B------:R-:W-:Y:S01]  /*3d30*/  IMAD R11, R10, R5, R11 ;  /* 0x000000050a0b7224 */ /* 0x000fe200078e020b */
[----:B------:R-:W-:Y:S01]  /*3d40*/  LOP3.LUT R5, R13, 0x1c8, RZ, 0xfc, !PT ;  /* 0x000001c80d057812 */ /* 0x000fe200078efcff */
[----:B------:R-:W-:-:S02]  /*3d50*/  @!P0 IMAD.IADD R7, R7, 0x1, -R10 ;  /* 0x0000000107078824 */ /* 0x000fc400078e0a0a */
[C---:B------:R-:W-:Y:S01]  /*3d60*/  IMAD R8, R10.reuse, R17, R16 ;  /* 0x000000110a087224 */ /* 0x040fe200078e0210 */
[C---:B------:R-:W-:Y:S01]  /*3d70*/  ISETP.GT.U32.AND P0, PT, R10.reuse, R11, PT ;  /* 0x0000000b0a00720c */ /* 0x040fe20003f04070 */
[----:B------:R-:W-:Y:S01]  /*3d80*/  IMAD R4, R10, R12, R4 ;  /* 0x0000000c0a047224 */ /* 0x000fe200078e0204 */
[----:B------:R-:W-:Y:S01]  /*3d90*/  IABS R12, R5 ;  /* 0x00000005000c7213 */ /* 0x000fe20000000000 */
[----:B------:R-:W-:Y:S01]  /*3da0*/  @!P3 IMAD.IADD R0, R0, 0x1, -R10 ;  /* 0x000000010000b824 */ /* 0x000fe200078e0a0a */
[C---:B------:R-:W-:Y:S01]  /*3db0*/  ISETP.GT.U32.AND P1, PT, R10.reuse, R8, PT ;  /* 0x000000080a00720c */ /* 0x040fe20003f24070 */
[----:B0-----:R-:W-:Y:S01]  /*3dc0*/  IMAD.MOV.U32 R2, RZ, RZ, R7 ;  /* 0x000000ffff027224 */ /* 0x001fe200078e0007 */
[----:B------:R-:W-:Y:S01]  /*3dd0*/  LOP3.LUT R7, R13, 0x1c6, RZ, 0xfc, !PT ;  /* 0x000001c60d077812 */ /* 0x000fe200078efcff */
[----:B------:R-:W-:Y:S01]  /*3de0*/  IMAD.MOV.U32 R14, RZ, RZ, R9 ;  /* 0x000000ffff0e7224 */ /* 0x000fe200078e0009 */
[C---:B------:R-:W-:Y:S01]  /*3df0*/  ISETP.GT.U32.AND P3, PT, R10.reuse, R0, PT ;  /* 0x000000000a00720c */ /* 0x040fe20003f64070 */
[----:B------:R-:W-:Y:S01]  /*3e00*/  @!P6 IMAD.MOV R2, RZ, RZ, -R2 ;  /* 0x000000ffff02e224 */ /* 0x000fe200078e0a02 */
[----:B------:R-:W-:Y:S01]  /*3e10*/  ISETP.GT.U32.AND P6, PT, R10, R4, PT ;  /* 0x000000040a00720c */ /* 0x000fe20003fc4070 */
[----:B------:R-:W-:Y:S01]  /*3e20*/  IMAD.MOV.U32 R9, RZ, RZ, R12 ;  /* 0x000000ffff097224 */ /* 0x000fe200078e000c */
[----:B------:R-:W-:Y:S01]  /*3e30*/  IABS R12, R7 ;  /* 0x00000007000c7213 */ /* 0x000fe20000000000 */
[----:B------:R-:W-:Y:S01]  /*3e40*/  @!P4 IMAD.MOV R14, RZ, RZ, -R14 ;  /* 0x000000ffff0ec224 */ /* 0x000fe200078e0a0e */
[----:B------:R-:W-:Y:S01]  /*3e50*/  ISETP.GE.AND P4, PT, R6, RZ, PT ;  /* 0x000000ff0600720c */ /* 0x000fe20003f86270 */
[----:B------:R-:W-:-:S03]  /*3e60*/  IMAD.HI.U32 R6, R15, R9, RZ ;  /* 0x000000090f067227 */ /* 0x000fc600078e00ff */
[----:B------:R-:W-:Y:S01]  /*3e70*/  STL [R1+0x398], R14 ;  /* 0x0003980e01007387 */ /* 0x000fe20000100800 */
[----:B------:R-:W-:Y:S02]  /*3e80*/  @!P0 IMAD.IADD R11, R11, 0x1, -R10 ;  /* 0x000000010b0b8824 */ /* 0x000fe400078e0a0a */
[----:B------:R-:W-:Y:S01]  /*3e90*/  IMAD.MOV R6, RZ, RZ, -R6 ;  /* 0x000000ffff067224 */ /* 0x000fe200078e0a06 */
[----:B------:R0:W-:Y:S01]  /*3ea0*/  STL [R1+0x39c], R2 ;  /* 0x00039c0201007387 */ /* 0x0001e20000100800 */
[--C-:B------:R-:W-:Y:S01]  /*3eb0*/  @!P1 IMAD.IADD R8, R8, 0x1, -R10.reuse ;  /* 0x0000000108089824 */ /* 0x100fe200078e0a0a */
[----:B------:R-:W-:Y:S01]  /*3ec0*/  ISETP.GE.AND P1, PT, R5, RZ, PT ;  /* 0x000000ff0500720c */ /* 0x000fe20003f26270 */
[--C-:B------:R-:W-:Y:S01]  /*3ed0*/  @!P6 IMAD.IADD R4, R4, 0x1, -R10.reuse ;  /* 0x000000010404e824 */ /* 0x100fe200078e0a0a */
[----:B------:R-:W-:Y:S01]  /*3ee0*/  ISETP.GT.U32.AND P6, PT, R10, R11, PT ;  /* 0x0000000b0a00720c */ /* 0x000fe20003fc4070 */
[----:B------:R-:W-:Y:S01]  /*3ef0*/  @!P3 IMAD.IADD R0, R0, 0x1, -R10 ;  /* 0x000000010000b824 */ /* 0x000fe200078e0a0a */
[C---:B------:R-:W-:Y:S01]  /*3f00*/  ISETP.GT.U32.AND P0, PT, R10.reuse, R8, PT ;  /* 0x000000080a00720c */ /* 0x040fe20003f04070 */
[----:B------:R-:W-:Y:S01]  /*3f10*/  IMAD R9, R10, R6, R9 ;  /* 0x000000060a097224 */ /* 0x000fe200078e0209 */
[----:B------:R-:W-:Y:S01]  /*3f20*/  ISETP.GE.AND P3, PT, R3, RZ, PT ;  /* 0x000000ff0300720c */ /* 0x000fe20003f66270 */
[----:B------:R-:W-:Y:S01]  /*3f30*/  IMAD.HI.U32 R6, R15, R12, RZ ;  /* 0x0000000c0f067227 */ /* 0x000fe200078e00ff */
[----:B------:R-:W-:-:S02]  /*3f40*/  LOP3.LUT R5, R13, 0x1c0, RZ, 0xfc, !PT ;  /* 0x000001c00d057812 */ /* 0x000fc400078efcff */
[C---:B------:R-:W-:Y:S01]  /*3f50*/  LOP3.LUT R3, R13.reuse, 0x1c4, RZ, 0xfc, !PT ;  /* 0x000001c40d037812 */ /* 0x040fe200078efcff */
[----:B0-----:R-:W-:Y:S01]  /*3f60*/  IMAD.MOV.U32 R2, RZ, RZ, R0 ;  /* 0x000000ffff027224 */ /* 0x001fe200078e0000 */
[----:B------:R-:W-:Y:S01]  /*3f70*/  IABS R16, R5 ;  /* 0x0000000500107213 */ /* 0x000fe20000000000 */
[----:B------:R-:W-:Y:S01]  /*3f80*/  IMAD.MOV R6, RZ, RZ, -R6 ;  /* 0x000000ffff067224 */ /* 0x000fe200078e0a06 */
[----:B------:R-:W-:Y:S01]  /*3f90*/  LOP3.LUT R0, R13, 0x1c2, RZ, 0xfc, !PT ;  /* 0x000001c20d007812 */ /* 0x000fe200078efcff */
[----:B------:R-:W-:Y:S01]  /*3fa0*/  @!P2 IMAD.MOV R2, RZ, RZ, -R2 ;  /* 0x000000ffff02a224 */ /* 0x000fe200078e0a02 */
[C---:B------:R-:W-:Y:S01]  /*3fb0*/  ISETP.GT.U32.AND P2, PT, R10.reuse, R4, PT ;  /* 0x000000040a00720c */ /* 0x040fe20003f44070 */
[----:B------:R-:W-:Y:S01]  /*3fc0*/  IMAD R12, R10, R6, R12 ;  /* 0x000000060a0c7224 */ /* 0x000fe200078e020c */
[----:B------:R-:W-:Y:S01]  /*3fd0*/  IABS R14, R3 ;  /* 0x00000003000e7213 */ /* 0x000fe20000000000 */
[--C-:B------:R-:W-:Y:S01]  /*3fe0*/  @!P6 IMAD.IADD R11, R11, 0x1, -R10.reuse ;  /* 0x000000010b0be824 */ /* 0x100fe200078e0a0a */
[----:B------:R-:W-:Y:S01]  /*3ff0*/  IABS R6, R0 ;  /* 0x0000000000067213 */ /* 0x000fe20000000000 */
[----:B------:R-:W-:Y:S01]  /*4000*/  @!P0 IMAD.IADD R8, R8, 0x1, -R10 ;  /* 0x0000000108088824 */ /* 0x000fe200078e0a0a */
[C---:B------:R-:W-:Y:S01]  /*4010*/  ISETP.GT.U32.AND P6, PT, R10.reuse, R12, PT ;  /* 0x0000000c0a00720c */ /* 0x040fe20003fc4070 */
[----:B------:R0:W-:Y:S01]  /*4020*/  STL [R1+0x3a0], R2 ;  /* 0x0003a00201007387 */ /* 0x0001e20000100800 */
[----:B------:R-:W-:Y:S01]  /*4030*/  ISETP.GT.U32.AND P0, PT, R10, R9, PT ;  /* 0x000000090a00720c */ /* 0x000fe20003f04070 */
[----:B------:R-:W-:-:S04]  /*4040*/  IMAD.HI.U32 R17, R15, R6, RZ ;  /* 0x000000060f117227 */ /* 0x000fc800078e00ff */
[----:B------:R-:W-:Y:S01]  /*4050*/  @!P2 IMAD.IADD R4, R4, 0x1, -R10 ;  /* 0x000000010404a824 */ /* 0x000fe200078e0a0a */
[----:B------:R-:W-:Y:S01]  /*4060*/  ISETP.GE.AND P2, PT, R7, RZ, PT ;  /* 0x000000ff0700720c */ /* 0x000fe20003f46270 */
[----:B------:R-:W-:Y:S02]  /*4070*/  IMAD.MOV.U32 R7, RZ, RZ, R16 ;  /* 0x000000ffff077224 */ /* 0x000fe400078e0010 */
[----:B------:R-:W-:-:S04]  /*4080*/  IMAD.HI.U32 R16, R15, R14, RZ ;  /* 0x0000000e0f107227 */ /* 0x000fc800078e00ff */
[----:B0-----:R-:W-:Y:S02]  /*4090*/  IMAD.MOV.U32 R2, RZ, RZ, R8 ;  /* 0x000000ffff027224 */ /* 0x001fe400078e0008 */
[----:B------:R-:W-:Y:S02]  /*40a0*/  @!P6 IMAD.IADD R12, R12, 0x1, -R10 ;  /* 0x000000010c0ce824 */ /* 0x000fe400078e0a0a */
[----:B------:R-:W-:Y:S02]  /*40b0*/  IMAD.MOV R16, RZ, RZ, -R16 ;  /* 0x000000ffff107224 */ /* 0x000fe400078e0a10 */
[----:B------:R-:W-:Y:S01]  /*40c0*/  @!P0 IMAD.IADD R9, R9, 0x1, -R10 ;  /* 0x0000000109098824 */ /* 0x000fe200078e0a0a */
[----:B------:R-:W-:Y:S01]  /*40d0*/  ISETP.GE.AND P0, PT, R3, RZ, PT ;  /* 0x000000ff0300720c */ /* 0x000fe20003f06270 */
[----:B------:R-:W-:Y:S01]  /*40e0*/  @!P5 IMAD.MOV R2, RZ, RZ, -R2 ;  /* 0x000000ffff02d224 */ /* 0x000fe200078e0a02 */
[C---:B------:R-:W-:Y:S01]  /*40f0*/  ISETP.GT.U32.AND P6, PT, R10.reuse, R12, PT ;  /* 0x0000000c0a00720c */ /* 0x040fe20003fc4070 */
[----:B------:R-:W-:Y:S01]  /*4100*/  IMAD.HI.U32 R3, R15, R7, RZ ;  /* 0x000000070f037227 */ /* 0x000fe200078e00ff */
[----:B------:R-:W-:-:S02]  /*4110*/  ISETP.GT.U32.AND P5, PT, R10, R9, PT ;  /* 0x000000090a00720c */ /* 0x000fc40003fa4070 */
[----:B------:R0:W-:Y:S01]  /*4120*/  STL [R1+0x394], R2 ;  /* 0x0003940201007387 */ /* 0x0001e20000100800 */
[----:B------:R-:W-:Y:S02]  /*4130*/  IMAD.MOV R8, RZ, RZ, -R17 ;  /* 0x000000ffff087224 */ /* 0x000fe400078e0a11 */
[C---:B------:R-:W-:Y:S01]  /*4140*/  IMAD R14, R10.reuse, R16, R14 ;  /* 0x000000100a0e7224 */ /* 0x040fe200078e020e */
[C---:B------:R-:W-:Y:S01]  /*4150*/  LOP3.LUT R16, R13.reuse, 0x1be, RZ, 0xfc, !PT ;  /* 0x000001be0d107812 */ /* 0x040fe200078efcff */
[----:B------:R-:W-:Y:S02]  /*4160*/  IMAD.MOV R3, RZ, RZ, -R3 ;  /* 0x000000ffff037224 */ /* 0x000fe400078e0a03 */
[C---:B------:R-:W-:Y:S01]  /*4170*/  IMAD R6, R10.reuse, R8, R6 ;  /* 0x000000080a067224 */ /* 0x040fe200078e0206 */
[----:B------:R-:W-:Y:S01]  /*4180*/  LOP3.LUT R8, R13, 0x1ba, RZ, 0xfc, !PT ;  /* 0x000001ba0d087812 */ /* 0x000fe200078efcff */
[----:B------:R-:W-:Y:S01]  /*4190*/  @!P4 IMAD.MOV R11, RZ, RZ, -R11 ;  /* 0x000000ffff0bc224 */ /* 0x000fe200078e0a0b */
[C---:B------:R-:W-:Y:S01]  /*41a0*/  ISETP.GT.U32.AND P4, PT, R10.reuse, R14, PT ;  /* 0x0000000e0a00720c */ /* 0x040fe20003f84070 */
[----:B0-----:R-:W-:Y:S01]  /*41b0*/  IMAD.MOV.U32 R2, RZ, RZ, R4 ;  /* 0x000000ffff027224 */ /* 0x001fe200078e0004 */
[----:B------:R-:W-:Y:S01]  /*41c0*/  IABS R18, R8 ;  /* 0x0000000800127213 */ /* 0x000fe20000000000 */
[C---:B------:R-:W-:Y:S01]  /*41d0*/  IMAD R7, R10.reuse, R3, R7 ;  /* 0x000000030a077224 */ /* 0x040fe200078e0207 */
[----:B------:R-:W-:Y:S01]  /*41e0*/  IABS R3, R16 ;  /* 0x0000001000037213 */ /* 0x000fe20000000000 */
[----:B------:R-:W-:Y:S01]  /*41f0*/  @!P3 IMAD.MOV R2, RZ, RZ, -R2 ;  /* 0x000000ffff02b224 */ /* 0x000fe200078e0a02 */
[----:B------:R-:W-:Y:S01]  /*4200*/  ISETP.GT.U32.AND P3, PT, R10, R6, PT ;  /* 0x000000060a00720c */ /* 0x000fe20003f64070 */
[--C-:B------:R-:W-:Y:S01]  /*4210*/  @!P6 IMAD.IADD R12, R12, 0x1, -R10.reuse ;  /* 0x000000010c0ce824 */ /* 0x100fe200078e0a0a */
[----:B------:R-:W-:Y:S01]  /*4220*/  ISETP.GT.U32.AND P6, PT, R10, R7, PT ;  /* 0x000000070a00720c */ /* 0x000fe20003fc4070 */
[--C-:B------:R-:W-:Y:S01]  /*4230*/  @!P5 IMAD.IADD R9, R9, 0x1, -R10.reuse ;  /* 0x000000010909d824 */ /* 0x100fe200078e0a0a */
[----:B------:R-:W-:Y:S01]  /*4240*/  ISETP.GE.AND P5, PT, R0, RZ, PT ;  /* 0x000000ff0000720c */ /* 0x000fe20003fa6270 */
[----:B------:R0:W-:Y:S01]  /*4250*/  STL [R1+0x380], R11 ;  /* 0x0003800b01007387 */ /* 0x0001e20000100800 */
[----:B------:R-:W-:Y:S01]  /*4260*/  LOP3.LUT R0, R13, 0x1bc, RZ, 0xfc, !PT ;  /* 0x000001bc0d007812 */ /* 0x000fe200078efcff */
[--C-:B------:R-:W-:Y:S01]  /*4270*/  @!P4 IMAD.IADD R14, R14, 0x1, -R10.reuse ;  /* 0x000000010e0ec824 */ /* 0x100fe200078e0a0a */
[----:B------:R-:W-:Y:S01]  /*4280*/  ISETP.GE.AND P4, PT, R5, RZ, PT ;  /* 0x000000ff0500720c */ /* 0x000fe20003f86270 */
[----:B------:R-:W-:Y:S01]  /*4290*/  IMAD.HI.U32 R5, R15, R3, RZ ;  /* 0x000000030f057227 */ /* 0x000fe200078e00ff */
[----:B------:R-:W-:Y:S01]  /*42a0*/  IABS R4, R0 ;  /* 0x0000000000047213 */ /* 0x000fe20000000000 */
[----:B------:R1:W-:Y:S02]  /*42b0*/  STL [R1+0x384], R2 ;  /* 0x0003840201007387 */ /* 0x0003e40000100800 */
[--C-:B------:R-:W-:Y:S01]  /*42c0*/  @!P3 IMAD.IADD R6, R6, 0x1, -R10.reuse ;  /* 0x000000010606b824 */ /* 0x100fe200078e0a0a */
[C---:B------:R-:W-:Y:S01]  /*42d0*/  ISETP.GT.U32.AND P3, PT, R10.reuse, R14, PT ;  /* 0x0000000e0a00720c */ /* 0x040fe20003f64070 */
[----:B------:R-:W-:Y:S01]  /*42e0*/  @!P6 IMAD.IADD R7, R7, 0x1, -R10 ;  /* 0x000000010707e824 */ /* 0x000fe200078e0a0a */
[----:B0-----:R-:W-:Y:S01]  /*42f0*/  LOP3.LUT R11, R13, 0x1b6, RZ, 0xfc, !PT ;  /* 0x000001b60d0b7812 */ /* 0x001fe200078efcff */
[----:B------:R-:W-:Y:S01]  /*4300*/  IMAD.MOV R5, RZ, RZ, -R5 ;  /* 0x000000ffff057224 */ /* 0x000fe200078e0a05 */
[----:B------:R-:W-:Y:S01]  /*4310*/  ISETP.GT.U32.AND P6, PT, R10, R6, PT ;  /* 0x000000060a00720c */ /* 0x000fe20003fc4070 */
[----:B------:R-:W-:-:S04]  /*4320*/  IMAD.HI.U32 R19, R15, R18, RZ ;  /* 0x000000120f137227 */ /* 0x000fc800078e00ff */
[----:B-1----:R-:W-:Y:S02]  /*4330*/  IMAD.MOV.U32 R2, RZ, RZ, R9 ;  /* 0x000000ffff027224 */ /* 0x002fe400078e0009 */
[----:B------:R-:W-:-:S04]  /*4340*/  IMAD.HI.U32 R9, R15, R4, RZ ;  /* 0x000000040f097227 */ /* 0x000fc800078e00ff */
[----:B------:R-:W-:Y:S01]  /*4350*/  IMAD R3, R10, R5, R3 ;  /* 0x000000050a037224 */ /* 0x000fe200078e0203 */
[----:B------:R-:W-:Y:S01]  /*4360*/  LOP3.LUT R5, R13, 0x1b8, RZ, 0xfc, !PT ;  /* 0x000001b80d057812 */ /* 0x000fe200078efcff */
[----:B------:R-:W-:Y:S02]  /*4370*/  IMAD.MOV R9, RZ, RZ, -R9 ;  /* 0x000000ffff097224 */ /* 0x000fe400078e0a09 */
[----:B------:R-:W-:Y:S01]  /*4380*/  @!P3 IMAD.IADD R14, R14, 0x1, -R10 ;  /* 0x000000010e0eb824 */ /* 0x000fe200078e0a0a */
[C---:B------:R-:W-:Y:S01]  /*4390*/  ISETP.GT.U32.AND P3, PT, R10.reuse, R3, PT ;  /* 0x000000030a00720c */ /* 0x040fe20003f64070 */
[----:B------:R-:W-:Y:S01]  /*43a0*/  IMAD R4, R10, R9, R4 ;  /* 0x000000090a047224 */ /* 0x000fe200078e0204 */
[----:B------:R-:W-:Y:S01]  /*43b0*/  IABS R9, R5 ;  /* 0x0000000500097213 */ /* 0x000fe20000000000 */
[----:B------:R-:W-:Y:S02]  /*43c0*/  @!P6 IMAD.IADD R6, R6, 0x1, -R10 ;  /* 0x000000010606e824 */ /* 0x000fe400078e0a0a */
[----:B------:R-:W-:Y:S01]  /*43d0*/  @!P1 IMAD.MOV R2, RZ, RZ, -R2 ;  /* 0x000000ffff029224 */ /* 0x000fe200078e0a02 */
[C---:B------:R-:W-:Y:S01]  /*43e0*/  ISETP.GT.U32.AND P6, PT, R10.reuse, R4, PT ;  /* 0x000000040a00720c */ /* 0x040fe20003fc4070 */
[----:B------:R-:W-:Y:S01]  /*43f0*/  @!P2 IMAD.MOV R12, RZ, RZ, -R12 ;  /* 0x000000ffff0ca224 */ /* 0x000fe200078e0a0c */
[----:B------:R-:W-:Y:S01]  /*4400*/  ISETP.GT.U32.AND P1, PT, R10, R7, PT ;  /* 0x000000070a00720c */ /* 0x000fe20003f24070 */
[----:B------:R-:W-:Y:S01]  /*4410*/  IMAD.MOV R19, RZ, RZ, -R19 ;  /* 0x000000ffff137224 */ /* 0x000fe200078e0a13 */
[----:B------:R0:W-:Y:S01]  /*4420*/  STL [R1+0x388], R2 ;  /* 0x0003880201007387 */ /* 0x0001e20000100800 */
[----:B------:R-:W-:-:S03]  /*4430*/  IMAD.HI.U32 R17, R15, R9, RZ ;  /* 0x000000090f117227 */ /* 0x000fc600078e00ff */
[----:B------:R-:W-:Y:S01]  /*4440*/  STL [R1+0x37c], R12 ;  /* 0x00037c0c01007387 */ /* 0x000fe20000100800 */
[----:B------:R-:W-:Y:S01]  /*4450*/  @!P3 IMAD.IADD R3, R3, 0x1, -R10 ;  /* 0x000000010303b824 */ /* 0x000fe200078e0a0a */
[----:B------:R-:W-:Y:S01]  /*4460*/  ISETP.GE.AND P3, PT, R0, RZ, PT ;  /* 0x000000ff0000720c */ /* 0x000fe20003f66270 */
[----:B------:R-:W-:Y:S02]  /*4470*/  IMAD R0, R10, R19, R18 ;  /* 0x000000130a007224 */ /* 0x000fe400078e0212 */
[----:B------:R-:W-:Y:S01]  /*4480*/  @!P6 IMAD.IADD R4, R4, 0x1, -R10 ;  /* 0x000000010404e824 */ /* 0x000fe200078e0a0a */
[C---:B------:R-:W-:Y:S01]  /*4490*/  ISETP.GT.U32.AND P6, PT, R10.reuse, R3, PT ;  /* 0x000000030a00720c */ /* 0x040fe20003fc4070 */
[----:B0-----:R-:W-:Y:S01]  /*44a0*/  IMAD.MOV.U32 R2, RZ, RZ, R14 ;  /* 0x000000ffff027224 */ /* 0x001fe200078e000e */
[----:B------:R-:W-:Y:S01]  /*44b0*/  ISETP.GT.U32.AND P2, PT, R10, R0, PT ;  /* 0x000000000a00720c */ /* 0x000fe20003f44070 */
[----:B------:R-:W-:Y:S01]  /*44c0*/  @!P1 IMAD.IADD R7, R7, 0x1, -R10 ;  /* 0x0000000107079824 */ /* 0x000fe200078e0a0a */
[----:B------:R-:W-:Y:S01]  /*44d0*/  ISETP.GE.AND P1, PT, R16, RZ, PT ;  /* 0x000000ff1000720c */ /* 0x000fe20003f26270 */
[----:B------:R-:W-:Y:S01]  /*44e0*/  @!P0 IMAD.MOV R2, RZ, RZ, -R2 ;  /* 0x000000ffff028224 */ /* 0x000fe200078e0a02 */
[C---:B------:R-:W-:Y:S01]  /*44f0*/  ISETP.GT.U32.AND P0, PT, R10.reuse, R4, PT ;  /* 0x000000040a00720c */ /* 0x040fe20003f04070 */
[----:B------:R-:W-:Y:S01]  /*4500*/  IMAD.MOV R17, RZ, RZ, -R17 ;  /* 0x000000ffff117224 */ /* 0x000fe200078e0a11 */
[----:B------:R-:W-:Y:S01]  /*4510*/  IABS R16, R11 ;  /* 0x0000000b00107213 */ /* 0x000fe20000000000 */
[----:B------:R-:W-:Y:S01]  /*4520*/  @!P5 IMAD.MOV R6, RZ, RZ, -R6 ;  /* 0x000000ffff06d224 */ /* 0x000fe200078e0a06 */
[----:B------:R0:W-:Y:S01]  /*4530*/  STL [R1+0x378], R2 ;  /* 0x0003780201007387 */ /* 0x0001e20000100800 */
[----:B------:R-:W-:Y:S01]  /*4540*/  IMAD R9, R10, R17, R9 ;  /* 0x000000110a097224 */ /* 0x000fe200078e0209 */
[----:B------:R-:W-:Y:S01]  /*4550*/  ISETP.GE.AND P5, PT, R8, RZ, PT ;  /* 0x000000ff0800720c */ /* 0x000fe20003fa6270 */
[--C-:B------:R-:W-:Y:S01]  /*4560*/  @!P6 IMAD.IADD R3, R3, 0x1, -R10.reuse ;  /* 0x000000010303e824 */ /* 0x100fe200078e0a0a */
[----:B------:R1:W-:Y:S01]  /*4570*/  STL [R1+0x374], R6 ;  /* 0x0003740601007387 */ /* 0x0003e20000100800 */
[----:B------:R-:W-:Y:S01]  /*4580*/  @!P2 IMAD.IADD R0, R0, 0x1, -R10 ;  /* 0x000000010000a824 */ /* 0x000fe200078e0a0a */
[----:B------:R-:W-:-:S03]  /*4590*/  ISETP.GT.U32.AND P6, PT, R10, R9, PT ;  /* 0x000000090a00720c */ /* 0x000fc60003fc4070 */
[----:B------:R-:W-:Y:S01]  /*45a0*/  @!P0 IMAD.IADD R4, R4, 0x1, -R10 ;  /* 0x0000000104048824 */ /* 0x000fe200078e0a0a */
[----:B------:R-:W-:Y:S01]  /*45b0*/  ISETP.GE.AND P0, PT, R11, RZ, PT ;  /* 0x000000ff0b00720c */ /* 0x000fe20003f06270 */
[----:B0-----:R-:W-:Y:S01]  /*45c0*/  IMAD.MOV.U32 R2, RZ, RZ, R7 ;  /* 0x000000ffff027224 */ /* 0x001fe200078e0007 */
[----:B------:R-:W-:Y:S01]  /*45d0*/  LOP3.LUT R7, R13, 0x1ae, RZ, 0xfc, !PT ;  /* 0x000001ae0d077812 */ /* 0x000fe200078efcff */
[----:B-1----:R-:W-:-:S03]  /*45e0*/  IMAD.HI.U32 R6, R15, R16, RZ ;  /* 0x000000100f067227 */ /* 0x002fc600078e00ff */
[----:B------:R-:W-:Y:S01]  /*45f0*/  IABS R14, R7 ;  /* 0x00000007000e7213 */ /* 0x000fe20000000000 */
[----:B------:R-:W-:Y:S01]  /*4600*/  @!P4 IMAD.MOV R2, RZ, RZ, -R2 ;  /* 0x000000ffff02c224 */ /* 0x000fe200078e0a02 */
[----:B------:R-:W-:Y:S01]  /*4610*/  ISETP.GE.AND P4, PT, R5, RZ, PT ;  /* 0x000000ff0500720c */ /* 0x000fe20003f86270 */
[----:B------:R-:W-:Y:S01]  /*4620*/  IMAD.MOV R6, RZ, RZ, -R6 ;  /* 0x000000ffff067224 */ /* 0x000fe200078e0a06 */
[----:B------:R-:W-:Y:S01]  /*4630*/  LOP3.LUT R5, R13, 0x1b4, RZ, 0xfc, !PT ;  /* 0x000001b40d057812 */ /* 0x000fe200078efcff */
[----:B------:R-:W-:Y:S01]  /*4640*/  @!P6 IMAD.IADD R9, R9, 0x1, -R10 ;  /* 0x000000010909e824 */ /* 0x000fe200078e0a0a */
[----:B------:R0:W-:Y:S01]  /*4650*/  STL [R1+0x370], R2 ;  /* 0x0003700201007387 */ /* 0x0001e20000100800 */
[C---:B------:R-:W-:Y:S01]  /*4660*/  IMAD R18, R10.reuse, R6, R16 ;  /* 0x000000060a127224 */ /* 0x040fe200078e0210 */
[----:B------:R-:W-:Y:S02]  /*4670*/  IABS R11, R5 ;  /* 0x00000005000b7213 */ /* 0x000fe40000000000 */
[----:B------:R-:W-:-:S02]  /*4680*/  ISETP.GT.U32.AND P6, PT, R10, R0, PT ;  /* 0x000000000a00720c */ /* 0x000fc40003fc4070 */
[----:B------:R-:W-:Y:S02]  /*4690*/  LOP3.LUT R6, R13, 0x1b2, RZ, 0xfc, !PT ;  /* 0x000001b20d067812 */ /* 0x000fe400078efcff */
[----:B------:R-:W-:Y:S01]  /*46a0*/  ISETP.GE.AND P2, PT, R5, RZ, PT ;  /* 0x000000ff0500720c */ /* 0x000fe20003f46270 */
[----:B0-----:R-:W-:Y:S01]  /*46b0*/  IMAD.MOV.U32 R2, RZ, RZ, R3 ;  /* 0x000000ffff027224 */ /* 0x001fe200078e0003 */
[----:B------:R-:W-:Y:S01]  /*46c0*/  LOP3.LUT R5, R13, 0x1b0, RZ, 0xfc, !PT ;  /* 0x000001b00d057812 */ /* 0x000fe200078efcff */
[----:B------:R-:W-:Y:S01]  /*46d0*/  IMAD.HI.U32 R3, R15, R11, RZ ;  /* 0x0000000b0f037227 */ /* 0x000fe200078e00ff */
[----:B------:R-:W-:Y:S02]  /*46e0*/  IABS R12, R6 ;  /* 0x00000006000c7213 */ /* 0x000fe40000000000 */
[----:B------:R-:W-:Y:S01]  /*46f0*/  IABS R16, R5 ;  /* 0x0000000500107213 */ /* 0x000fe20000000000 */
[----:B------:R-:W-:Y:S01]  /*4700*/  @!P1 IMAD.MOV R2, RZ, RZ, -R2 ;  /* 0x000000ffff029224 */ /* 0x000fe200078e0a02 */
[----:B------:R-:W-:Y:S01]  /*4710*/  ISETP.GT.U32.AND P1, PT, R10, R9, PT ;  /* 0x000000090a00720c */ /* 0x000fe20003f24070 */
[----:B------:R-:W-:-:S02]  /*4720*/  IMAD.MOV R3, RZ, RZ, -R3 ;  /* 0x000000ffff037224 */ /* 0x000fc400078e0a03 */
[----:B------:R-:W-:Y:S01]  /*4730*/  @!P6 IMAD.IADD R0, R0, 0x1, -R10 ;  /* 0x000000010000e824 */ /* 0x000fe200078e0a0a */
[----:B------:R0:W-:Y:S01]  /*4740*/  STL [R1+0x36c], R2 ;  /* 0x00036c0201007387 */ /* 0x0001e20000100800 */
[----:B------:R-:W-:Y:S02]  /*4750*/  IMAD R11, R10, R3, R11 ;  /* 0x000000030a0b7224 */ /* 0x000fe400078e020b */
[----:B------:R-:W-:-:S03]  /*4760*/  IMAD.HI.U32 R3, R15, R12, RZ ;  /* 0x0000000c0f037227 */ /* 0x000fc600078e00ff */
[----:B------:R-:W-:-:S03]  /*4770*/  ISETP.GT.U32.AND P6, PT, R10, R11, PT ;  /* 0x0000000b0a00720c */ /* 0x000fc60003fc4070 */
[----:B------:R-:W-:Y:S01]  /*4780*/  @!P1 IMAD.IADD R9, R9, 0x1, -R10 ;  /* 0x0000000109099824 */ /* 0x000fe200078e0a0a */
[----:B------:R-:W-:Y:S01]  /*4790*/  ISETP.GE.AND P1, PT, R6, RZ, PT ;  /* 0x000000ff0600720c */ /* 0x000fe20003f26270 */
[----:B0-----:R-:W-:Y:S02]  /*47a0*/  IMAD.MOV.U32 R2, RZ, RZ, R4 ;  /* 0x000000ffff027224 */ /* 0x001fe400078e0004 */
[----:B------:R-:W-:-:S04]  /*47b0*/  IMAD.HI.U32 R4, R15, R16, RZ ;  /* 0x000000100f047227 */ /* 0x000fc800078e00ff */
[----:B------:R-:W-:Y:S01]  /*47c0*/  @!P3 IMAD.MOV R2, RZ, RZ, -R2 ;  /* 0x000000ffff02b224 */ /* 0x000fe200078e0a02 */
[C---:B------:R-:W-:Y:S01]  /*47d0*/  ISETP.GT.U32.AND P3, PT, R10.reuse, R18, PT ;  /* 0x000000120a00720c */ /* 0x040fe20003f64070 */
[----:B------:R-:W-:Y:S02]  /*47e0*/  IMAD.MOV R6, RZ, RZ, -R3 ;  /* 0x000000ffff067224 */ /* 0x000fe400078e0a03 */
[----:B------:R-:W-:Y:S01]  /*47f0*/  IMAD.MOV R4, RZ, RZ, -R4 ;  /* 0x000000ffff047224 */ /* 0x000fe200078e0a04 */
[----:B------:R0:W-:Y:S01]  /*4800*/  STL [R1+0x368], R2 ;  /* 0x0003680201007387 */ /* 0x0001e20000100800 */
[C---:B------:R-:W-:Y:S02]  /*4810*/  IMAD R12, R10.reuse, R6, R12 ;  /* 0x000000060a0c7224 */ /* 0x040fe400078e020c */
[----:B------:R-:W-:Y:S02]  /*4820*/  @!P6 IMAD.IADD R11, R11, 0x1, -R10 ;  /* 0x000000010b0be824 */ /* 0x000fe400078e0a0a */
[----:B------:R-:W-:-:S02]  /*4830*/  IMAD R16, R10, R4, R16 ;  /* 0x000000040a107224 */ /* 0x000fc400078e0210 */
[----:B------:R-:W-:Y:S01]  /*4840*/  IMAD.HI.U32 R3, R15, R14, RZ ;  /* 0x0000000e0f037227 */ /* 0x000fe200078e00ff */
[----:B------:R-:W-:-:S03]  /*4850*/  ISETP.GT.U32.AND P6, PT, R10, R11, PT ;  /* 0x0000000b0a00720c */ /* 0x000fc60003fc4070 */
[----:B------:R-:W-:Y:S01]  /*4860*/  @!P3 IMAD.IADD R18, R18, 0x1, -R10 ;  /* 0x000000011212b824 */ /* 0x000fe200078e0a0a */
[----:B------:R-:W-:Y:S01]  /*4870*/  ISETP.GE.AND P3, PT, R5, RZ, PT ;  /* 0x000000ff0500720c */ /* 0x000fe20003f66270 */
[----:B0-----:R-:W-:Y:S01]  /*4880*/  IMAD.MOV.U32 R2, RZ, RZ, R0 ;  /* 0x000000ffff027224 */ /* 0x001fe200078e0000 */
[C---:B------:R-:W-:Y:S01]  /*4890*/  LOP3.LUT R0, R13.reuse, 0x1a8, RZ, 0xfc, !PT ;  /* 0x000001a80d007812 */ /* 0x040fe200078efcff */
[----:B------:R-:W-:Y:S01]  /*48a0*/  IMAD.MOV R3, RZ, RZ, -R3 ;  /* 0x000000ffff037224 */ /* 0x000fe200078e0a03 */
[C---:B------:R-:W-:Y:S01]  /*48b0*/  LOP3.LUT R5, R13.reuse, 0x1aa, RZ, 0xfc, !PT ;  /* 0x000001aa0d057812 */ /* 0x040fe200078efcff */
[----:B------:R-:W-:Y:S01]  /*48c0*/  @!P5 IMAD.MOV R2, RZ, RZ, -R2 ;  /* 0x000000ffff02d224 */ /* 0x000fe200078e0a02 */
[C---:B------:R-:W-:Y:S01]  /*48d0*/  ISETP.GT.U32.AND P5, PT, R10.reuse, R18, PT ;  /* 0x000000120a00720c */ /* 0x040fe20003fa4070 */
[----:B------:R-:W-:Y:S01]  /*48e0*/  IMAD R14, R10, R3, R14 ;  /* 0x000000030a0e7224 */ /* 0x000fe200078e020e */
[----:B------:R-:W-:Y:S01]  /*48f0*/  LOP3.LUT R3, R13, 0x1ac, RZ, 0xfc, !PT ;  /* 0x000001ac0d037812 */ /* 0x000fe200078efcff */
[----:B------:R-:W-:Y:S01]  /*4900*/  @!P6 IMAD.IADD R11, R11, 0x1, -R10 ;  /* 0x000000010b0be824 */ /* 0x000fe200078e0a0a */
[----:B------:R0:W-:Y:S01]  /*4910*/  STL [R1+0x364], R2 ;  /* 0x0003640201007387 */ /* 0x0001e20000100800 */
[----:B------:R-:W-:-:S02]  /*4920*/  IABS R8, R0 ;  /* 0x0000000000087213 */ /* 0x000fc40000000000 */
[----:B------:R-:W-:Y:S02]  /*4930*/  IABS R17, R3 ;  /* 0x0000000300117213 */ /* 0x000fe40000000000 */
[----:B------:R-:W-:Y:S02]  /*4940*/  ISETP.GT.U32.AND P6, PT, R10, R14, PT ;  /* 0x0000000e0a00720c */ /* 0x000fe40003fc4070 */
[----:B------:R-:W-:Y:S01]  /*4950*/  IABS R6, R5 ;  /* 0x0000000500067213 */ /* 0x000fe20000000000 */
[----:B------:R-:W-:-:S04]  /*4960*/  IMAD.HI.U32 R19, R15, R17, RZ ;  /* 0x000000110f137227 */ /* 0x000fc800078e00ff */
[----:B0-----:R-:W-:Y:S01]  /*4970*/  IMAD.MOV.U32 R2, RZ, RZ, R9 ;  /* 0x000000ffff027224 */ /* 0x001fe200078e0009 */
[----:B------:R-:W-:Y:S01]  /*4980*/  LOP3.LUT R9, R13, 0x1a6, RZ, 0xfc, !PT ;  /* 0x000001a60d097812 */ /* 0x000fe200078efcff */
[----:B------:R-:W-:Y:S01]  /*4990*/  @!P5 IMAD.IADD R18, R18, 0x1, -R10 ;  /* 0x000000011212d824 */ /* 0x000fe200078e0a0a */
[C---:B------:R-:W-:Y:S01]  /*49a0*/  ISETP.GT.U32.AND P5, PT, R10.reuse, R16, PT ;  /* 0x000000100a00720c */ /* 0x040fe20003fa4070 */
[----:B------:R-:W-:Y:S01]  /*49b0*/  @!P4 IMAD.MOV R2, RZ, RZ, -R2 ;  /* 0x000000ffff02c224 */ /* 0x000fe200078e0a02 */
[----:B------:R-:W-:Y:S01]  /*49c0*/  ISETP.GT.U32.AND P4, PT, R10, R12, PT ;  /* 0x0000000c0a00720c */ /* 0x000fe20003f84070 */
[----:B------:R-:W-:Y:S01]  /*49d0*/  IMAD.MOV R19, RZ, RZ, -R19 ;  /* 0x000000ffff137224 */ /* 0x000fe200078e0a13 */
[----:B------:R-:W-:Y:S01]  /*49e0*/  IABS R4, R9 ;  /* 0x0000000900047213 */ /* 0x000fe20000000000 */
[----:B------:R-:W-:Y:S01]  /*49f0*/  IMAD.MOV.U32 R20, RZ, RZ, R18 ;  /* 0x000000ffff147224 */ /* 0x000fe200078e0012 */
[----:B------:R0:W-:Y:S01]  /*4a00*/  STL [R1+0x360], R2 ;  /* 0x0003600201007387 */ /* 0x0001e20000100800 */
[----:B------:R-:W-:-:S02]  /*4a10*/  @!P6 IMAD.IADD R14, R14, 0x1, -R10 ;  /* 0x000000010e0ee824 */ /* 0x000fc400078e0a0a */
[----:B------:R-:W-:-:S03]  /*4a20*/  @!P0 IMAD.MOV R20, RZ, RZ, -R20 ;  /* 0x000000ffff148224 */ /* 0x000fc600078e0a14 */
[----:B------:R-:W-:Y:S01]  /*4a30*/  ISETP.GT.U32.AND P0, PT, R10, R14, PT ;  /* 0x0000000e0a00720c */ /* 0x000fe20003f04070 */
[--C-:B------:R-:W-:Y:S01]  /*4a40*/  @!P5 IMAD.IADD R16, R16, 0x1, -R10.reuse ;  /* 0x000000011010d824 */ /* 0x100fe200078e0a0a */
[----:B------:R-:W-:Y:S01]  /*4a50*/  STL [R1+0x358], R20 ;  /* 0x0003581401007387 */ /* 0x000fe20000100800 */
[----:B------:R-:W-:Y:S01]  /*4a60*/  @!P4 IMAD.IADD R12, R12, 0x1, -R10 ;  /* 0x000000010c0cc824 */ /* 0x000fe200078e0a0a */
[----:B------:R-:W-:Y:S01]  /*4a70*/  ISETP.GE.AND P4, PT, R7, RZ, PT ;  /* 0x000000ff0700720c */ /* 0x000fe20003f86270 */
[----:B------:R-:W-:Y:S01]  /*4a80*/  IMAD.MOV.U32 R7, RZ, RZ, R8 ;  /* 0x000000ffff077224 */ /* 0x000fe200078e0008 */
[C---:B------:R-:W-:Y:S01]  /*4a90*/  ISETP.GT.U32.AND P6, PT, R10.reuse, R16, PT ;  /* 0x000000100a00720c */ /* 0x040fe20003fc4070 */
[----:B------:R-:W-:Y:S01]  /*4aa0*/  IMAD.HI.U32 R8, R15, R6, RZ ;  /* 0x000000060f087227 */ /* 0x000fe200078e00ff */
[----:B------:R-:W-:-:S03]  /*4ab0*/  ISETP.GT.U32.AND P5, PT, R10, R12, PT ;  /* 0x0000000c0a00720c */ /* 0x000fc60003fa4070 */
[----:B------:R-:W-:Y:S02]  /*4ac0*/  IMAD.MOV R18, RZ, RZ, -R8 ;  /* 0x000000ffff127224 */ /* 0x000fe400078e0a08 */
[C---:B------:R-:W-:Y:S01]  /*4ad0*/  IMAD R8, R10.reuse, R19, R17 ;  /* 0x000000130a087224 */ /* 0x040fe200078e0211 */
[----:B------:R-:W-:Y:S01]  /*4ae0*/  LOP3.LUT R19, R13, 0x198, RZ, 0xfc, !PT ;  /* 0x000001980d137812 */ /* 0x000fe200078efcff */
[----:B0-----:R-:W-:Y:S02]  /*4af0*/  IMAD.MOV.U32 R2, RZ, RZ, R11 ;  /* 0x000000ffff027224 */ /* 0x001fe400078e000b */
[----:B------:R-:W-:Y:S02]  /*4b00*/  IMAD R6, R10, R18, R6 ;  /* 0x000000120a067224 */ /* 0x000fe400078e0206 */
[----:B------:R-:W-:Y:S01]  /*4b10*/  @!P2 IMAD.MOV R2, RZ, RZ, -R2 ;  /* 0x000000ffff02a224 */ /* 0x000fe200078e0a02 */
[----:B------:R-:W-:Y:S01]  /*4b20*/  ISETP.GE.AND P2, PT, R3, RZ, PT ;  /* 0x000000ff0300720c */ /* 0x000fe20003f46270 */
[----:B------:R-:W-:Y:S01]  /*4b30*/  @!P5 IMAD.IADD R12, R12, 0x1, -R10 ;  /* 0x000000010c0cd824 */ /* 0x000fe200078e0a0a */
[----:B------:R-:W-:Y:S01]  /*4b40*/  ISETP.GT.U32.AND P5, PT, R10, R8, PT ;  /* 0x000000080a00720c */ /* 0x000fe20003fa4070 */
[----:B------:R-:W-:Y:S01]  /*4b50*/  IMAD.HI.U32 R18, R15, R7, RZ ;  /* 0x000000070f127227 */ /* 0x000fe200078e00ff */
[----:B------:R0:W-:Y:S01]  /*4b60*/  STL [R1+0x354], R2 ;  /* 0x0003540201007387 */ /* 0x0001e20000100800 */
[----:B------:R-:W-:-:S02]  /*4b70*/  LOP3.LUT R3, R13, 0x1a4, RZ, 0xfc, !PT ;  /* 0x000001a40d037812 */ /* 0x000fc400078efcff */
[----:B------:R-:W-:Y:S02]  /*4b80*/  IMAD.HI.U32 R17, R15, R4, RZ ;  /* 0x000000040f117227 */ /* 0x000fe400078e00ff */
[----:B------:R-:W-:Y:S02]  /*4b90*/  IABS R11, R3 ;  /* 0x00000003000b7213 */ /* 0x000fe40000000000 */
[----:B------:R-:W-:Y:S01]  /*4ba0*/  @!P6 IMAD.IADD R16, R16, 0x1, -R10 ;  /* 0x000000011010e824 */ /* 0x000fe200078e0a0a */
[----:B------:R-:W-:Y:S01]  /*4bb0*/  ISETP.GT.U32.AND P6, PT, R10, R6, PT ;  /* 0x000000060a00720c */ /* 0x000fe20003fc4070 */
[----:B------:R-:W-:Y:S02]  /*4bc0*/  IMAD.MOV R18, RZ, RZ, -R18 ;  /* 0x000000ffff127224 */ /* 0x000fe400078e0a12 */
[----:B------:R-:W-:Y:S02]  /*4bd0*/  IMAD.MOV R17, RZ, RZ, -R17 ;  /* 0x000000ffff117224 */ /* 0x000fe400078e0a11 */
[----:B------:R-:W-:-:S02]  /*4be0*/  @!P5 IMAD.IADD R8, R8, 0x1, -R10 ;  /* 0x000000010808d824 */ /* 0x000fc400078e0a0a */
[----:B0-----:R-:W-:Y:S02]  /*4bf0*/  IMAD.MOV.U32 R2, RZ, RZ, R12 ;  /* 0x000000ffff027224 */ /* 0x001fe400078e000c */
[----:B------:R-:W-:Y:S01]  /*4c00*/  @!P0 IMAD.IADD R14, R14, 0x1, -R10 ;  /* 0x000000010e0e8824 */ /* 0x000fe200078e0a0a */
[----:B------:R-:W-:Y:S01]  /*4c10*/  ISETP.GE.AND P0, PT, R5, RZ, PT ;  /* 0x000000ff0500720c */ /* 0x000fe20003f06270 */
[C---:B------:R-:W-:Y:S01]  /*4c20*/  IMAD R5, R10.reuse, R18, R7 ;  /* 0x000000120a057224 */ /* 0x040fe200078e0207 */
[----:B------:R-:W-:Y:S01]  /*4c30*/  LOP3.LUT R7, R13, 0x1a2, RZ, 0xfc, !PT ;  /* 0x000001a20d077812 */ /* 0x000fe200078efcff */
[C---:B------:R-:W-:Y:S02]  /*4c40*/  IMAD R4, R10.reuse, R17, R4 ;  /* 0x000000110a047224 */ /* 0x040fe400078e0204 */
[----:B------:R-:W-:Y:S01]  /*4c50*/  @!P1 IMAD.MOV R2, RZ, RZ, -R2 ;  /* 0x000000ffff029224 */ /* 0x000fe200078e0a02 */
[----:B------:R-:W-:Y:S01]  /*4c60*/  ISETP.GT.U32.AND P1, PT, R10, R8, PT ;  /* 0x000000080a00720c */ /* 0x000fe20003f24070 */
[----:B------:R-:W-:Y:S01]  /*4c70*/  IMAD.MOV.U32 R18, RZ, RZ, R16 ;  /* 0x000000ffff127224 */ /* 0x000fe200078e0010 */
[----:B------:R-:W-:Y:S01]  /*4c80*/  IABS R12, R7 ;  /* 0x00000007000c7213 */ /* 0x000fe20000000000 */
[----:B------:R-:W-:Y:S01]  /*4c90*/  @!P6 IMAD.IADD R6, R6, 0x1, -R10 ;  /* 0x000000010606e824 */ /* 0x000fe200078e0a0a */
[----:B------:R0:W-:Y:S01]  /*4ca0*/  STL [R1+0x324], R2 ;  /* 0x0003240201007387 */ /* 0x0001e20000100800 */
[----:B------:R-:W-:Y:S01]  /*4cb0*/  @!P3 IMAD.MOV R18, RZ, RZ, -R18 ;  /* 0x000000ffff12b224 */ /* 0x000fe200078e0a12 */
[C---:B------:R-:W-:Y:S01]  /*4cc0*/  ISETP.GT.U32.AND P3, PT, R10.reuse, R4, PT ;  /* 0x000000040a00720c */ /* 0x040fe20003f64070 */
[----:B------:R-:W-:Y:S01]  /*4cd0*/  IMAD.HI.U32 R17, R15, R11, RZ ;  /* 0x0000000b0f117227 */ /* 0x000fe200078e00ff */
[----:B------:R-:W-:-:S02]  /*4ce0*/  ISETP.GT.U32.AND P6, PT, R10, R6, PT ;  /* 0x000000060a00720c */ /* 0x000fc40003fc4070 */
[----:B------:R1:W-:Y:S01]  /*4cf0*/  STL [R1+0x330], R18 ;  /* 0x0003301201007387 */ /* 0x0003e20000100800 */
[----:B------:R-:W-:Y:S01]  /*4d00*/  IMAD.MOV R16, RZ, RZ, -R17 ;  /* 0x000000ffff107224 */ /* 0x000fe200078e0a11 */
[----:B------:R-:W-:Y:S01]  /*4d10*/  ISETP.GT.U32.AND P5, PT, R10, R5, PT ;  /* 0x000000050a00720c */ /* 0x000fe20003fa4070 */
[----:B------:R-:W-:Y:S01]  /*4d20*/  @!P1 IMAD.IADD R8, R8, 0x1, -R10 ;  /* 0x0000000108089824 */ /* 0x000fe200078e0a0a */
[----:B------:R-:W-:Y:S01]  /*4d30*/  ISETP.GE.AND P1, PT, R9, RZ, PT ;  /* 0x000000ff0900720c */ /* 0x000fe20003f26270 */
[----:B0-----:R-:W-:Y:S01]  /*4d40*/  IMAD.MOV.U32 R2, RZ, RZ, R14 ;  /* 0x000000ffff027224 */ /* 0x001fe200078e000e */
[----:B------:R-:W-:Y:S01]  /*4d50*/  LOP3.LUT R14, R13, 0x196, RZ, 0xfc, !PT ;  /* 0x000001960d0e7812 */ /* 0x000fe200078efcff */
[----:B------:R-:W-:-:S03]  /*4d60*/  IMAD.HI.U32 R9, R15, R12, RZ ;  /* 0x0000000c0f097227 */ /* 0x000fc600078e00ff */
[----:B------:R-:W-:Y:S01]  /*4d70*/  IABS R17, R14 ;  /* 0x0000000e00117213 */ /* 0x000fe20000000000 */
[----:B------:R-:W-:Y:S01]  /*4d80*/  @!P4 IMAD.MOV R2, RZ, RZ, -R2 ;  /* 0x000000ffff02c224 */ /* 0x000fe200078e0a02 */
[----:B------:R-:W-:Y:S01]  /*4d90*/  ISETP.GE.AND P4, PT, R0, RZ, PT ;  /* 0x000000ff0000720c */ /* 0x000fe20003f86270 */
[--C-:B------:R-:W-:Y:S01]  /*4da0*/  @!P3 IMAD.IADD R4, R4, 0x1, -R10.reuse ;  /* 0x000000010404b824 */ /* 0x100fe200078e0a0a */
[----:B------:R-:W-:Y:S01]  /*4db0*/  ISETP.GE.AND P3, PT, R3, RZ, PT ;  /* 0x000000ff0300720c */ /* 0x000fe20003f66270 */
[----:B------:R-:W-:Y:S01]  /*4dc0*/  IMAD R0, R10, R16, R11 ;  /* 0x000000100a007224 */ /* 0x000fe200078e020b */
[----:B------:R0:W-:Y:S01]  /*4dd0*/  STL [R1+0x334], R2 ;  /* 0x0003340201007387 */ /* 0x0001e20000100800 */
[--C-:B------:R-:W-:Y:S01]  /*4de0*/  @!P6 IMAD.IADD R6, R6, 0x1, -R10.reuse ;  /* 0x000000010606e824 */ /* 0x100fe200078e0a0a */
[----:B------:R-:W-:Y:S01]  /*4df0*/  LOP3.LUT R11, R13, 0x1a0, RZ, 0xfc, !PT ;  /* 0x000001a00d0b7812 */ /* 0x000fe200078efcff */
[----:B------:R-:W-:Y:S01]  /*4e00*/  IMAD.MOV R9, RZ, RZ, -R9 ;  /* 0x000000ffff097224 */ /* 0x000fe200078e0a09 */
[C---:B------:R-:W-:Y:S01]  /*4e10*/  ISETP.GT.U32.AND P6, PT, R10.reuse, R0, PT ;  /* 0x000000000a00720c */ /* 0x040fe20003fc4070 */
[----:B------:R-:W-:Y:S01]  /*4e20*/  @!P5 IMAD.IADD R5, R5, 0x1, -R10 ;  /* 0x000000010505d824 */ /* 0x000fe200078e0a0a */
[----:B-1----:R-:W-:Y:S01]  /*4e30*/  IABS R18, R11 ;  /* 0x0000000b00127213 */ /* 0x002fe20000000000 */
[C---:B------:R-:W-:Y:S01]  /*4e40*/  IMAD R3, R10.reuse, R9, R12 ;  /* 0x000000090a037224 */ /* 0x040fe200078e020c */
[----:B------:R-:W-:Y:S01]  /*4e50*/  LOP3.LUT R9, R13, 0x19e, RZ, 0xfc, !PT ;  /* 0x0000019e0d097812 */ /* 0x000fe200078efcff */
[----:B0-----:R-:W-:Y:S01]  /*4e60*/  IMAD.MOV.U32 R2, RZ, RZ, R8 ;  /* 0x000000ffff027224 */ /* 0x001fe200078e0008 */
[----:B------:R-:W-:-:S02]  /*4e70*/  ISETP.GT.U32.AND P5, PT, R10, R5, PT ;  /* 0x000000050a00720c */ /* 0x000fc40003fa4070 */
[----:B------:R-:W-:Y:S01]  /*4e80*/  LOP3.LUT R8, R13, 0x19c, RZ, 0xfc, !PT ;  /* 0x0000019c0d087812 */ /* 0x000fe200078efcff */
[----:B------:R-:W-:Y:S01]  /*4e90*/  @!P2 IMAD.MOV R2, RZ, RZ, -R2 ;  /* 0x000000ffff02a224 */ /* 0x000fe200078e0a02 */
[----:B------:R-:W-:-:S03]  /*4ea0*/  ISETP.GT.U32.AND P2, PT, R10, R4, PT ;  /* 0x000000040a00720c */ /* 0x000fc60003f44070 */
[--C-:B------:R-:W-:Y:S01]  /*4eb0*/  @!P6 IMAD.IADD R0, R0, 0x1, -R10.reuse ;  /* 0x000000010000e824 */ /* 0x100fe200078e0a0a */
[----:B------:R0:W-:Y:S04]  /*4ec0*/  STL [R1+0x338], R2 ;  /* 0x0003380201007387 */ /* 0x0001e80000100800 */
[----:B------:R-:W-:Y:S01]  /*4ed0*/  ISETP.GT.U32.AND P6, PT, R10, R0, PT ;  /* 0x000000000a00720c */ /* 0x000fe20003fc4070 */
[--C-:B------:R-:W-:Y:S01]  /*4ee0*/  @!P5 IMAD.IADD R5, R5, 0x1, -R10.reuse ;  /* 0x000000010505d824 */ /* 0x100fe200078e0a0a */
[----:B------:R-:W-:Y:S02]  /*4ef0*/  ISETP.GE.AND P5, PT, R7, RZ, PT ;  /* 0x000000ff0700720c */ /* 0x000fe40003fa6270 */
[----:B------:R-:W-:Y:S01]  /*4f00*/  LOP3.LUT R7, R13, 0x19a, RZ, 0xfc, !PT ;  /* 0x0000019a0d077812 */ /* 0x000fe200078efcff */
[----:B------:R-:W-:Y:S01]  /*4f10*/  @!P2 IMAD.IADD R4, R4, 0x1, -R10 ;  /* 0x000000010404a824 */ /* 0x000fe200078e0a0a */
[----:B------:R-:W-:Y:S01]  /*4f20*/  ISETP.GT.U32.AND P2, PT, R10, R3, PT ;  /* 0x000000030a00720c */ /* 0x000fe20003f44070 */
[----:B0-----:R-:W-:-:S02]  /*4f30*/  IMAD.MOV.U32 R2, RZ, RZ, R6 ;  /* 0x000000ffff027224 */ /* 0x001fc400078e0006 */
[----:B------:R-:W-:Y:S01]  /*4f40*/  @!P4 IMAD.MOV R5, RZ, RZ, -R5 ;  /* 0x000000ffff05c224 */ /* 0x000fe200078e0a05 */
[----:B------:R-:W-:Y:S01]  /*4f50*/  ISETP.GE.AND P4, PT, R9, RZ, PT ;  /* 0x000000ff0900720c */ /* 0x000fe20003f86270 */
[----:B------:R-:W-:Y:S01]  /*4f60*/  @!P0 IMAD.MOV R2, RZ, RZ, -R2 ;  /* 0x000000ffff028224 */ /* 0x000fe200078e0a02 */
[----:B------:R-:W-:Y:S01]  /*4f70*/  IABS R9, R9 ;  /* 0x0000000900097213 */ /* 0x000fe20000000000 */
[----:B------:R-:W-:Y:S01]  /*4f80*/  IMAD.HI.U32 R6, R15, R18, RZ ;  /* 0x000000120f067227 */ /* 0x000fe200078e00ff */
[----:B------:R-:W-:Y:S02]  /*4f90*/  ISETP.GE.AND P0, PT, R11, RZ, PT ;  /* 0x000000ff0b00720c */ /* 0x000fe40003f06270 */
[----:B------:R0:W-:Y:S01]  /*4fa0*/  STL [R1+0x33c], R2 ;  /* 0x00033c0201007387 */ /* 0x0001e20000100800 */
[--C-:B------:R-:W-:Y:S01]  /*4fb0*/  @!P6 IMAD.IADD R0, R0, 0x1, -R10.reuse ;  /* 0x000000010000e824 */ /* 0x100fe200078e0a0a */
[----:B------:R-:W-:Y:S01]  /*4fc0*/  ISETP.GE.AND P6, PT, R7, RZ, PT ;  /* 0x000000ff0700720c */ /* 0x000fe20003fc6270 */
[----:B------:R-:W-:Y:S01]  /*4fd0*/  @!P2 IMAD.IADD R3, R3, 0x1, -R10 ;  /* 0x000000010303a824 */ /* 0x000fe200078e0a0a */
[----:B------:R1:W-:Y:S01]  /*4fe0*/  STL [R1+0x340], R5 ;  /* 0x0003400501007387 */ /* 0x0003e20000100800 */
[----:B------:R-:W-:Y:S01]  /*4ff0*/  IMAD.MOV R6, RZ, RZ, -R6 ;  /* 0x000000ffff067224 */ /* 0x000fe200078e0a06 */
[----:B------:R-:W-:-:S02]  /*5000*/  IABS R7, R7 ;  /* 0x0000000700077213 */ /* 0x000fc40000000000 */
[C---:B------:R-:W-:Y:S01]  /*5010*/  ISETP.GT.U32.AND P2, PT, R10.reuse, R3, PT ;  /* 0x000000030a00720c */ /* 0x040fe20003f44070 */
[----:B------:R-:W-:Y:S01]  /*5020*/  IMAD R18, R10, R6, R18 ;  /* 0x000000060a127224 */ /* 0x000fe200078e0212 */
[----:B------:R-:W-:Y:S01]  /*5030*/  LOP3.LUT R6, R13, 0x192, RZ, 0xfc, !PT ;  /* 0x000001920d067812 */ /* 0x000fe200078efcff */
[----:B0-----:R-:W-:Y:S02]  /*5040*/  IMAD.MOV.U32 R2, RZ, RZ, R4 ;  /* 0x000000ffff027224 */ /* 0x001fe400078e0004 */
[----:B-1----:R-:W-:Y:S01]  /*5050*/  IMAD.HI.U32 R5, R15, R9, RZ ;  /* 0x000000090f057227 */ /* 0x002fe200078e00ff */
[----:B------:R-:W-:-:S03]  /*5060*/  IABS R16, R6 ;  /* 0x0000000600107213 */ /* 0x000fc60000000000 */
[----:B------:R-:W-:Y:S01]  /*5070*/  @!P1 IMAD.MOV R2, RZ, RZ, -R2 ;  /* 0x000000ffff029224 */ /* 0x000fe200078e0a02 */
[----:B------:R-:W-:Y:S01]  /*5080*/  ISETP.GE.AND P1, PT, R8, RZ, PT ;  /* 0x000000ff0800720c */ /* 0x000fe20003f26270 */
[----:B------:R-:W-:Y:S01]  /*5090*/  IMAD.MOV R5, RZ, RZ, -R5 ;  /* 0x000000ffff057224 */ /* 0x000fe200078e0a05 */
[----:B------:R-:W-:Y:S01]  /*50a0*/  IABS R8, R8 ;  /* 0x0000000800087213 */ /* 0x000fe20000000000 */
[----:B------:R-:W-:Y:S01]  /*50b0*/  @!P2 IMAD.IADD R3, R3, 0x1, -R10 ;  /* 0x000000010303a824 */ /* 0x000fe200078e0a0a */
[----:B------:R0:W-:Y:S01]  /*50c0*/  STL [R1+0x34c], R2 ;  /* 0x00034c0201007387 */ /* 0x0001e20000100800 */
[----:B------:R-:W-:Y:S02]  /*50d0*/  IMAD R9, R10, R5, R9 ;  /* 0x000000050a097224 */ /* 0x000fe400078e0209 */
[----:B------:R-:W-:-:S03]  /*50e0*/  IMAD.HI.U32 R4, R15, R8, RZ ;  /* 0x000000080f047227 */ /* 0x000fc600078e00ff */
[----:B------:R-:W-:Y:S01]  /*50f0*/  ISETP.GT.U32.AND P2, PT, R10, R9, PT ;  /* 0x000000090a00720c */ /* 0x000fe20003f44070 */
[----:B------:R-:W-:Y:S02]  /*5100*/  IMAD.MOV R4, RZ, RZ, -R4 ;  /* 0x000000ffff047224 */ /* 0x000fe400078e0a04 */
[----:B------:R-:W-:-:S04]  /*5110*/  IMAD.HI.U32 R5, R15, R17, RZ ;  /* 0x000000110f057227 */ /* 0x000fc800078e00ff */
[----:B0-----:R-:W-:Y:S02]  /*5120*/  IMAD.MOV.U32 R2, RZ, RZ, R0 ;  /* 0x000000ffff027224 */ /* 0x001fe400078e0000 */
[C---:B------:R-:W-:Y:S01]  /*5130*/  IMAD R8, R10.reuse, R4, R8 ;  /* 0x000000040a087224 */ /* 0x040fe200078e0208 */
[----:B------:R-:W-:Y:S01]  /*5140*/  IABS R4, R19 ;  /* 0x0000001300047213 */ /* 0x000fe20000000000 */
[----:B------:R-:W-:Y:S01]  /*5150*/  @!P3 IMAD.MOV R2, RZ, RZ, -R2 ;  /* 0x000000ffff02b224 */ /* 0x000fe200078e0a02 */
[----:B------:R-:W-:Y:S01]  /*5160*/  ISETP.GT.U32.AND P3, PT, R10, R18, PT ;  /* 0x000000120a00720c */ /* 0x000fe20003f64070 */
[----:B------:R-:W-:-:S03]  /*5170*/  IMAD.HI.U32 R0, R15, R7, RZ ;  /* 0x000000070f007227 */ /* 0x000fc600078e00ff */
[----:B------:R0:W-:Y:S01]  /*5180*/  STL [R1+0x344], R2 ;  /* 0x0003440201007387 */ /* 0x0001e20000100800 */
[----:B------:R-:W-:Y:S02]  /*5190*/  @!P2 IMAD.IADD R9, R9, 0x1, -R10 ;  /* 0x000000010909a824 */ /* 0x000fe400078e0a0a */
[----:B------:R-:W-:Y:S02]  /*51a0*/  IMAD.MOV R0, RZ, RZ, -R0 ;  /* 0x000000ffff007224 */ /* 0x000fe400078e0a00 */
[----:B------:R-:W-:Y:S01]  /*51b0*/  IMAD.HI.U32 R11, R15, R4, RZ ;  /* 0x000000040f0b7227 */ /* 0x000fe200078e00ff */
[----:B------:R-:W-:-:S03]  /*51c0*/  ISETP.GT.U32.AND P2, PT, R10, R9, PT ;  /* 0x000000090a00720c */ /* 0x000fc60003f44070 */
[----:B------:R-:W-:Y:S02]  /*51d0*/  @!P3 IMAD.IADD R18, R18, 0x1, -R10 ;  /* 0x000000011212b824 */ /* 0x000fe400078e0a0a */
[----:B0-----:R-:W-:Y:S02]  /*51e0*/  IMAD.MOV.U32 R2, RZ, RZ, R3 ;  /* 0x000000ffff027224 */ /* 0x001fe400078e0003 */
[C---:B------:R-:W-:Y:S01]  /*51f0*/  IMAD R7, R10.reuse, R0, R7 ;  /* 0x000000000a077224 */ /* 0x040fe200078e0207 */
[C---:B------:R-:W-:Y:S01]  /*5200*/  ISETP.GT.U32.AND P3, PT, R10.reuse, R18, PT ;  /* 0x000000120a00720c */ /* 0x040fe20003f64070 */
[----:B------:R-:W-:Y:S01]  /*5210*/  @!P5 IMAD.MOV R2, RZ, RZ, -R2 ;  /* 0x000000ffff02d224 */ /* 0x000fe200078e0a02 */
[C---:B------:R-:W-:Y:S01]  /*5220*/  ISETP.GT.U32.AND P5, PT, R10.reuse, R8, PT ;  /* 0x000000080a00720c */ /* 0x040fe20003fa4070 */
[----:B------:R-:W-:Y:S01]  /*5230*/  IMAD.MOV R11, RZ, RZ, -R11 ;  /* 0x000000ffff0b7224 */ /* 0x000fe200078e0a0b */
[C---:B------:R-:W-:Y:S01]  /*5240*/  LOP3.LUT R0, R13.reuse, 0x194, RZ, 0xfc, !PT ;  /* 0x000001940d007812 */ /* 0x040fe200078efcff */
[----:B------:R-:W-:Y:S01]  /*5250*/  IMAD.MOV R5, RZ, RZ, -R5 ;  /* 0x000000ffff057224 */ /* 0x000fe200078e0a05 */
[----:B------:R0:W-:Y:S01]  /*5260*/  STL [R1+0x348], R2 ;  /* 0x0003480201007387 */ /* 0x0001e20000100800 */
[C---:B------:R-:W-:Y:S01]  /*5270*/  IMAD R4, R10.reuse, R11, R4 ;  /* 0x0000000b0a047224 */ /* 0x040fe200078e0204 */
[----:B------:R-:W-:Y:S01]  /*5280*/  IABS R3, R0 ;  /* 0x0000000000037213 */ /* 0x000fe20000000000 */
[C---:B------:R-:W-:Y:S01]  /*5290*/  IMAD R17, R10.reuse, R5, R17 ;  /* 0x000000050a117224 */ /* 0x040fe200078e0211 */
[----:B------:R-:W-:Y:S01]  /*52a0*/  LOP3.LUT R5, R13, 0x190, RZ, 0xfc, !PT ;  /* 0x000001900d057812 */ /* 0x000fe200078efcff */
[--C-:B------:R-:W-:Y:S01]  /*52b0*/  @!P2 IMAD.IADD R9, R9, 0x1, -R10.reuse ;  /* 0x000000010909a824 */ /* 0x100fe200078e0a0a */
[----:B------:R-:W-:Y:S01]  /*52c0*/  ISETP.GT.U32.AND P2, PT, R10, R4, PT ;  /* 0x000000040a00720c */ /* 0x000fe20003f44070 */
[--C-:B------:R-:W-:Y:S01]  /*52d0*/  @!P3 IMAD.IADD R18, R18, 0x1, -R10.reuse ;  /* 0x000000011212b824 */ /* 0x100fe200078e0a0a */
[----:B------:R-:W-:Y:S01]  /*52e0*/  ISETP.GT.U32.AND P3, PT, R10, R7, PT ;  /* 0x000000070a00720c */ /* 0x000fe20003f64070 */
[----:B------:R-:W-:-:S02]  /*52f0*/  @!P5 IMAD.IADD R8, R8, 0x1, -R10 ;  /* 0x000000010808d824 */ /* 0x000fc400078e0a0a */
[----:B0-----:R-:W-:Y:S01]  /*5300*/  IMAD.MOV.U32 R2, RZ, RZ, R18 ;  /* 0x000000ffff027224 */ /* 0x001fe200078e0012 */
[----:B------:R-:W-:Y:S01]  /*5310*/  IABS R18, R5 ;  /* 0x0000000500127213 */ /* 0x000fe20000000000 */
[----:B------:R-:W-:Y:S01]  /*5320*/  IMAD.HI.U32 R12, R15, R3, RZ ;  /* 0x000000030f0c7227 */ /* 0x000fe200078e00ff */
[----:B------:R-:W-:-:S03]  /*5330*/  ISETP.GT.U32.AND P5, PT, R10, R8, PT ;  /* 0x000000080a00720c */ /* 0x000fc60003fa4070 */
[----:B------:R-:W-:Y:S02]  /*5340*/  @!P0 IMAD.MOV R2, RZ, RZ, -R2 ;  /* 0x000000ffff028224 */ /* 0x000fe400078e0a02 */
[--C-:B------:R-:W-:Y:S01]  /*5350*/  @!P2 IMAD.IADD R4, R4, 0x1, -R10.reuse ;  /* 0x000000010404a824 */ /* 0x100fe200078e0a0a */
[----:B------:R-:W-:Y:S01]  /*5360*/  ISETP.GE.AND P2, PT, R14, RZ, PT ;  /* 0x000000ff0e00720c */ /* 0x000fe20003f46270 */
[----:B------:R-:W-:Y:S01]  /*5370*/  @!P3 IMAD.IADD R7, R7, 0x1, -R10 ;  /* 0x000000010707b824 */ /* 0x000fe200078e0a0a */
[----:B------:R0:W-:Y:S01]  /*5380*/  STL [R1+0x32c], R2 ;  /* 0x00032c0201007387 */ /* 0x0001e20000100800 */
[----:B------:R-:W-:Y:S01]  /*5390*/  IMAD.MOV.U32 R14, RZ, RZ, R18 ;  /* 0x000000ffff0e7224 */ /* 0x000fe200078e0012 */
[----:B------:R-:W-:Y:S01]  /*53a0*/  ISETP.GE.AND P3, PT, R19, RZ, PT ;  /* 0x000000ff1300720c */ /* 0x000fe20003f66270 */
[----:B------:R-:W-:Y:S01]  /*53b0*/  IMAD.MOV R12, RZ, RZ, -R12 ;  /* 0x000000ffff0c7224 */ /* 0x000fe200078e0a0c */
[----:B------:R-:W-:Y:S01]  /*53c0*/  ISETP.GT.U32.AND P0, PT, R10, R7, PT ;  /* 0x000000070a00720c */ /* 0x000fe20003f04070 */
[----:B------:R-:W-:Y:S01]  /*53d0*/  @!P5 IMAD.IADD R8, R8, 0x1, -R10 ;  /* 0x000000010808d824 */ /* 0x000fe200078e0a0a */
[----:B------:R-:W-:Y:S01]  /*53e0*/  ISETP.GT.U32.AND P5, PT, R10, R17, PT ;  /* 0x000000110a00720c */ /* 0x000fe20003fa4070 */
[----:B------:R-:W-:-:S04]  /*53f0*/  IMAD.HI.U32 R11, R15, R16, RZ ;  /* 0x000000100f0b7227 */ /* 0x000fc800078e00ff */
[----:B0-----:R-:W-:Y:S02]  /*5400*/  IMAD.MOV.U32 R2, RZ, RZ, R9 ;  /* 0x000000ffff027224 */ /* 0x001fe400078e0009 */
[----:B------:R-:W-:-:S04]  /*5410*/  IMAD.HI.U32 R9, R15, R14, RZ ;  /* 0x0000000e0f097227 */ /* 0x000fc800078e00ff */
[----:B------:R-:W-:Y:S02]  /*5420*/  @!P4 IMAD.MOV R2, RZ, RZ, -R2 ;  /* 0x000000ffff02c224 */ /* 0x000fe400078e0a02 */
[--C-:B------:R-:W-:Y:S01]  /*5430*/  @!P5 IMAD.IADD R17, R17, 0x1, -R10.reuse ;  /* 0x000000011111d824 */ /* 0x100fe200078e0a0a */
[C---:B------:R-:W-:Y:S01]  /*5440*/  ISETP.GT.U32.AND P5, PT, R10.reuse, R4, PT ;  /* 0x000000040a00720c */ /* 0x040fe20003fa4070 */
[C---:B------:R-:W-:Y:S01]  /*5450*/  IMAD R3, R10.reuse, R12, R3 ;  /* 0x0000000c0a037224 */ /* 0x040fe200078e0203 */
[----:B------:R0:W-:Y:S01]  /*5460*/  STL [R1+0x328], R2 ;  /* 0x0003280201007387 */ /* 0x0001e20000100800 */
[----:B------:R-:W-:Y:S01]  /*5470*/  IMAD.MOV R11, RZ, RZ, -R11 ;  /* 0x000000ffff0b7224 */ /* 0x000fe200078e0a0b */
[C---:B------:R-:W-:Y:S01]  /*5480*/  ISETP.GT.U32.AND P4, PT, R10.reuse, R17, PT ;  /* 0x000000110a00720c */ /* 0x040fe20003f84070 */
[----:B------:R-:W-:Y:S01]  /*5490*/  @!P0 IMAD.IADD R7, R7, 0x1, -R10 ;  /* 0x0000000107078824 */ /* 0x000fe200078e0a0a */
[C---:B------:R-:W-:Y:S01]  /*54a0*/  ISETP.GT.U32.AND P0, PT, R10.reuse, R3, PT ;  /* 0x000000030a00720c */ /* 0x040fe20003f04070 */
[----:B------:R-:W-:Y:S01]  /*54b0*/  IMAD.MOV R9, RZ, RZ, -R9 ;  /* 0x000000ffff097224 */ /* 0x000fe200078e0a09 */
[----:B------:R-:W-:Y:S01]  /*54c0*/  LOP3.LUT R12, R13, 0x18a, RZ, 0xfc, !PT ;  /* 0x0000018a0d0c7812 */ /* 0x000fe200078efcff */
[----:B------:R-:W-:-:S02]  /*54d0*/  IMAD R16, R10, R11, R16 ;  /* 0x0000000b0a107224 */ /* 0x000fc400078e0210 */
[----:B------:R-:W-:Y:S01]  /*54e0*/  IMAD R14, R10, R9, R14 ;  /* 0x000000090a0e7224 */ /* 0x000fe200078e020e */
[----:B------:R-:W-:Y:S01]  /*54f0*/  LOP3.LUT R9, R13, 0x188, RZ, 0xfc, !PT ;  /* 0x000001880d097812 */ /* 0x000fe200078efcff */
[----:B0-----:R-:W-:Y:S01]  /*5500*/  IMAD.MOV.U32 R2, RZ, RZ, R7 ;  /* 0x000000ffff027224 */ /* 0x001fe200078e0007 */
[----:B------:R-:W-:Y:S01]  /*5510*/  IABS R11, R12 ;  /* 0x0000000c000b7213 */ /* 0x000fe20000000000 */
[----:B------:R-:W-:Y:S01]  /*5520*/  @!P1 IMAD.MOV R8, RZ, RZ, -R8 ;  /* 0x000000ffff089224 */ /* 0x000fe200078e0a08 */
[----:B------:R-:W-:Y:S01]  /*5530*/  ISETP.GE.AND P1, PT, R0, RZ, PT ;  /* 0x000000ff0000720c */ /* 0x000fe20003f26270 */
[----:B------:R-:W-:Y:S01]  /*5540*/  @!P6 IMAD.MOV R2, RZ, RZ, -R2 ;  /* 0x000000ffff02e224 */ /* 0x000fe200078e0a02 */
[C---:B------:R-:W-:Y:S01]  /*5550*/  ISETP.GT.U32.AND P6, PT, R10.reuse, R16, PT ;  /* 0x000000100a00720c */ /* 0x040fe20003fc4070 */
[--C-:B------:R-:W-:Y:S01]  /*5560*/  @!P4 IMAD.IADD R17, R17, 0x1, -R10.reuse ;  /* 0x000000011111c824 */ /* 0x100fe200078e0a0a */
[----:B------:R-:W-:Y:S01]  /*5570*/  ISETP.GT.U32.AND P4, PT, R10, R14, PT ;  /* 0x0000000e0a00720c */ /* 0x000fe20003f84070 */
[--C-:B------:R-:W-:Y:S01]  /*5580*/  @!P5 IMAD.IADD R4, R4, 0x1, -R10.reuse ;  /* 0x000000010404d824 */ /* 0x100fe200078e0a0a */
[----:B------:R-:W-:Y:S01]  /*5590*/  ISETP.GE.AND P5, PT, R6, RZ, PT ;  /* 0x000000ff0600720c */ /* 0x000fe20003fa6270 */
[--C-:B------:R-:W-:Y:S01]  /*55a0*/  @!P0 IMAD.IADD R3, R3, 0x1, -R10.reuse ;  /* 0x0000000103038824 */ /* 0x100fe200078e0a0a */
[C---:B------:R-:W-:Y:S01]  /*55b0*/  LOP3.LUT R0, R13.reuse, 0x18e, RZ, 0xfc, !PT ;  /* 0x0000018e0d007812 */ /* 0x040fe200078efcff */
[----:B------:R0:W-:Y:S01]  /*55c0*/  STL [R1+0x2f4], R8 ;  /* 0x0002f40801007387 */ /* 0x0001e20000100800 */
[----:B------:R-:W-:Y:S01]  /*55d0*/  LOP3.LUT R6, R13, 0x18c, RZ, 0xfc, !PT ;  /* 0x0000018c0d067812 */ /* 0x000fe200078efcff */
[----:B------:R-:W-:Y:S01]  /*55e0*/  @!P2 IMAD.MOV R17, RZ, RZ, -R17 ;  /* 0x000000ffff11a224 */ /* 0x000fe200078e0a11 */
[----:B------:R-:W-:Y:S01]  /*55f0*/  ISETP.GE.AND P0, PT, R5, RZ, PT ;  /* 0x000000ff0500720c */ /* 0x000fe20003f06270 */
[----:B------:R1:W-:Y:S01]  /*5600*/  STL [R1+0x31c], R2 ;  /* 0x00031c0201007387 */ /* 0x0003e20000100800 */
[----:B------:R-:W-:Y:S01]  /*5610*/  IABS R7, R0 ;  /* 0x0000000000077213 */ /* 0x000fe20000000000 */
[--C-:B------:R-:W-:Y:S01]  /*5620*/  @!P6 IMAD.IADD R16, R16, 0x1, -R10.reuse ;  /* 0x000000011010e824 */ /* 0x100fe200078e0a0a */
[----:B------:R-:W-:Y:S01]  /*5630*/  IABS R5, R6 ;  /* 0x0000000600057213 */ /* 0x000fe20000000000 */
[----:B------:R-:W-:Y:S01]  /*5640*/  @!P4 IMAD.IADD R14, R14, 0x1, -R10 ;  /* 0x000000010e0ec824 */ /* 0x000fe200078e0a0a */
[----:B------:R-:W-:Y:S01]  /*5650*/  ISETP.GT.U32.AND P6, PT, R10, R3, PT ;  /* 0x000000030a00720c */ /* 0x000fe20003fc4070 */
[----:B0-----:R-:W-:Y:S01]  /*5660*/  IMAD.HI.U32 R8, R15, R7, RZ ;  /* 0x000000070f087227 */ /* 0x001fe200078e00ff */
[----:B------:R-:W-:-:S02]  /*5670*/  IABS R19, R9 ;  /* 0x0000000900137213 */ /* 0x000fc40000000000 */
[----:B------:R-:W-:Y:S01]  /*5680*/  ISETP.GT.U32.AND P4, PT, R10, R14, PT ;  /* 0x0000000e0a00720c */ /* 0x000fe20003f84070 */
[----:B-1----:R-:W-:Y:S02]  /*5690*/  IMAD.MOV.U32 R2, RZ, RZ, R4 ;  /* 0x000000ffff027224 */ /* 0x002fe400078e0004 */
[----:B------:R-:W-:Y:S02]  /*56a0*/  IMAD.MOV.U32 R4, RZ, RZ, R5 ;  /* 0x000000ffff047224 */ /* 0x000fe400078e0005 */
[----:B------:R-:W-:Y:S02]  /*56b0*/  IMAD.MOV R8, RZ, RZ, -R8 ;  /* 0x000000ffff087224 */ /* 0x000fe400078e0a08 */
[----:B------:R-:W-:-:S04]  /*56c0*/  IMAD.HI.U32 R5, R15, R4, RZ ;  /* 0x000000040f057227 */ /* 0x000fc800078e00ff */
[C---:B------:R-:W-:Y:S02]  /*56d0*/  IMAD R7, R10.reuse, R8, R7 ;  /* 0x000000080a077224 */ /* 0x040fe400078e0207 */
[----:B------:R-:W-:Y:S02]  /*56e0*/  IMAD.MOV R5, RZ, RZ, -R5 ;  /* 0x000000ffff057224 */ /* 0x000fe400078e0a05 */
[----:B------:R-:W-:Y:S01]  /*56f0*/  @!P6 IMAD.IADD R3, R3, 0x1, -R10 ;  /* 0x000000010303e824 */ /* 0x000fe200078e0a0a */
[C---:B------:R-:W-:Y:S01]  /*5700*/  ISETP.GT.U32.AND P6, PT, R10.reuse, R7, PT ;  /* 0x000000070a00720c */ /* 0x040fe20003fc4070 */
[C---:B------:R-:W-:Y:S02]  /*5710*/  IMAD R4, R10.reuse, R5, R4 ;  /* 0x000000050a047224 */ /* 0x040fe400078e0204 */
[----:B------:R-:W-:Y:S01]  /*5720*/  @!P3 IMAD.MOV R2, RZ, RZ, -R2 ;  /* 0x000000ffff02b224 */ /* 0x000fe200078e0a02 */
[----:B------:R-:W-:Y:S01]  /*5730*/  ISETP.GT.U32.AND P3, PT, R10, R16, PT ;  /* 0x000000100a00720c */ /* 0x000fe20003f64070 */
[--C-:B------:R-:W-:Y:S01]  /*5740*/  @!P4 IMAD.IADD R14, R14, 0x1, -R10.reuse ;  /* 0x000000010e0ec824 */ /* 0x100fe200078e0a0a */
[----:B------:R-:W-:Y:S01]  /*5750*/  ISETP.GT.U32.AND P4, PT, R10, R4, PT ;  /* 0x000000040a00720c */ /* 0x000fe20003f84070 */
[C---:B------:R-:W-:Y:S01]  /*5760*/  IMAD.HI.U32 R5, R15.reuse, R11, RZ ;  /* 0x0000000b0f057227 */ /* 0x040fe200078e00ff */
[----:B------:R0:W-:Y:S03]  /*5770*/  STL [R1+0x320], R2 ;  /* 0x0003200201007387 */ /* 0x0001e60000100800 */
[----:B------:R-:W-:Y:S01]  /*5780*/  IMAD.HI.U32 R8, R15, R19, RZ ;  /* 0x000000130f087227 */ /* 0x000fe200078e00ff */
[----:B------:R-:W-:Y:S03]  /*5790*/  STL [R1+0x2fc], R17 ;  /* 0x0002fc1101007387 */ /* 0x000fe60000100800 */
[--C-:B------:R-:W-:Y:S01]  /*57a0*/  @!P6 IMAD.IADD R7, R7, 0x1, -R10.reuse ;  /* 0x000000010707e824 */ /* 0x100fe200078e0a0a */
[----:B------:R-:W-:Y:S01]  /*57b0*/  ISETP.GE.AND P6, PT, R6, RZ, PT ;  /* 0x000000ff0600720c */ /* 0x000fe20003fc6270 */
[--C-:B------:R-:W-:Y:S01]  /*57c0*/  @!P3 IMAD.IADD R16, R16, 0x1, -R10.reuse ;  /* 0x000000011010b824 */ /* 0x100fe200078e0a0a */
[----:B------:R-:W-:Y:S01]  /*57d0*/  ISETP.GE.AND P3, PT, R0, RZ, PT ;  /* 0x000000ff0000720c */ /* 0x000fe20003f66270 */
[----:B------:R-:W-:Y:S01]  /*57e0*/  IMAD.MOV R5, RZ, RZ, -R5 ;  /* 0x000000ffff057224 */ /* 0x000fe200078e0a05 */
[C---:B------:R-:W-:Y:S01]  /*57f0*/  LOP3.LUT R0, R13.reuse, 0x186, RZ, 0xfc, !PT ;  /* 0x000001860d007812 */ /* 0x040fe200078efcff */
[----:B------:R-:W-:Y:S01]  /*5800*/  @!P4 IMAD.IADD R4, R4, 0x1, -R10 ;  /* 0x000000010404c824 */ /* 0x000fe200078e0a0a */
[----:B------:R-:W-:Y:S01]  /*5810*/  ISETP.GT.U32.AND P4, PT, R10, R7, PT ;  /* 0x000000070a00720c */ /* 0x000fe20003f84070 */
[----:B0-----:R-:W-:Y:S01]  /*5820*/  IMAD.MOV.U32 R2, RZ, RZ, R3 ;  /* 0x000000ffff027224 */ /* 0x001fe200078e0003 */
[----:B------:R-:W-:Y:S01]  /*5830*/  LOP3.LUT R6, R13, 0x184, RZ, 0xfc, !PT ;  /* 0x000001840d067812 */ /* 0x000fe200078efcff */
[----:B------:R-:W-:-:S02]  /*5840*/  IMAD.MOV R8, RZ, RZ, -R8 ;  /* 0x000000ffff087224 */ /* 0x000fc400078e0a08 */
[C---:B------:R-:W-:Y:S01]  /*5850*/  IMAD R11, R10.reuse, R5, R11 ;  /* 0x000000050a0b7224 */ /* 0x040fe200078e020b */
[----:B------:R-:W-:Y:S01]  /*5860*/  IABS R5, R0 ;  /* 0x0000000000057213 */ /* 0x000fe20000000000 */
[----:B------:R-:W-:Y:S01]  /*5870*/  @!P1 IMAD.MOV R2, RZ, RZ, -R2 ;  /* 0x000000ffff029224 */ /* 0x000fe200078e0a02 */
[C---:B------:R-:W-:Y:S01]  /*5880*/  ISETP.GT.U32.AND P1, PT, R10.reuse, R4, PT ;  /* 0x000000040a00720c */ /* 0x040fe20003f24070 */
[C---:B------:R-:W-:Y:S01]  /*5890*/  IMAD R19, R10.reuse, R8, R19 ;  /* 0x000000080a137224 */ /* 0x040fe200078e0213 */
[----:B------:R-:W-:Y:S01]  /*58a0*/  IABS R8, R6 ;  /* 0x0000000600087213 */ /* 0x000fe20000000000 */
[----:B------:R-:W-:Y:S01]  /*58b0*/  IMAD.HI.U32 R3, R15, R5, RZ ;  /* 0x000000050f037227 */ /* 0x000fe200078e00ff */
[----:B------:R0:W-:Y:S01]  /*58c0*/  STL [R1+0x318], R2 ;  /* 0x0003180201007387 */ /* 0x0001e20000100800 */
[C---:B------:R-:W-:Y:S02]  /*58d0*/  ISETP.GT.U32.AND P2, PT, R10.reuse, R11, PT ;  /* 0x0000000b0a00720c */ /* 0x040fe40003f44070 */
[----:B------:R-:W-:Y:S01]  /*58e0*/  @!P5 IMAD.MOV R16, RZ, RZ, -R16 ;  /* 0x000000ffff10d224 */ /* 0x000fe200078e0a10 */
[----:B------:R-:W-:Y:S01]  /*58f0*/  ISETP.GT.U32.AND P5, PT, R10, R19, PT ;  /* 0x000000130a00720c */ /* 0x000fe20003fa4070 */
[--C-:B------:R-:W-:Y:S01]  /*5900*/  @!P4 IMAD.IADD R7, R7, 0x1, -R10.reuse ;  /* 0x000000010707c824 */ /* 0x100fe200078e0a0a */
[----:B------:R-:W-:Y:S01]  /*5910*/  ISETP.GE.AND P4, PT, R9, RZ, PT ;  /* 0x000000ff0900720c */ /* 0x000fe20003f86270 */
[----:B------:R-:W-:Y:S01]  /*5920*/  IMAD.MOV R3, RZ, RZ, -R3 ;  /* 0x000000ffff037224 */ /* 0x000fe200078e0a03 */
[----:B------:R1:W-:Y:S01]  /*5930*/  STL [R1+0x304], R16 ;  /* 0x0003041001007387 */ /* 0x0003e20000100800 */
        /* <DEDUP_REMOVED lines=8> */
[----:B------:R-:W-:Y:S01]  /*59c0*/  IMAD.MOV R14, RZ, RZ, -R14 ;  /* 0x000000ffff0e7224 */ /* 0x000fe200078e0a0e */
[C---:B------:R-:W-:Y:S01]  /*59d0*/  LOP3.LUT R12, R13.reuse, 0x17e, RZ, 0xfc, !PT ;  /* 0x0000017e0d0c7812 */ /* 0x040fe200078efcff */
[C---:B------:R-:W-:Y:S01]  /*59e0*/  IMAD R5, R10.reuse, R3, R5 ;  /* 0x000000030a057224 */ /* 0x040fe200078e0205 */
[----:B------:R0:W-:Y:S01]  /*59f0*/  STL [R1+0x314], R2 ;  /* 0x0003140201007387 */ /* 0x0001e20000100800 */
[----:B-1----:R-:W-:Y:S01]  /*5a00*/  IMAD.MOV.U32 R16, RZ, RZ, R7 ;  /* 0x000000ffff107224 */ /* 0x002fe200078e0007 */
[C---:B------:R-:W-:Y:S01]  /*5a10*/  LOP3.LUT R3, R13.reuse, 0x180, RZ, 0xfc, !PT ;  /* 0x000001800d037812 */ /* 0x040fe200078efcff */
[C---:B------:R-:W-:Y:S01]  /*5a20*/  IMAD R8, R10.reuse, R14, R8 ;  /* 0x0000000e0a087224 */ /* 0x040fe200078e0208 */
[----:B------:R-:W-:Y:S01]  /*5a30*/  LOP3.LUT R14, R13, 0x17a, RZ, 0xfc, !PT ;  /* 0x0000017a0d0e7812 */ /* 0x000fe200078efcff */
[----:B------:R-:W-:Y:S01]  /*5a40*/  @!P3 IMAD.MOV R16, RZ, RZ, -R16 ;  /* 0x000000ffff10b224 */ /* 0x000fe200078e0a10 */
[----:B------:R-:W-:Y:S01]  /*5a50*/  ISETP.GT.U32.AND P3, PT, R10, R5, PT ;  /* 0x000000050a00720c */ /* 0x000fe20003f64070 */
[----:B------:R-:W-:-:S02]  /*5a60*/  @!P5 IMAD.IADD R19, R19, 0x1, -R10 ;  /* 0x000000011313d824 */ /* 0x000fc400078e0a0a */
[----:B------:R-:W-:Y:S01]  /*5a70*/  @!P2 IMAD.IADD R11, R11, 0x1, -R10 ;  /* 0x000000010b0ba824 */ /* 0x000fe200078e0a0a */
[----:B------:R1:W-:Y:S01]  /*5a80*/  STL [R1+0x308], R16 ;  /* 0x0003081001007387 */ /* 0x0003e20000100800 */
[----:B0-----:R-:W-:Y:S01]  /*5a90*/  IMAD.MOV.U32 R2, RZ, RZ, R4 ;  /* 0x000000ffff027224 */ /* 0x001fe200078e0004 */
[C---:B------:R-:W-:Y:S01]  /*5aa0*/  ISETP.GT.U32.AND P5, PT, R10.reuse, R19, PT ;  /* 0x000000130a00720c */ /* 0x040fe20003fa4070 */
[----:B------:R-:W-:Y:S01]  /*5ab0*/  IMAD.HI.U32 R7, R15, R9, RZ ;  /* 0x000000090f077227 */ /* 0x000fe200078e00ff */
[C---:B------:R-:W-:Y:S02]  /*5ac0*/  ISETP.GT.U32.AND P2, PT, R10.reuse, R11, PT ;  /* 0x0000000b0a00720c */ /* 0x040fe40003f44070 */
[----:B------:R-:W-:Y:S01]  /*5ad0*/  IABS R4, R3 ;  /* 0x0000000300047213 */ /* 0x000fe20000000000 */
[----:B------:R-:W-:Y:S01]  /*5ae0*/  @!P6 IMAD.MOV R2, RZ, RZ, -R2 ;  /* 0x000000ffff02e224 */ /* 0x000fe200078e0a02 */
[C---:B------:R-:W-:Y:S01]  /*5af0*/  ISETP.GT.U32.AND P6, PT, R10.reuse, R8, PT ;  /* 0x000000080a00720c */ /* 0x040fe20003fc4070 */
[--C-:B------:R-:W-:Y:S01]  /*5b00*/  @!P3 IMAD.IADD R5, R5, 0x1, -R10.reuse ;  /* 0x000000010505b824 */ /* 0x100fe200078e0a0a */
[----:B-1----:R-:W-:Y:S01]  /*5b10*/  IABS R16, R14 ;  /* 0x0000000e00107213 */ /* 0x002fe20000000000 */
[----:B------:R-:W-:Y:S01]  /*5b20*/  IMAD.MOV R7, RZ, RZ, -R7 ;  /* 0x000000ffff077224 */ /* 0x000fe200078e0a07 */
[----:B------:R0:W-:Y:S02]  /*5b30*/  STL [R1+0x310], R2 ;  /* 0x0003100201007387 */ /* 0x0001e40000100800 */
[----:B------:R-:W-:Y:S01]  /*5b40*/  ISETP.GT.U32.AND P3, PT, R10, R5, PT ;  /* 0x000000050a00720c */ /* 0x000fe20003f64070 */
[----:B------:R-:W-:Y:S01]  /*5b50*/  @!P5 IMAD.IADD R19, R19, 0x1, -R10 ;  /* 0x000000011313d824 */ /* 0x000fe200078e0a0a */
[----:B------:R-:W-:Y:S01]  /*5b60*/  ISETP.GE.AND P5, PT, R0, RZ, PT ;  /* 0x000000ff0000720c */ /* 0x000fe20003fa6270 */
[----:B------:R-:W-:-:S04]  /*5b70*/  IMAD.HI.U32 R0, R15, R4, RZ ;  /* 0x000000040f007227 */ /* 0x000fc800078e00ff */
[----:B------:R-:W-:Y:S02]  /*5b80*/  @!P6 IMAD.IADD R8, R8, 0x1, -R10 ;  /* 0x000000010808e824 */ /* 0x000fe400078e0a0a */
[----:B------:R-:W-:Y:S02]  /*5b90*/  IMAD.MOV R0, RZ, RZ, -R0 ;  /* 0x000000ffff007224 */ /* 0x000fe400078e0a00 */
[C---:B------:R-:W-:Y:S01]  /*5ba0*/  IMAD R9, R10.reuse, R7, R9 ;  /* 0x000000070a097224 */ /* 0x040fe200078e0209 */
[----:B------:R-:W-:Y:S01]  /*5bb0*/  ISETP.GT.U32.AND P6, PT, R10, R8, PT ;  /* 0x000000080a00720c */ /* 0x000fe20003fc4070 */
[----:B------:R-:W-:Y:S01]  /*5bc0*/  @!P2 IMAD.IADD R11, R11, 0x1, -R10 ;  /* 0x000000010b0ba824 */ /* 0x000fe200078e0a0a */
[----:B------:R-:W-:Y:S01]  /*5bd0*/  ISETP.GE.AND P2, PT, R6, RZ, PT ;  /* 0x000000ff0600720c */ /* 0x000fe20003f46270 */
[C---:B------:R-:W-:Y:S01]  /*5be0*/  IMAD R4, R10.reuse, R0, R4 ;  /* 0x000000000a047224 */ /* 0x040fe200078e0204 */
[----:B------:R-:W-:Y:S01]  /*5bf0*/  IABS R6, R12 ;  /* 0x0000000c00067213 */ /* 0x000fe20000000000 */
[----:B------:R-:W-:Y:S01]  /*5c00*/  @!P3 IMAD.IADD R5, R5, 0x1, -R10 ;  /* 0x000000010505b824 */ /* 0x000fe200078e0a0a */
[----:B------:R-:W-:Y:S01]  /*5c10*/  ISETP.GT.U32.AND P3, PT, R10, R9, PT ;  /* 0x000000090a00720c */ /* 0x000fe20003f64070 */
[----:B0-----:R-:W-:Y:S01]  /*5c20*/  IMAD.MOV.U32 R2, RZ, RZ, R11 ;  /* 0x000000ffff027224 */ /* 0x001fe200078e000b */
[----:B------:R-:W-:Y:S01]  /*5c30*/  LOP3.LUT R11, R13, 0x17c, RZ, 0xfc, !PT ;  /* 0x0000017c0d0b7812 */ /* 0x000fe200078efcff */
[----:B------:R-:W-:Y:S01]  /*5c40*/  IMAD.HI.U32 R18, R15, R16, RZ ;  /* 0x000000100f127227 */ /* 0x000fe200078e00ff */
[----:B------:R-:W-:-:S02]  /*5c50*/  LOP3.LUT R0, R13, 0x178, RZ, 0xfc, !PT ;  /* 0x000001780d007812 */ /* 0x000fc400078efcff */
[----:B------:R-:W-:Y:S01]  /*5c60*/  IABS R17, R11 ;  /* 0x0000000b00117213 */ /* 0x000fe20000000000 */
[----:B------:R-:W-:Y:S01]  /*5c70*/  @!P6 IMAD.IADD R8, R8, 0x1, -R10 ;  /* 0x000000010808e824 */ /* 0x000fe200078e0a0a */
[----:B------:R-:W-:Y:S01]  /*5c80*/  ISETP.GT.U32.AND P6, PT, R10, R4, PT ;  /* 0x000000040a00720c */ /* 0x000fe20003fc4070 */
[----:B------:R-:W-:Y:S01]  /*5c90*/  @!P0 IMAD.MOV R2, RZ, RZ, -R2 ;  /* 0x000000ffff028224 */ /* 0x000fe200078e0a02 */
[----:B------:R-:W-:Y:S01]  /*5ca0*/  ISETP.GE.AND P0, PT, R3, RZ, PT ;  /* 0x000000ff0300720c */ /* 0x000fe20003f06270 */
[----:B------:R-:W-:Y:S01]  /*5cb0*/  IMAD.HI.U32 R3, R15, R6, RZ ;  /* 0x000000060f037227 */ /* 0x000fe200078e00ff */
[----:B------:R-:W-:Y:S02]  /*5cc0*/  LOP3.LUT R7, R13, 0x176, RZ, 0xfc, !PT ;  /* 0x000001760d077812 */ /* 0x000fe400078efcff */
[----:B------:R0:W-:Y:S01]  /*5cd0*/  STL [R1+0x30c], R2 ;  /* 0x00030c0201007387 */ /* 0x0001e20000100800 */
[----:B------:R-:W-:Y:S02]  /*5ce0*/  @!P3 IMAD.IADD R9, R9, 0x1, -R10 ;  /* 0x000000010909b824 */ /* 0x000fe400078e0a0a */
[----:B------:R-:W-:-:S02]  /*5cf0*/  IMAD.MOV R3, RZ, RZ, -R3 ;  /* 0x000000ffff037224 */ /* 0x000fc400078e0a03 */
[----:B------:R-:W-:-:S04]  /*5d00*/  IMAD.HI.U32 R20, R15, R17, RZ ;  /* 0x000000110f147227 */ /* 0x000fc800078e00ff */
[----:B------:R-:W-:Y:S01]  /*5d10*/  @!P6 IMAD.IADD R4, R4, 0x1, -R10 ;  /* 0x000000010404e824 */ /* 0x000fe200078e0a0a */
[C---:B------:R-:W-:Y:S01]  /*5d20*/  ISETP.GT.U32.AND P6, PT, R10.reuse, R9, PT ;  /* 0x000000090a00720c */ /* 0x040fe20003fc4070 */
[----:B0-----:R-:W-:Y:S02]  /*5d30*/  IMAD.MOV.U32 R2, RZ, RZ, R19 ;  /* 0x000000ffff027224 */ /* 0x001fe400078e0013 */
[----:B------:R-:W-:Y:S01]  /*5d40*/  IMAD R6, R10, R3, R6 ;  /* 0x000000030a067224 */ /* 0x000fe200078e0206 */
[----:B------:R-:W-:Y:S01]  /*5d50*/  IABS R3, R0 ;  /* 0x0000000000037213 */ /* 0x000fe20000000000 */
[----:B------:R-:W-:Y:S01]  /*5d60*/  @!P4 IMAD.MOV R2, RZ, RZ, -R2 ;  /* 0x000000ffff02c224 */ /* 0x000fe200078e0a02 */
[----:B------:R-:W-:Y:S01]  /*5d70*/  ISETP.GE.AND P4, PT, R12, RZ, PT ;  /* 0x000000ff0c00720c */ /* 0x000fe20003f86270 */
[----:B------:R-:W-:Y:S01]  /*5d80*/  IMAD.MOV R20, RZ, RZ, -R20 ;  /* 0x000000ffff147224 */ /* 0x000fe200078e0a14 */
[C---:B------:R-:W-:Y:S01]  /*5d90*/  ISETP.GT.U32.AND P3, PT, R10.reuse, R6, PT ;  /* 0x000000060a00720c */ /* 0x040fe20003f64070 */
[----:B------:R-:W-:Y:S01]  /*5da0*/  IMAD.MOV.U32 R19, RZ, RZ, R3 ;  /* 0x000000ffff137224 */ /* 0x000fe200078e0003 */
[----:B------:R0:W-:Y:S01]  /*5db0*/  STL [R1+0x300], R2 ;  /* 0x0003000201007387 */ /* 0x0001e20000100800 */
[----:B------:R-:W-:Y:S01]  /*5dc0*/  IMAD R12, R10, R20, R17 ;  /* 0x000000140a0c7224 */ /* 0x000fe200078e0211 */
[----:B------:R-:W-:Y:S01]  /*5dd0*/  IABS R17, R7 ;  /* 0x0000000700117213 */ /* 0x000fe20000000000 */
[----:B------:R-:W-:-:S02]  /*5de0*/  IMAD.MOV R18, RZ, RZ, -R18 ;  /* 0x000000ffff127224 */ /* 0x000fc400078e0a12 */
[----:B------:R-:W-:Y:S01]  /*5df0*/  @!P6 IMAD.IADD R9, R9, 0x1, -R10 ;  /* 0x000000010909e824 */ /* 0x000fe200078e0a0a */
[C---:B------:R-:W-:Y:S01]  /*5e00*/  ISETP.GT.U32.AND P6, PT, R10.reuse, R12, PT ;  /* 0x0000000c0a00720c */ /* 0x040fe20003fc4070 */
[----:B------:R-:W-:Y:S02]  /*5e10*/  IMAD R3, R10, R18, R16 ;  /* 0x000000120a037224 */ /* 0x000fe400078e0210 */
[----:B------:R-:W-:Y:S02]  /*5e20*/  IMAD.MOV.U32 R16, RZ, RZ, R8 ;  /* 0x000000ffff107224 */ /* 0x000fe400078e0008 */
[----:B0-----:R-:W-:Y:S02]  /*5e30*/  IMAD.MOV.U32 R2, RZ, RZ, R5 ;  /* 0x000000ffff027224 */ /* 0x001fe400078e0005 */
[----:B------:R-:W-:-:S04]  /*5e40*/  IMAD.HI.U32 R5, R15, R19, RZ ;  /* 0x000000130f057227 */ /* 0x000fc800078e00ff */
[----:B------:R-:W-:Y:S01]  /*5e50*/  @!P1 IMAD.MOV R2, RZ, RZ, -R2 ;  /* 0x000000ffff029224 */ /* 0x000fe200078e0a02 */
[----:B------:R-:W-:Y:S01]  /*5e60*/  ISETP.GT.U32.AND P1, PT, R10, R4, PT ;  /* 0x000000040a00720c */ /* 0x000fe20003f24070 */
[----:B------:R-:W-:Y:S02]  /*5e70*/  IMAD.MOV R5, RZ, RZ, -R5 ;  /* 0x000000ffff057224 */ /* 0x000fe400078e0a05 */
[--C-:B------:R-:W-:Y:S01]  /*5e80*/  @!P3 IMAD.IADD R6, R6, 0x1, -R10.reuse ;  /* 0x000000010606b824 */ /* 0x100fe200078e0a0a */
[----:B------:R0:W-:Y:S01]  /*5e90*/  STL [R1+0x2f8], R2 ;  /* 0x0002f80201007387 */ /* 0x0001e20000100800 */
[----:B------:R-:W-:Y:S02]  /*5ea0*/  @!P6 IMAD.IADD R12, R12, 0x1, -R10 ;  /* 0x000000010c0ce824 */ /* 0x000fe400078e0a0a */
[----:B------:R-:W-:Y:S01]  /*5eb0*/  @!P2 IMAD.MOV R16, RZ, RZ, -R16 ;  /* 0x000000ffff10a224 */ /* 0x000fe200078e0a10 */
[----:B------:R-:W-:Y:S01]  /*5ec0*/  ISETP.GT.U32.AND P3, PT, R10, R6, PT ;  /* 0x000000060a00720c */ /* 0x000fe20003f64070 */
[----:B------:R-:W-:Y:S01]  /*5ed0*/  IMAD.HI.U32 R8, R15, R17, RZ ;  /* 0x000000110f087227 */ /* 0x000fe200078e00ff */
[----:B------:R-:W-:-:S02]  /*5ee0*/  ISETP.GE.AND P2, PT, R11, RZ, PT ;  /* 0x000000ff0b00720c */ /* 0x000fc40003f46270 */
[----:B------:R1:W-:Y:S01]  /*5ef0*/  STL [R1+0x2f0], R16 ;  /* 0x0002f01001007387 */ /* 0x0003e20000100800 */
[----:B------:R-:W-:Y:S01]  /*5f00*/  @!P1 IMAD.IADD R4, R4, 0x1, -R10 ;  /* 0x0000000104049824 */ /* 0x000fe200078e0a0a */
[----:B------:R-:W-:Y:S01]  /*5f10*/  ISETP.GE.AND P1, PT, R14, RZ, PT ;  /* 0x000000ff0e00720c */ /* 0x000fe20003f26270 */
[----:B0-----:R-:W-:Y:S01]  /*5f20*/  IMAD.MOV.U32 R2, RZ, RZ, R9 ;  /* 0x000000ffff027224 */ /* 0x001fe200078e0009 */
[C---:B------:R-:W-:Y:S01]  /*5f30*/  LOP3.LUT R9, R13.reuse, 0x174, RZ, 0xfc, !PT ;  /* 0x000001740d097812 */ /* 0x040fe200078efcff */
[C---:B------:R-:W-:Y:S01]  /*5f40*/  IMAD R14, R10.reuse, R5, R19 ;  /* 0x000000050a0e7224 */ /* 0x040fe200078e0213 */
[C---:B------:R-:W-:Y:S01]  /*5f50*/  LOP3.LUT R5, R13.reuse, 0x16e, RZ, 0xfc, !PT ;  /* 0x0000016e0d057812 */ /* 0x040fe200078efcff */
[----:B------:R-:W-:Y:S01]  /*5f60*/  @!P5 IMAD.MOV R2, RZ, RZ, -R2 ;  /* 0x000000ffff02d224 */ /* 0x000fe200078e0a02 */
[C---:B------:R-:W-:Y:S01]  /*5f70*/  ISETP.GT.U32.AND P5, PT, R10.reuse, R3, PT ;  /* 0x000000030a00720c */ /* 0x040fe20003fa4070 */
[----:B------:R-:W-:Y:S01]  /*5f80*/  IMAD.MOV R8, RZ, RZ, -R8 ;  /* 0x000000ffff087224 */ /* 0x000fe200078e0a08 */
[----:B------:R-:W-:Y:S01]  /*5f90*/  ISETP.GT.U32.AND P6, PT, R10, R14, PT ;  /* 0x0000000e0a00720c */ /* 0x000fe20003fc4070 */
[----:B------:R-:W-:Y:S01]  /*5fa0*/  @!P3 IMAD.IADD R6, R6, 0x1, -R10 ;  /* 0x000000010606b824 */ /* 0x000fe200078e0a0a */
[----:B------:R0:W-:Y:S01]  /*5fb0*/  STL [R1+0x2ec], R2 ;  /* 0x0002ec0201007387 */ /* 0x0001e20000100800 */
[----:B------:R-:W-:Y:S01]  /*5fc0*/  ISETP.GE.AND P3, PT, R0, RZ, PT ;  /* 0x000000ff0000720c */ /* 0x000fe20003f66270 */
[----:B------:R-:W-:Y:S01]  /*5fd0*/  IMAD R0, R10, R8, R17 ;  /* 0x000000080a007224 */ /* 0x000fe200078e0211 */
[----:B------:R-:W-:Y:S01]  /*5fe0*/  IABS R17, R9 ;  /* 0x0000000900117213 */ /* 0x000fe20000000000 */
[----:B------:R-:W-:Y:S01]  /*5ff0*/  IMAD.MOV.U32 R21, RZ, RZ, R6 ;  /* 0x000000ffff157224 */ /* 0x000fe200078e0006 */
[----:B------:R-:W-:-:S02]  /*6000*/  LOP3.LUT R8, R13, 0x172, RZ, 0xfc, !PT ;  /* 0x000001720d087812 */ /* 0x000fc400078efcff */
[----:B-1----:R-:W-:Y:S01]  /*6010*/  IABS R16, R5 ;  /* 0x0000000500107213 */ /* 0x002fe20000000000 */
[----:B------:R-:W-:Y:S01]  /*6020*/  IMAD.HI.U32 R19, R15, R17, RZ ;  /* 0x000000110f137227 */ /* 0x000fe200078e00ff */
[----:B------:R-:W-:-:S03]  /*6030*/  IABS R18, R8 ;  /* 0x0000000800127213 */ /* 0x000fc60000000000 */
[----:B0-----:R-:W-:Y:S01]  /*6040*/  IMAD.MOV.U32 R2, RZ, RZ, R4 ;  /* 0x000000ffff027224 */ /* 0x001fe200078e0004 */
[----:B------:R-:W-:Y:S01]  /*6050*/  LOP3.LUT R4, R13, 0x170, RZ, 0xfc, !PT ;  /* 0x000001700d047812 */ /* 0x000fe200078efcff */
[----:B------:R-:W-:Y:S01]  /*6060*/  @!P5 IMAD.IADD R3, R3, 0x1, -R10 ;  /* 0x000000010303d824 */ /* 0x000fe200078e0a0a */
[----:B------:R-:W-:Y:S01]  /*6070*/  ISETP.GT.U32.AND P5, PT, R10, R12, PT ;  /* 0x0000000c0a00720c */ /* 0x000fe20003fa4070 */
[----:B------:R-:W-:Y:S01]  /*6080*/  @!P0 IMAD.MOV R2, RZ, RZ, -R2 ;  /* 0x000000ffff028224 */ /* 0x000fe200078e0a02 */
[----:B------:R-:W-:Y:S01]  /*6090*/  IABS R11, R4 ;  /* 0x00000004000b7213 */ /* 0x000fe20000000000 */
[----:B------:R-:W-:Y:S01]  /*60a0*/  @!P6 IMAD.IADD R14, R14, 0x1, -R10 ;  /* 0x000000010e0ee824 */ /* 0x000fe200078e0a0a */
[C---:B------:R-:W-:Y:S01]  /*60b0*/  ISETP.GT.U32.AND P0, PT, R10.reuse, R3, PT ;  /* 0x000000030a00720c */ /* 0x040fe20003f04070 */
[----:B------:R-:W-:Y:S01]  /*60c0*/  IMAD.MOV R19, RZ, RZ, -R19 ;  /* 0x000000ffff137224 */ /* 0x000fe200078e0a13 */
[----:B------:R0:W-:Y:S01]  /*60d0*/  STL [R1+0x2e8], R2 ;  /* 0x0002e80201007387 */ /* 0x0001e20000100800 */
[----:B------:R-:W-:Y:S01]  /*60e0*/  IMAD.HI.U32 R20, R15, R11, RZ ;  /* 0x0000000b0f147227 */ /* 0x000fe200078e00ff */
[----:B------:R-:W-:-:S03]  /*60f0*/  ISETP.GT.U32.AND P6, PT, R10, R14, PT ;  /* 0x0000000e0a00720c */ /* 0x000fc60003fc4070 */
[----:B------:R-:W-:Y:S02]  /*6100*/  @!P4 IMAD.MOV R21, RZ, RZ, -R21 ;  /* 0x000000ffff15c224 */ /* 0x000fe400078e0a15 */
[----:B------:R-:W-:Y:S01]  /*6110*/  @!P5 IMAD.IADD R12, R12, 0x1, -R10 ;  /* 0x000000010c0cd824 */ /* 0x000fe200078e0a0a */
[C---:B------:R-:W-:Y:S01]  /*6120*/  ISETP.GT.U32.AND P5, PT, R10.reuse, R0, PT ;  /* 0x000000000a00720c */ /* 0x040fe20003fa4070 */
[----:B------:R-:W-:Y:S01]  /*6130*/  IMAD.MOV R20, RZ, RZ, -R20 ;  /* 0x000000ffff147224 */ /* 0x000fe200078e0a14 */
[----:B------:R-:W-:Y:S01]  /*6140*/  STL [R1+0x2e4], R21 ;  /* 0x0002e41501007387 */ /* 0x000fe20000100800 */
[--C-:B------:R-:W-:Y:S01]  /*6150*/  @!P0 IMAD.IADD R3, R3, 0x1, -R10.reuse ;  /* 0x0000000103038824 */ /* 0x100fe200078e0a0a */
[----:B------:R-:W-:Y:S01]  /*6160*/  ISETP.GE.AND P0, PT, R7, RZ, PT ;  /* 0x000000ff0700720c */ /* 0x000fe20003f06270 */
[----:B------:R-:W-:Y:S02]  /*6170*/  IMAD R7, R10, R19, R17 ;  /* 0x000000130a077224 */ /* 0x000fe400078e0211 */
[----:B------:R-:W-:-:S02]  /*6180*/  @!P6 IMAD.IADD R14, R14, 0x1, -R10 ;  /* 0x000000010e0ee824 */ /* 0x000fc400078e0a0a */
[----:B------:R-:W-:Y:S01]  /*6190*/  IMAD.HI.U32 R17, R15, R18, RZ ;  /* 0x000000120f117227 */ /* 0x000fe200078e00ff */
[----:B------:R-:W-:-:S03]  /*61a0*/  ISETP.GT.U32.AND P6, PT, R10, R7, PT ;  /* 0x000000070a00720c */ /* 0x000fc60003fc4070 */
[----:B------:R-:W-:Y:S01]  /*61b0*/  @!P5 IMAD.IADD R0, R0, 0x1, -R10 ;  /* 0x000000010000d824 */ /* 0x000fe200078e0a0a */
[----:B------:R-:W-:Y:S01]  /*61c0*/  ISETP.GE.AND P5, PT, R9, RZ, PT ;  /* 0x000000ff0900720c */ /* 0x000fe20003fa6270 */
[----:B0-----:R-:W-:Y:S01]  /*61d0*/  IMAD.MOV.U32 R2, RZ, RZ, R12 ;  /* 0x000000ffff027224 */ /* 0x001fe200078e000c */
[----:B------:R-:W-:Y:S01]  /*61e0*/  LOP3.LUT R9, R13, 0x16c, RZ, 0xfc, !PT ;  /* 0x0000016c0d097812 */ /* 0x000fe200078efcff */
[----:B------:R-:W-:Y:S02]  /*61f0*/  IMAD.MOV R17, RZ, RZ, -R17 ;  /* 0x000000ffff117224 */ /* 0x000fe400078e0a11 */
[----:B------:R-:W-:Y:S01]  /*6200*/  @!P2 IMAD.MOV R2, RZ, RZ, -R2 ;  /* 0x000000ffff02a224 */ /* 0x000fe200078e0a02 */
[----:B------:R-:W-:Y:S01]  /*6210*/  IABS R6, R9 ;  /* 0x0000000900067213 */ /* 0x000fe20000000000 */
[----:B------:R-:W-:-:S03]  /*6220*/  IMAD.HI.U32 R19, R15, R16, RZ ;  /* 0x000000100f137227 */ /* 0x000fc600078e00ff */
[----:B------:R0:W-:Y:S01]  /*6230*/  STL [R1+0x2e0], R2 ;  /* 0x0002e00201007387 */ /* 0x0001e20000100800 */
[----:B------:R-:W-:Y:S01]  /*6240*/  @!P6 IMAD.IADD R7, R7, 0x1, -R10 ;  /* 0x000000010707e824 */ /* 0x000fe200078e0a0a */
[C---:B------:R-:W-:Y:S01]  /*6250*/  ISETP.GT.U32.AND P6, PT, R10.reuse, R0, PT ;  /* 0x000000000a00720c */ /* 0x040fe20003fc4070 */
[C---:B------:R-:W-:Y:S01]  /*6260*/  IMAD R17, R10.reuse, R17, R18 ;  /* 0x000000110a117224 */ /* 0x040fe200078e0212 */
[----:B------:R-:W-:Y:S01]  /*6270*/  LOP3.LUT R18, R13, 0x16a, RZ, 0xfc, !PT ;  /* 0x0000016a0d127812 */ /* 0x000fe200078efcff */
[----:B------:R-:W-:Y:S01]  /*6280*/  IMAD.MOV R19, RZ, RZ, -R19 ;  /* 0x000000ffff137224 */ /* 0x000fe200078e0a13 */
[C---:B------:R-:W-:Y:S01]  /*6290*/  ISETP.GT.U32.AND P2, PT, R10.reuse, R7, PT ;  /* 0x000000070a00720c */ /* 0x040fe20003f44070 */
[C---:B------:R-:W-:Y:S01]  /*62a0*/  IMAD R11, R10.reuse, R20, R11 ;  /* 0x000000140a0b7224 */ /* 0x040fe200078e020b */
[C---:B------:R-:W-:Y:S01]  /*62b0*/  ISETP.GT.U32.AND P4, PT, R10.reuse, R17, PT ;  /* 0x000000110a00720c */ /* 0x040fe20003f84070 */
[----:B------:R-:W-:Y:S01]  /*62c0*/  @!P1 IMAD.MOV R3, RZ, RZ, -R3 ;  /* 0x000000ffff039224 */ /* 0x000fe200078e0a03 */
[----:B------:R-:W-:Y:S01]  /*62d0*/  IABS R12, R18 ;  /* 0x00000012000c7213 */ /* 0x000fe20000000000 */
[----:B0-----:R-:W-:Y:S01]  /*62e0*/  IMAD.MOV.U32 R2, RZ, RZ, R14 ;  /* 0x000000ffff027224 */ /* 0x001fe200078e000e */
[C---:B------:R-:W-:Y:S01]  /*62f0*/  ISETP.GT.U32.AND P1, PT, R10.reuse, R11, PT ;  /* 0x0000000b0a00720c */ /* 0x040fe20003f24070 */
[----:B------:R-:W-:Y:S01]  /*6300*/  IMAD R16, R10, R19, R16 ;  /* 0x000000130a107224 */ /* 0x000fe200078e0210 */
[----:B------:R-:W-:Y:S01]  /*6310*/  STL [R1+0x2dc], R3 ;  /* 0x0002dc0301007387 */ /* 0x000fe20000100800 */
[----:B------:R-:W-:Y:S01]  /*6320*/  @!P3 IMAD.MOV R2, RZ, RZ, -R2 ;  /* 0x000000ffff02b224 */ /* 0x000fe200078e0a02 */
[----:B------:R-:W-:Y:S01]  /*6330*/  ISETP.GE.AND P3, PT, R8, RZ, PT ;  /* 0x000000ff0800720c */ /* 0x000fe20003f66270 */
[----:B------:R-:W-:Y:S01]  /*6340*/  @!P6 IMAD.IADD R0, R0, 0x1, -R10 ;  /* 0x000000010000e824 */ /* 0x000fe200078e0a0a */
[----:B------:R-:W-:Y:S01]  /*6350*/  ISETP.GT.U32.AND P6, PT, R10, R16, PT ;  /* 0x000000100a00720c */ /* 0x000fe20003fc4070 */
[----:B------:R-:W-:Y:S01]  /*6360*/  IMAD.HI.U32 R14, R15, R6, RZ ;  /* 0x000000060f0e7227 */ /* 0x000fe200078e00ff */
[----:B------:R0:W-:Y:S01]  /*6370*/  STL [R1+0x2d8], R2 ;  /* 0x0002d80201007387 */ /* 0x0001e20000100800 */
[----:B------:R-:W-:-:S02]  /*6380*/  LOP3.LUT R8, R13, 0x164, RZ, 0xfc, !PT ;  /* 0x000001640d087812 */ /* 0x000fc400078efcff */
[----:B------:R-:W-:Y:S02]  /*6390*/  IMAD.MOV R14, RZ, RZ, -R14 ;  /* 0x000000ffff0e7224 */ /* 0x000fe400078e0a0e */
[--C-:B------:R-:W-:Y:S01]  /*63a0*/  @!P2 IMAD.IADD R7, R7, 0x1, -R10.reuse ;  /* 0x000000010707a824 */ /* 0x100fe200078e0a0a */
[----:B------:R-:W-:Y:S01]  /*63b0*/  ISETP.GE.AND P2, PT, R4, RZ, PT ;  /* 0x000000ff0400720c */ /* 0x000fe20003f46270 */
[--C-:B------:R-:W-:Y:S01]  /*63c0*/  @!P4 IMAD.IADD R17, R17, 0x1, -R10.reuse ;  /* 0x000000011111c824 */ /* 0x100fe200078e0a0a */
[----:B------:R-:W-:Y:S01]  /*63d0*/  ISETP.GE.AND P4, PT, R5, RZ, PT ;  /* 0x000000ff0500720c */ /* 0x000fe20003f86270 */
[----:B------:R-:W-:Y:S02]  /*63e0*/  @!P1 IMAD.IADD R11, R11, 0x1, -R10 ;  /* 0x000000010b0b9824 */ /* 0x000fe400078e0a0a */
[----:B0-----:R-:W-:Y:S01]  /*63f0*/  IMAD.MOV.U32 R2, RZ, RZ, R0 ;  /* 0x000000ffff027224 */ /* 0x001fe200078e0000 */
[----:B------:R-:W-:Y:S01]  /*6400*/  ISETP.GT.U32.AND P1, PT, R10, R17, PT ;  /* 0x000000110a00720c */ /* 0x000fe20003f24070 */
[----:B------:R-:W-:Y:S01]  /*6410*/  IMAD.MOV.U32 R3, RZ, RZ, R12 ;  /* 0x000000ffff037224 */ /* 0x000fe200078e000c */
[----:B------:R-:W-:Y:S01]  /*6420*/  LOP3.LUT R12, R13, 0x168, RZ, 0xfc, !PT ;  /* 0x000001680d0c7812 */ /* 0x000fe200078efcff */
[----:B------:R-:W-:-:S02]  /*6430*/  @!P0 IMAD.MOV R2, RZ, RZ, -R2 ;  /* 0x000000ffff028224 */ /* 0x000fc400078e0a02 */
[----:B------:R-:W-:Y:S01]  /*6440*/  IMAD R5, R10, R14, R6 ;  /* 0x0000000e0a057224 */ /* 0x000fe200078e0206 */
[----:B------:R-:W-:Y:S01]  /*6450*/  LOP3.LUT R6, R13, 0x166, RZ, 0xfc, !PT ;  /* 0x000001660d067812 */ /* 0x000fe200078efcff */
[----:B------:R-:W-:Y:S01]  /*6460*/  @!P6 IMAD.IADD R16, R16, 0x1, -R10 ;  /* 0x000000011010e824 */ /* 0x000fe200078e0a0a */
[----:B------:R0:W-:Y:S01]  /*6470*/  STL [R1+0x2d4], R2 ;  /* 0x0002d40201007387 */ /* 0x0001e20000100800 */
[C---:B------:R-:W-:Y:S01]  /*6480*/  ISETP.GT.U32.AND P6, PT, R10.reuse, R11, PT ;  /* 0x0000000b0a00720c */ /* 0x040fe20003fc4070 */
[----:B------:R-:W-:Y:S02]  /*6490*/  IMAD.HI.U32 R4, R15, R3, RZ ;  /* 0x000000030f047227 */ /* 0x000fe400078e00ff */
[C---:B------:R-:W-:Y:S02]  /*64a0*/  ISETP.GT.U32.AND P0, PT, R10.reuse, R16, PT ;  /* 0x000000100a00720c */ /* 0x040fe40003f04070 */
[----:B------:R-:W-:Y:S02]  /*64b0*/  IMAD.MOV R4, RZ, RZ, -R4 ;  /* 0x000000ffff047224 */ /* 0x000fe400078e0a04 */
[----:B------:R-:W-:Y:S01]  /*64c0*/  @!P1 IMAD.IADD R17, R17, 0x1, -R10 ;  /* 0x0000000111119824 */ /* 0x000fe200078e0a0a */
[----:B------:R-:W-:Y:S01]  /*64d0*/  ISETP.GE.AND P1, PT, R9, RZ, PT ;  /* 0x000000ff0900720c */ /* 0x000fe20003f26270 */
[----:B0-----:R-:W-:Y:S01]  /*64e0*/  IMAD.MOV.U32 R2, RZ, RZ, R7 ;  /* 0x000000ffff027224 */ /* 0x001fe200078e0007 */
[----:B------:R-:W-:Y:S01]  /*64f0*/  IABS R7, R8 ;  /* 0x0000000800077213 */ /* 0x000fe20000000000 */
[C---:B------:R-:W-:Y:S01]  /*6500*/  IMAD R0, R10.reuse, R4, R3 ;  /* 0x000000040a007224 */ /* 0x040fe200078e0203 */
[----:B------:R-:W-:Y:S01]  /*6510*/  IABS R4, R12 ;  /* 0x0000000c00047213 */ /* 0x000fe20000000000 */
[----:B------:R-:W-:Y:S01]  /*6520*/  @!P5 IMAD.MOV R2, RZ, RZ, -R2 ;  /* 0x000000ffff02d224 */ /* 0x000fe200078e0a02 */
[C---:B------:R-:W-:Y:S01]  /*6530*/  ISETP.GT.U32.AND P5, PT, R10.reuse, R5, PT ;  /* 0x000000050a00720c */ /* 0x040fe20003fa4070 */
[----:B------:R-:W-:Y:S01]  /*6540*/  @!P6 IMAD.IADD R11, R11, 0x1, -R10 ;  /* 0x000000010b0be824 */ /* 0x000fe200078e0a0a */
[----:B------:R-:W-:Y:S01]  /*6550*/  ISETP.GT.U32.AND P6, PT, R10, R0, PT ;  /* 0x000000000a00720c */ /* 0x000fe20003fc4070 */
[----:B------:R-:W-:Y:S01]  /*6560*/  IMAD.HI.U32 R14, R15, R4, RZ ;  /* 0x000000040f0e7227 */ /* 0x000fe200078e00ff */
[----:B------:R0:W-:Y:S01]  /*6570*/  STL [R1+0x2d0], R2 ;  /* 0x0002d00201007387 */ /* 0x0001e20000100800 */
[----:B------:R-:W-:-:S02]  /*6580*/  IABS R3, R6 ;  /* 0x0000000600037213 */ /* 0x000fc40000000000 */
[----:B------:R-:W-:Y:S02]  /*6590*/  IMAD.MOV R14, RZ, RZ, -R14 ;  /* 0x000000ffff0e7224 */ /* 0x000fe400078e0a0e */
[----:B------:R-:W-:Y:S01]  /*65a0*/  @!P0 IMAD.IADD R16, R16, 0x1, -R10 ;  /* 0x0000000110108824 */ /* 0x000fe200078e0a0a */
[----:B------:R-:W-:Y:S01]  /*65b0*/  ISETP.GE.AND P0, PT, R18, RZ, PT ;  /* 0x000000ff1200720c */ /* 0x000fe20003f06270 */
[----:B------:R-:W-:-:S04]  /*65c0*/  IMAD.HI.U32 R9, R15, R3, RZ ;  /* 0x000000030f097227 */ /* 0x000fc800078e00ff */
[----:B------:R-:W-:Y:S01]  /*65d0*/  @!P5 IMAD.IADD R5, R5, 0x1, -R10 ;  /* 0x000000010505d824 */ /* 0x000fe200078e0a0a */
[----:B------:R-:W-:Y:S01]  /*65e0*/  ISETP.GE.AND P5, PT, R12, RZ, PT ;  /* 0x000000ff0c00720c */ /* 0x000fe20003fa6270 */
[----:B0-----:R-:W-:Y:S01]  /*65f0*/  IMAD.MOV.U32 R2, RZ, RZ, R17 ;  /* 0x000000ffff027224 */ /* 0x001fe200078e0011 */
[----:B------:R-:W-:Y:S01]  /*6600*/  LOP3.LUT R17, R13, 0x158, RZ, 0xfc, !PT ;  /* 0x000001580d117812 */ /* 0x000fe200078efcff */
[C---:B------:R-:W-:Y:S02]  /*6610*/  IMAD R4, R10.reuse, R14, R4 ;  /* 0x0000000e0a047224 */ /* 0x040fe400078e0204 */
[----:B------:R-:W-:Y:S01]  /*6620*/  @!P3 IMAD.MOV R2, RZ, RZ, -R2 ;  /* 0x000000ffff02b224 */ /* 0x000fe200078e0a02 */
[----:B------:R-:W-:Y:S01]  /*6630*/  ISETP.GT.U32.AND P3, PT, R10, R5, PT ;  /* 0x000000050a00720c */ /* 0x000fe20003f64070 */
[----:B------:R-:W-:Y:S02]  /*6640*/  IMAD.MOV R9, RZ, RZ, -R9 ;  /* 0x000000ffff097224 */ /* 0x000fe400078e0a09 */
[--C-:B------:R-:W-:Y:S01]  /*6650*/  @!P6 IMAD.IADD R0, R0, 0x1, -R10.reuse ;  /* 0x000000010000e824 */ /* 0x100fe200078e0a0a */
[----:B------:R0:W-:Y:S01]  /*6660*/  STL [R1+0x2cc], R2 ;  /* 0x0002cc0201007387 */ /* 0x0001e20000100800 */
[----:B------:R-:W-:Y:S01]  /*6670*/  @!P2 IMAD.MOV R11, RZ, RZ, -R11 ;  /* 0x000000ffff0ba224 */ /* 0x000fe200078e0a0b */
[C---:B------:R-:W-:Y:S01]  /*6680*/  ISETP.GT.U32.AND P2, PT, R10.reuse, R4, PT ;  /* 0x000000040a00720c */ /* 0x040fe20003f44070 */
[C---:B------:R-:W-:Y:S01]  /*6690*/  IMAD R3, R10.reuse, R9, R3 ;  /* 0x000000090a037224 */ /* 0x040fe200078e0203 */
[C---:B------:R-:W-:Y:S01]  /*66a0*/  ISETP.GT.U32.AND P6, PT, R10.reuse, R0, PT ;  /* 0x000000000a00720c */ /* 0x040fe20003fc4070 */
[----:B------:R-:W-:Y:S01]  /*66b0*/  IMAD.HI.U32 R9, R15, R7, RZ ;  /* 0x000000070f097227 */ /* 0x000fe200078e00ff */
[----:B------:R-:W-:Y:S03]  /*66c0*/  STL [R1+0x2b0], R11 ;  /* 0x0002b00b01007387 */ /* 0x000fe60000100800 */
[----:B------:R-:W-:Y:S01]  /*66d0*/  @!P3 IMAD.IADD R5, R5, 0x1, -R10 ;  /* 0x000000010505b824 */ /* 0x000fe200078e0a0a */
[----:B------:R-:W-:Y:S01]  /*66e0*/  ISETP.GT.U32.AND P3, PT, R10, R3, PT ;  /* 0x000000030a00720c */ /* 0x000fe20003f64070 */
[----:B0-----:R-:W-:-:S02]  /*66f0*/  IMAD.MOV.U32 R2, RZ, RZ, R16 ;  /* 0x000000ffff027224 */ /* 0x001fc400078e0010 */
[----:B------:R-:W-:Y:S02]  /*6700*/  IMAD.MOV.U32 R12, RZ, RZ, R5 ;  /* 0x000000ffff0c7224 */ /* 0x000fe400078e0005 */
[----:B------:R-:W-:Y:S01]  /*6710*/  @!P4 IMAD.MOV R2, RZ, RZ, -R2 ;  /* 0x000000ffff02c224 */ /* 0x000fe200078e0a02 */
[----:B------:R-:W-:Y:S01]  /*6720*/  ISETP.GE.AND P4, PT, R6, RZ, PT ;  /* 0x000000ff0600720c */ /* 0x000fe20003f86270 */
[----:B------:R-:W-:Y:S01]  /*6730*/  IMAD.MOV R6, RZ, RZ, -R9 ;  /* 0x000000ffff067224 */ /* 0x000fe200078e0a09 */
[----:B------:R-:W-:Y:S01]  /*6740*/  LOP3.LUT R9, R13, 0x162, RZ, 0xfc, !PT ;  /* 0x000001620d097812 */ /* 0x000fe200078efcff */
[----:B------:R-:W-:Y:S01]  /*6750*/  @!P2 IMAD.IADD R4, R4, 0x1, -R10 ;  /* 0x000000010404a824 */ /* 0x000fe200078e0a0a */
[----:B------:R0:W-:Y:S01]  /*6760*/  STL [R1+0x2b4], R2 ;  /* 0x0002b40201007387 */ /* 0x0001e20000100800 */
[C---:B------:R-:W-:Y:S01]  /*6770*/  IMAD R7, R10.reuse, R6, R7 ;  /* 0x000000060a077224 */ /* 0x040fe200078e0207 */
[----:B------:R-:W-:Y:S01]  /*6780*/  IABS R20, R9 ;  /* 0x0000000900147213 */ /* 0x000fe20000000000 */
[----:B------:R-:W-:Y:S01]  /*6790*/  @!P1 IMAD.MOV R12, RZ, RZ, -R12 ;  /* 0x000000ffff0c9224 */ /* 0x000fe200078e0a0c */
[----:B------:R-:W-:Y:S01]  /*67a0*/  ISETP.GT.U32.AND P2, PT, R10, R4, PT ;  /* 0x000000040a00720c */ /* 0x000fe20003f44070 */
[--C-:B------:R-:W-:Y:S01]  /*67b0*/  @!P6 IMAD.IADD R0, R0, 0x1, -R10.reuse ;  /* 0x000000010000e824 */ /* 0x100fe200078e0a0a */
[----:B------:R-:W-:Y:S01]  /*67c0*/  ISETP.GT.U32.AND P1, PT, R10, R7, PT ;  /* 0x000000070a00720c */ /* 0x000fe20003f24070 */
[----:B------:R-:W-:Y:S01]  /*67d0*/  @!P3 IMAD.IADD R3, R3, 0x1, -R10 ;  /* 0x000000010303b824 */ /* 0x000fe200078e0a0a */
[----:B------:R-:W-:Y:S01]  /*67e0*/  ISETP.GE.AND P6, PT, R8, RZ, PT ;  /* 0x000000ff0800720c */ /* 0x000fe20003fc6270 */
[----:B------:R1:W-:Y:S01]  /*67f0*/  STL [R1+0x2b8], R12 ;  /* 0x0002b80c01007387 */ /* 0x0003e20000100800 */
[----:B0-----:R-:W-:Y:S01]  /*6800*/  IMAD.MOV.U32 R2, RZ, RZ, R0 ;  /* 0x000000ffff027224 */ /* 0x001fe200078e0000 */
[----:B------:R-:W-:-:S02]  /*6810*/  LOP3.LUT R6, R13, 0x15e, RZ, 0xfc, !PT ;  /* 0x0000015e0d067812 */ /* 0x000fc400078efcff */
[----:B------:R-:W-:Y:S01]  /*6820*/  LOP3.LUT R8, R13, 0x160, RZ, 0xfc, !PT ;  /* 0x000001600d087812 */ /* 0x000fe200078efcff */
[----:B------:R-:W-:Y:S01]  /*6830*/  @!P0 IMAD.MOV R2, RZ, RZ, -R2 ;  /* 0x000000ffff028224 */ /* 0x000fe200078e0a02 */
[----:B------:R-:W-:Y:S01]  /*6840*/  ISETP.GE.AND P0, PT, R9, RZ, PT ;  /* 0x000000ff0900720c */ /* 0x000fe20003f06270 */
[----:B------:R-:W-:Y:S01]  /*6850*/  IMAD.HI.U32 R9, R15, R20, RZ ;  /* 0x000000140f097227 */ /* 0x000fe200078e00ff */
[----:B------:R-:W-:Y:S02]  /*6860*/  IABS R11, R6 ;  /* 0x00000006000b7213 */ /* 0x000fe40000000000 */
[----:B------:R-:W-:Y:S01]  /*6870*/  IABS R21, R8 ;  /* 0x0000000800157213 */ /* 0x000fe20000000000 */
[--C-:B------:R-:W-:Y:S01]  /*6880*/  @!P1 IMAD.IADD R7, R7, 0x1, -R10.reuse ;  /* 0x0000000107079824 */ /* 0x100fe200078e0a0a */
[----:B------:R-:W-:Y:S01]  /*6890*/  ISETP.GT.U32.AND P3, PT, R10, R3, PT ;  /* 0x000000030a00720c */ /* 0x000fe20003f64070 */
[----:B------:R-:W-:Y:S01]  /*68a0*/  @!P2 IMAD.IADD R4, R4, 0x1, -R10 ;  /* 0x000000010404a824 */ /* 0x000fe200078e0a0a */
[----:B------:R-:W-:Y:S01]  /*68b0*/  ISETP.GE.AND P2, PT, R8, RZ, PT ;  /* 0x000000ff0800720c */ /* 0x000fe20003f46270 */
[----:B------:R-:W-:Y:S01]  /*68c0*/  IMAD.MOV R9, RZ, RZ, -R9 ;  /* 0x000000ffff097224 */ /* 0x000fe200078e0a09 */
[----:B------:R-:W-:Y:S01]  /*68d0*/  ISETP.GT.U32.AND P1, PT, R10, R7, PT ;  /* 0x000000070a00720c */ /* 0x000fe20003f24070 */
[----:B------:R-:W-:Y:S01]  /*68e0*/  IMAD.MOV.U32 R5, RZ, RZ, R11 ;  /* 0x000000ffff057224 */ /* 0x000fe200078e000b */
[----:B------:R0:W-:Y:S01]  /*68f0*/  STL [R1+0x2c0], R2 ;  /* 0x0002c00201007387 */ /* 0x0001e20000100800 */
[----:B------:R-:W-:-:S04]  /*6900*/  IMAD.HI.U32 R11, R15, R21, RZ ;  /* 0x000000150f0b7227 */ /* 0x000fc800078e00ff */
[C---:B------:R-:W-:Y:S01]  /*6910*/  IMAD R20, R10.reuse, R9, R20 ;  /* 0x000000090a147224 */ /* 0x040fe200078e0214 */
[C---:B------:R-:W-:Y:S01]  /*6920*/  LOP3.LUT R9, R13.reuse, 0x156, RZ, 0xfc, !PT ;  /* 0x000001560d097812 */ /* 0x040fe200078efcff */
[----:B-1----:R-:W-:Y:S02]  /*6930*/  IMAD.MOV.U32 R12, RZ, RZ, R4 ;  /* 0x000000ffff0c7224 */ /* 0x002fe400078e0004 */
[----:B------:R-:W-:Y:S01]  /*6940*/  IMAD.MOV R8, RZ, RZ, -R11 ;  /* 0x000000ffff087224 */ /* 0x000fe200078e0a0b */
[----:B------:R-:W-:Y:S01]  /*6950*/  LOP3.LUT R11, R13, 0x15c, RZ, 0xfc, !PT ;  /* 0x0000015c0d0b7812 */ /* 0x000fe200078efcff */
[----:B------:R-:W-:Y:S01]  /*6960*/  @!P5 IMAD.MOV R12, RZ, RZ, -R12 ;  /* 0x000000ffff0cd224 */ /* 0x000fe200078e0a0c */
[C---:B------:R-:W-:Y:S01]  /*6970*/  ISETP.GT.U32.AND P5, PT, R10.reuse, R20, PT ;  /* 0x000000140a00720c */ /* 0x040fe20003fa4070 */
[C---:B------:R-:W-:Y:S01]  /*6980*/  IMAD R21, R10.reuse, R8, R21 ;  /* 0x000000080a157224 */ /* 0x040fe200078e0215 */
[----:B------:R-:W-:Y:S01]  /*6990*/  IABS R16, R9 ;  /* 0x0000000900107213 */ /* 0x000fe20000000000 */
[--C-:B------:R-:W-:Y:S01]  /*69a0*/  @!P1 IMAD.IADD R7, R7, 0x1, -R10.reuse ;  /* 0x0000000107079824 */ /* 0x100fe200078e0a0a */
[----:B------:R1:W-:Y:S01]  /*69b0*/  STL [R1+0x2c4], R12 ;  /* 0x0002c40c01007387 */ /* 0x0003e20000100800 */
[----:B------:R-:W-:Y:S01]  /*69c0*/  @!P3 IMAD.IADD R3, R3, 0x1, -R10 ;  /* 0x000000010303b824 */ /* 0x000fe200078e0a0a */
[----:B------:R-:W-:Y:S01]  /*69d0*/  ISETP.GT.U32.AND P1, PT, R10, R21, PT ;  /* 0x000000150a00720c */ /* 0x000fe20003f24070 */
[----:B------:R-:W-:Y:S01]  /*69e0*/  IMAD.HI.U32 R0, R15, R5, RZ ;  /* 0x000000050f007227 */ /* 0x000fe200078e00ff */
[----:B------:R-:W-:-:S02]  /*69f0*/  ISETP.GE.AND P3, PT, R6, RZ, PT ;  /* 0x000000ff0600720c */ /* 0x000fc40003f66270 */
[----:B------:R-:W-:Y:S01]  /*6a00*/  LOP3.LUT R6, R13, 0x15a, RZ, 0xfc, !PT ;  /* 0x0000015a0d067812 */ /* 0x000fe200078efcff */
[----:B0-----:R-:W-:Y:S02]  /*6a10*/  IMAD.MOV.U32 R2, RZ, RZ, R3 ;  /* 0x000000ffff027224 */ /* 0x001fe400078e0003 */
[----:B------:R-:W-:Y:S01]  /*6a20*/  @!P5 IMAD.IADD R20, R20, 0x1, -R10 ;  /* 0x000000011414d824 */ /* 0x000fe200078e0a0a */
[----:B------:R-:W-:Y:S01]  /*6a30*/  IABS R4, R6 ;  /* 0x0000000600047213 */ /* 0x000fe20000000000 */
[----:B------:R-:W-:Y:S01]  /*6a40*/  @!P4 IMAD.MOV R2, RZ, RZ, -R2 ;  /* 0x000000ffff02c224 */ /* 0x000fe200078e0a02 */
[----:B------:R-:W-:Y:S01]  /*6a50*/  ISETP.GE.AND P4, PT, R11, RZ, PT ;  /* 0x000000ff0b00720c */ /* 0x000fe20003f86270 */
[----:B------:R-:W-:Y:S01]  /*6a60*/  IMAD.MOV R0, RZ, RZ, -R0 ;  /* 0x000000ffff007224 */ /* 0x000fe200078e0a00 */
[C---:B------:R-:W-:Y:S01]  /*6a70*/  ISETP.GT.U32.AND P5, PT, R10.reuse, R20, PT ;  /* 0x000000140a00720c */ /* 0x040fe20003fa4070 */
[----:B------:R-:W-:Y:S01]  /*6a80*/  @!P1 IMAD.IADD R21, R21, 0x1, -R10 ;  /* 0x0000000115159824 */ /* 0x000fe200078e0a0a */
[----:B------:R-:W-:Y:S01]  /*6a90*/  IABS R11, R11 ;  /* 0x0000000b000b7213 */ /* 0x000fe20000000000 */
[----:B------:R0:W-:Y:S01]  /*6aa0*/  STL [R1+0x2c8], R2 ;  /* 0x0002c80201007387 */ /* 0x0001e20000100800 */
[C---:B------:R-:W-:Y:S01]  /*6ab0*/  IMAD R0, R10.reuse, R0, R5 ;  /* 0x000000000a007224 */ /* 0x040fe200078e0205 */
[----:B------:R-:W-:Y:S01]  /*6ac0*/  IABS R5, R17 ;  /* 0x0000001100057213 */ /* 0x000fe20000000000 */
[----:B------:R-:W-:Y:S01]  /*6ad0*/  IMAD.HI.U32 R8, R15, R4, RZ ;  /* 0x000000040f087227 */ /* 0x000fe200078e00ff */
[----:B------:R-:W-:-:S03]  /*6ae0*/  ISETP.GT.U32.AND P1, PT, R10, R21, PT ;  /* 0x000000150a00720c */ /* 0x000fc60003f24070 */
[----:B-1----:R-:W-:-:S04]  /*6af0*/  IMAD.HI.U32 R12, R15, R11, RZ ;  /* 0x0000000b0f0c7227 */ /* 0x002fc800078e00ff */
[----:B0-----:R-:W-:Y:S02]  /*6b00*/  IMAD.MOV.U32 R2, RZ, RZ, R7 ;  /* 0x000000ffff027224 */ /* 0x001fe400078e0007 */
[----:B------:R-:W-:Y:S02]  /*6b10*/  IMAD.MOV R12, RZ, RZ, -R12 ;  /* 0x000000ffff0c7224 */ /* 0x000fe400078e0a0c */
[----:B------:R-:W-:Y:S01]  /*6b20*/  @!P6 IMAD.MOV R2, RZ, RZ, -R2 ;  /* 0x000000ffff02e224 */ /* 0x000fe200078e0a02 */
[----:B------:R-:W-:Y:S01]  /*6b30*/  ISETP.GT.U32.AND P6, PT, R10, R0, PT ;  /* 0x000000000a00720c */ /* 0x000fe20003fc4070 */
[----:B------:R-:W-:Y:S01]  /*6b40*/  @!P5 IMAD.IADD R20, R20, 0x1, -R10 ;  /* 0x000000011414d824 */ /* 0x000fe200078e0a0a */
[----:B------:R-:W-:Y:S01]  /*6b50*/  ISETP.GE.AND P5, PT, R6, RZ, PT ;  /* 0x000000ff0600720c */ /* 0x000fe20003fa6270 */
[C---:B------:R-:W-:Y:S01]  /*6b60*/  IMAD R6, R10.reuse, R12, R11 ;  /* 0x0000000c0a067224 */ /* 0x040fe200078e020b */
[----:B------:R0:W-:Y:S01]  /*6b70*/  STL [R1+0x2bc], R2 ;  /* 0x0002bc0201007387 */ /* 0x0001e20000100800 */
[----:B------:R-:W-:Y:S01]  /*6b80*/  IMAD.MOV R8, RZ, RZ, -R8 ;  /* 0x000000ffff087224 */ /* 0x000fe200078e0a08 */
[----:B------:R-:W-:Y:S01]  /*6b90*/  LOP3.LUT R12, R13, 0x14e, RZ, 0xfc, !PT ;  /* 0x0000014e0d0c7812 */ /* 0x000fe200078efcff */
[----:B------:R-:W-:Y:S01]  /*6ba0*/  @!P1 IMAD.IADD R21, R21, 0x1, -R10 ;  /* 0x0000000115159824 */ /* 0x000fe200078e0a0a */
[C---:B------:R-:W-:Y:S01]  /*6bb0*/  ISETP.GT.U32.AND P1, PT, R10.reuse, R6, PT ;  /* 0x000000060a00720c */ /* 0x040fe20003f24070 */
[----:B------:R-:W-:Y:S01]  /*6bc0*/  IMAD R4, R10, R8, R4 ;  /* 0x000000080a047224 */ /* 0x000fe200078e0204 */
[----:B------:R-:W-:Y:S01]  /*6bd0*/  IABS R8, R12 ;  /* 0x0000000c00087213 */ /* 0x000fe20000000000 */
[----:B------:R-:W-:Y:S01]  /*6be0*/  IMAD.HI.U32 R3, R15, R16, RZ ;  /* 0x000000100f037227 */ /* 0x000fe200078e00ff */
[----:B------:R-:W-:-:S03]  /*6bf0*/  LOP3.LUT R11, R13, 0x150, RZ, 0xfc, !PT ;  /* 0x000001500d0b7812 */ /* 0x000fc600078efcff */
[----:B------:R-:W-:Y:S01]  /*6c00*/  @!P6 IMAD.IADD R0, R0, 0x1, -R10 ;  /* 0x000000010000e824 */ /* 0x000fe200078e0a0a */
[----:B------:R-:W-:Y:S01]  /*6c10*/  ISETP.GT.U32.AND P6, PT, R10, R4, PT ;  /* 0x000000040a00720c */ /* 0x000fe20003fc4070 */
[----:B------:R-:W-:Y:S01]  /*6c20*/  IMAD.MOV R3, RZ, RZ, -R3 ;  /* 0x000000ffff037224 */ /* 0x000fe200078e0a03 */
[----:B------:R-:W-:Y:S01]  /*6c30*/  IABS R19, R11 ;  /* 0x0000000b00137213 */ /* 0x000fe20000000000 */
[----:B------:R-:W-:-:S04]  /*6c40*/  IMAD.HI.U32 R14, R15, R5, RZ ;  /* 0x000000050f0e7227 */ /* 0x000fc800078e00ff */
[----:B------:R-:W-:Y:S01]  /*6c50*/  IMAD R16, R10, R3, R16 ;  /* 0x000000030a107224 */ /* 0x000fe200078e0210 */
[C---:B------:R-:W-:Y:S01]  /*6c60*/  LOP3.LUT R3, R13.reuse, 0x154, RZ, 0xfc, !PT ;  /* 0x000001540d037812 */ /* 0x040fe200078efcff */
[----:B------:R-:W-:Y:S02]  /*6c70*/  IMAD.MOV R7, RZ, RZ, -R14 ;  /* 0x000000ffff077224 */ /* 0x000fe400078e0a0e */
[----:B------:R-:W-:Y:S01]  /*6c80*/  @!P1 IMAD.IADD R6, R6, 0x1, -R10 ;  /* 0x0000000106069824 */ /* 0x000fe200078e0a0a */
[----:B------:R-:W-:Y:S01]  /*6c90*/  IABS R14, R3 ;  /* 0x00000003000e7213 */ /* 0x000fe20000000000 */
[----:B0-----:R-:W-:Y:S01]  /*6ca0*/  IMAD.MOV.U32 R2, RZ, RZ, R20 ;  /* 0x000000ffff027224 */ /* 0x001fe200078e0014 */
[C---:B------:R-:W-:Y:S01]  /*6cb0*/  ISETP.GT.U32.AND P1, PT, R10.reuse, R0, PT ;  /* 0x000000000a00720c */ /* 0x040fe20003f24070 */
[C---:B------:R-:W-:Y:S01]  /*6cc0*/  IMAD R5, R10.reuse, R7, R5 ;  /* 0x000000070a057224 */ /* 0x040fe200078e0205 */
[----:B------:R-:W-:Y:S01]  /*6cd0*/  LOP3.LUT R7, R13, 0x152, RZ, 0xfc, !PT ;  /* 0x000001520d077812 */ /* 0x000fe200078efcff */
[----:B------:R-:W-:Y:S01]  /*6ce0*/  @!P0 IMAD.MOV R2, RZ, RZ, -R2 ;  /* 0x000000ffff028224 */ /* 0x000fe200078e0a02 */
[----:B------:R-:W-:Y:S01]  /*6cf0*/  ISETP.GT.U32.AND P0, PT, R10, R6, PT ;  /* 0x000000060a00720c */ /* 0x000fe20003f04070 */
[----:B------:R-:W-:Y:S01]  /*6d00*/  @!P6 IMAD.IADD R4, R4, 0x1, -R10 ;  /* 0x000000010404e824 */ /* 0x000fe200078e0a0a */
[----:B------:R-:W-:Y:S01]  /*6d10*/  IABS R18, R7 ;  /* 0x0000000700127213 */ /* 0x000fe20000000000 */
[----:B------:R-:W-:Y:S01]  /*6d20*/  IMAD.HI.U32 R22, R15, R14, RZ ;  /* 0x0000000e0f167227 */ /* 0x000fe200078e00ff */
[----:B------:R0:W-:Y:S02]  /*6d30*/  STL [R1+0x2ac], R2 ;  /* 0x0002ac0201007387 */ /* 0x0001e40000100800 */
[----:B------:R-:W-:Y:S01]  /*6d40*/  ISETP.GT.U32.AND P6, PT, R10, R4, PT ;  /* 0x000000040a00720c */ /* 0x000fe20003fc4070 */
[----:B------:R-:W-:-:S02]  /*6d50*/  IMAD.MOV R22, RZ, RZ, -R22 ;  /* 0x000000ffff167224 */ /* 0x000fc400078e0a16 */
[----:B------:R-:W-:-:S04]  /*6d60*/  IMAD.HI.U32 R20, R15, R18, RZ ;  /* 0x000000120f147227 */ /* 0x000fc800078e00ff */
[----:B------:R-:W-:Y:S01]  /*6d70*/  @!P1 IMAD.IADD R0, R0, 0x1, -R10 ;  /* 0x0000000100009824 */ /* 0x000fe200078e0a0a */
[C---:B------:R-:W-:Y:S01]  /*6d80*/  ISETP.GT.U32.AND P1, PT, R10.reuse, R16, PT ;  /* 0x000000100a00720c */ /* 0x040fe20003f24070 */
[----:B0-----:R-:W-:Y:S02]  /*6d90*/  IMAD.MOV.U32 R2, RZ, RZ, R21 ;  /* 0x000000ffff027224 */ /* 0x001fe400078e0015 */
[C---:B------:R-:W-:Y:S02]  /*6da0*/  IMAD R14, R10.reuse, R22, R14 ;  /* 0x000000160a0e7224 */ /* 0x040fe400078e020e */
[----:B------:R-:W-:Y:S01]  /*6db0*/  @!P2 IMAD.MOV R2, RZ, RZ, -R2 ;  /* 0x000000ffff02a224 */ /* 0x000fe200078e0a02 */
[----:B------:R-:W-:Y:S01]  /*6dc0*/  ISETP.GT.U32.AND P2, PT, R10, R5, PT ;  /* 0x000000050a00720c */ /* 0x000fe20003f44070 */
[----:B------:R-:W-:Y:S02]  /*6dd0*/  IMAD.MOV R20, RZ, RZ, -R20 ;  /* 0x000000ffff147224 */ /* 0x000fe400078e0a14 */
[----:B------:R-:W-:Y:S01]  /*6de0*/  @!P0 IMAD.IADD R6, R6, 0x1, -R10 ;  /* 0x0000000106068824 */ /* 0x000fe200078e0a0a */
[C---:B------:R-:W-:Y:S01]  /*6df0*/  ISETP.GT.U32.AND P0, PT, R10.reuse, R14, PT ;  /* 0x0000000e0a00720c */ /* 0x040fe20003f04070 */
[----:B------:R-:W-:Y:S01]  /*6e00*/  IMAD R18, R10, R20, R18 ;  /* 0x000000140a127224 */ /* 0x000fe200078e0212 */
[----:B------:R0:W-:Y:S01]  /*6e10*/  STL [R1+0x2a8], R2 ;  /* 0x0002a80201007387 */ /* 0x0001e20000100800 */
[----:B------:R-:W-:-:S02]  /*6e20*/  @!P6 IMAD.IADD R4, R4, 0x1, -R10 ;  /* 0x000000010404e824 */ /* 0x000fc400078e0a0a */
[----:B------:R-:W-:Y:S01]  /*6e30*/  @!P1 IMAD.IADD R16, R16, 0x1, -R10 ;  /* 0x0000000110109824 */ /* 0x000fe200078e0a0a */
[C---:B------:R-:W-:Y:S01]  /*6e40*/  ISETP.GT.U32.AND P6, PT, R10.reuse, R18, PT ;  /* 0x000000120a00720c */ /* 0x040fe20003fc4070 */
[----:B------:R-:W-:Y:S01]  /*6e50*/  IMAD.MOV.U32 R23, RZ, RZ, R0 ;  /* 0x000000ffff177224 */ /* 0x000fe200078e0000 */
[----:B------:R-:W-:Y:S01]  /*6e60*/  ISETP.GE.AND P1, PT, R9, RZ, PT ;  /* 0x000000ff0900720c */ /* 0x000fe20003f26270 */
[----:B------:R-:W-:Y:S01]  /*6e70*/  @!P2 IMAD.IADD R5, R5, 0x1, -R10 ;  /* 0x000000010505a824 */ /* 0x000fe200078e0a0a */
[----:B------:R-:W-:Y:S01]  /*6e80*/  ISETP.GE.AND P2, PT, R17, RZ, PT ;  /* 0x000000ff1100720c */ /* 0x000fe20003f46270 */
[----:B------:R-:W-:Y:S01]  /*6e90*/  @!P3 IMAD.MOV R23, RZ, RZ, -R23 ;  /* 0x000000ffff17b224 */ /* 0x000fe200078e0a17 */
[----:B------:R-:W-:Y:S01]  /*6ea0*/  ISETP.GT.U32.AND P3, PT, R10, R16, PT ;  /* 0x000000100a00720c */ /* 0x000fe20003f64070 */
[----:B0-----:R-:W-:Y:S01]  /*6eb0*/  IMAD.MOV.U32 R2, RZ, RZ, R6 ;  /* 0x000000ffff027224 */ /* 0x001fe200078e0006 */
[----:B------:R-:W-:Y:S01]  /*6ec0*/  LOP3.LUT R17, R13, 0x14c, RZ, 0xfc, !PT ;  /* 0x0000014c0d117812 */ /* 0x000fe200078efcff */
[----:B------:R-:W-:Y:S01]  /*6ed0*/  @!P0 IMAD.IADD R14, R14, 0x1, -R10 ;  /* 0x000000010e0e8824 */ /* 0x000fe200078e0a0a */
[----:B------:R-:W-:Y:S01]  /*6ee0*/  ISETP.GT.U32.AND P0, PT, R10, R5, PT ;  /* 0x000000050a00720c */ /* 0x000fe20003f04070 */
[----:B------:R-:W-:Y:S01]  /*6ef0*/  IMAD.HI.U32 R22, R15, R8, RZ ;  /* 0x000000080f167227 */ /* 0x000fe200078e00ff */
[----:B------:R-:W-:Y:S01]  /*6f00*/  STL [R1+0x2a4], R23 ;  /* 0x0002a41701007387 */ /* 0x000fe20000100800 */
[----:B------:R-:W-:-:S02]  /*6f10*/  LOP3.LUT R9, R13, 0x14a, RZ, 0xfc, !PT ;  /* 0x0000014a0d097812 */ /* 0x000fc400078efcff */
        /* <DEDUP_REMOVED lines=8> */
[----:B------:R-:W-:Y:S02]  /*6fa0*/  IMAD R8, R10, R22, R8 ;  /* 0x000000160a087224 */ /* 0x000fe400078e0208 */
[----:B------:R-:W-:Y:S02]  /*6fb0*/  IMAD.MOV R21, RZ, RZ, -R21 ;  /* 0x000000ffff157224 */ /* 0x000fe400078e0a15 */
[----:B------:R-:W-:Y:S01]  /*6fc0*/  @!P0 IMAD.IADD R5, R5, 0x1, -R10 ;  /* 0x0000000105058824 */ /* 0x000fe200078e0a0a */
[----:B------:R-:W-:Y:S01]  /*6fd0*/  ISETP.GE.AND P0, PT, R3, RZ, PT ;  /* 0x000000ff0300720c */ /* 0x000fe20003f06270 */
[----:B0-----:R-:W-:Y:S01]  /*6fe0*/  IMAD.MOV.U32 R2, RZ, RZ, R4 ;  /* 0x000000ffff027224 */ /* 0x001fe200078e0004 */
[----:B------:R-:W-:Y:S01]  /*6ff0*/  IABS R4, R9 ;  /* 0x0000000900047213 */ /* 0x000fe20000000000 */
[----:B------:R-:W-:Y:S01]  /*7000*/  @!P3 IMAD.IADD R16, R16, 0x1, -R10 ;  /* 0x000000011010b824 */ /* 0x000fe200078e0a0a */
[----:B------:R-:W-:Y:S01]  /*7010*/  ISETP.GT.U32.AND P3, PT, R10, R8, PT ;  /* 0x000000080a00720c */ /* 0x000fe20003f64070 */
[----:B------:R-:W-:-:S02]  /*7020*/  @!P5 IMAD.MOV R2, RZ, RZ, -R2 ;  /* 0x000000ffff02d224 */ /* 0x000fc400078e0a02 */
[C---:B------:R-:W-:Y:S02]  /*7030*/  IMAD R19, R10.reuse, R21, R19 ;  /* 0x000000150a137224 */ /* 0x040fe400078e0213 */
[----:B------:R-:W-:Y:S01]  /*7040*/  IMAD.MOV.U32 R3, RZ, RZ, R4 ;  /* 0x000000ffff037224 */ /* 0x000fe200078e0004 */
[----:B------:R0:W-:Y:S01]  /*7050*/  STL [R1+0x29c], R2 ;  /* 0x00029c0201007387 */ /* 0x0001e20000100800 */
[----:B------:R-:W-:Y:S01]  /*7060*/  IMAD.HI.U32 R6, R15, R0, RZ ;  /* 0x000000000f067227 */ /* 0x000fe200078e00ff */
[----:B------:R-:W-:-:S03]  /*7070*/  ISETP.GT.U32.AND P5, PT, R10, R19, PT ;  /* 0x000000130a00720c */ /* 0x000fc60003fa4070 */
[----:B------:R-:W-:Y:S02]  /*7080*/  IMAD.MOV.U32 R20, RZ, RZ, R5 ;  /* 0x000000ffff147224 */ /* 0x000fe400078e0005 */
[----:B------:R-:W-:Y:S01]  /*7090*/  @!P6 IMAD.IADD R14, R14, 0x1, -R10 ;  /* 0x000000010e0ee824 */ /* 0x000fe200078e0a0a */
[----:B------:R-:W-:Y:S01]  /*70a0*/  ISETP.GE.AND P6, PT, R7, RZ, PT ;  /* 0x000000ff0700720c */ /* 0x000fe20003fc6270 */
[----:B------:R-:W-:-:S04]  /*70b0*/  IMAD.HI.U32 R4, R15, R3, RZ ;  /* 0x000000030f047227 */ /* 0x000fc800078e00ff */
[----:B0-----:R-:W-:Y:S01]  /*70c0*/  IMAD.MOV.U32 R2, RZ, RZ, R16 ;  /* 0x000000ffff027224 */ /* 0x001fe200078e0010 */
[----:B------:R-:W-:Y:S01]  /*70d0*/  LOP3.LUT R16, R13, 0x13a, RZ, 0xfc, !PT ;  /* 0x0000013a0d107812 */ /* 0x000fe200078efcff */
[----:B------:R-:W-:Y:S02]  /*70e0*/  IMAD.MOV R6, RZ, RZ, -R6 ;  /* 0x000000ffff067224 */ /* 0x000fe400078e0a06 */
[----:B------:R-:W-:Y:S02]  /*70f0*/  @!P2 IMAD.MOV R20, RZ, RZ, -R20 ;  /* 0x000000ffff14a224 */ /* 0x000fe400078e0a14 */
[----:B------:R-:W-:Y:S02]  /*7100*/  @!P1 IMAD.MOV R2, RZ, RZ, -R2 ;  /* 0x000000ffff029224 */ /* 0x000fe400078e0a02 */
[----:B------:R-:W-:Y:S01]  /*7110*/  @!P4 IMAD.IADD R18, R18, 0x1, -R10 ;  /* 0x000000011212c824 */ /* 0x000fe200078e0a0a */
[----:B------:R-:W-:Y:S01]  /*7120*/  STL [R1+0x298], R20 ;  /* 0x0002981401007387 */ /* 0x000fe20000100800 */
[----:B------:R-:W-:Y:S01]  /*7130*/  IMAD.MOV R4, RZ, RZ, -R4 ;  /* 0x000000ffff047224 */ /* 0x000fe200078e0a04 */
[----:B------:R-:W-:Y:S01]  /*7140*/  ISETP.GE.AND P4, PT, R11, RZ, PT ;  /* 0x000000ff0b00720c */ /* 0x000fe20003f86270 */
[----:B------:R-:W-:Y:S01]  /*7150*/  IMAD R5, R10, R6, R0 ;  /* 0x000000060a057224 */ /* 0x000fe200078e0200 */
[----:B------:R0:W-:Y:S01]  /*7160*/  STL [R1+0x294], R2 ;  /* 0x0002940201007387 */ /* 0x0001e20000100800 */
[----:B------:R-:W-:Y:S01]  /*7170*/  IMAD.MOV.U32 R7, RZ, RZ, R14 ;  /* 0x000000ffff077224 */ /* 0x000fe200078e000e */
[----:B------:R-:W-:Y:S01]  /*7180*/  LOP3.LUT R0, R13, 0x146, RZ, 0xfc, !PT ;  /* 0x000001460d007812 */ /* 0x000fe200078efcff */
[--C-:B------:R-:W-:Y:S01]  /*7190*/  @!P3 IMAD.IADD R8, R8, 0x1, -R10.reuse ;  /* 0x000000010808b824 */ /* 0x100fe200078e0a0a */
[----:B------:R-:W-:Y:S01]  /*71a0*/  ISETP.GE.AND P3, PT, R17, RZ, PT ;  /* 0x000000ff1100720c */ /* 0x000fe20003f66270 */
[C---:B------:R-:W-:Y:S01]  /*71b0*/  IMAD R3, R10.reuse, R4, R3 ;  /* 0x000000040a037224 */ /* 0x040fe200078e0203 */
[----:B------:R-:W-:Y:S01]  /*71c0*/  LOP3.LUT R4, R13, 0x148, RZ, 0xfc, !PT ;  /* 0x000001480d047812 */ /* 0x000fe200078efcff */
[----:B------:R-:W-:Y:S01]  /*71d0*/  @!P0 IMAD.MOV R7, RZ, RZ, -R7 ;  /* 0x000000ffff078224 */ /* 0x000fe200078e0a07 */
[C---:B------:R-:W-:Y:S01]  /*71e0*/  ISETP.GT.U32.AND P0, PT, R10.reuse, R5, PT ;  /* 0x000000050a00720c */ /* 0x040fe20003f04070 */
[----:B------:R-:W-:Y:S01]  /*71f0*/  @!P5 IMAD.IADD R19, R19, 0x1, -R10 ;  /* 0x000000011313d824 */ /* 0x000fe200078e0a0a */
[----:B------:R-:W-:Y:S01]  /*7200*/  ISETP.GT.U32.AND P1, PT, R10, R8, PT ;  /* 0x000000080a00720c */ /* 0x000fe20003f24070 */
[----:B0-----:R-:W-:Y:S01]  /*7210*/  IMAD.MOV.U32 R2, RZ, RZ, R18 ;  /* 0x000000ffff027224 */ /* 0x001fe200078e0012 */
[----:B------:R-:W-:Y:S01]  /*7220*/  ISETP.GE.AND P5, PT, R12, RZ, PT ;  /* 0x000000ff0c00720c */ /* 0x000fe20003fa6270 */
[----:B------:R0:W-:Y:S01]  /*7230*/  STL [R1+0x290], R7 ;  /* 0x0002900701007387 */ /* 0x0001e20000100800 */
[C---:B------:R-:W-:Y:S01]  /*7240*/  ISETP.GT.U32.AND P2, PT, R10.reuse, R19, PT ;  /* 0x000000130a00720c */ /* 0x040fe20003f44070 */
[----:B------:R-:W-:Y:S01]  /*7250*/  @!P6 IMAD.MOV R2, RZ, RZ, -R2 ;  /* 0x000000ffff02e224 */ /* 0x000fe200078e0a02 */
[----:B------:R-:W-:-:S02]  /*7260*/  ISETP.GT.U32.AND P6, PT, R10, R3, PT ;  /* 0x000000030a00720c */ /* 0x000fc40003fc4070 */
[----:B------:R-:W-:Y:S02]  /*7270*/  IABS R6, R0 ;  /* 0x0000000000067213 */ /* 0x000fe40000000000 */
[----:B------:R-:W-:Y:S01]  /*7280*/  IABS R12, R4 ;  /* 0x00000004000c7213 */ /* 0x000fe20000000000 */
[--C-:B------:R-:W-:Y:S01]  /*7290*/  @!P0 IMAD.IADD R5, R5, 0x1, -R10.reuse ;  /* 0x0000000105058824 */ /* 0x100fe200078e0a0a */
[----:B------:R1:W-:Y:S01]  /*72a0*/  STL [R1+0x26c], R2 ;  /* 0x00026c0201007387 */ /* 0x0003e20000100800 */
[----:B------:R-:W-:Y:S01]  /*72b0*/  @!P1 IMAD.IADD R8, R8, 0x1, -R10 ;  /* 0x0000000108089824 */ /* 0x000fe200078e0a0a */
[----:B------:R-:W-:Y:S01]  /*72c0*/  ISETP.GE.AND P1, PT, R4, RZ, PT ;  /* 0x000000ff0400720c */ /* 0x000fe20003f26270 */
[----:B------:R-:W-:Y:S01]  /*72d0*/  IMAD.MOV.U32 R4, RZ, RZ, R6 ;  /* 0x000000ffff047224 */ /* 0x000fe200078e0006 */
[----:B------:R-:W-:Y:S01]  /*72e0*/  ISETP.GE.AND P0, PT, R0, RZ, PT ;  /* 0x000000ff0000720c */ /* 0x000fe20003f06270 */
[----:B------:R-:W-:Y:S01]  /*72f0*/  IMAD.HI.U32 R6, R15, R12, RZ ;  /* 0x0000000c0f067227 */ /* 0x000fe200078e00ff */
[----:B------:R-:W-:-:S02]  /*7300*/  LOP3.LUT R11, R13, 0x144, RZ, 0xfc, !PT ;  /* 0x000001440d0b7812 */ /* 0x000fc400078efcff */
[----:B0-----:R-:W-:Y:S01]  /*7310*/  LOP3.LUT R7, R13, 0x142, RZ, 0xfc, !PT ;  /* 0x000001420d077812 */ /* 0x001fe200078efcff */
[--C-:B------:R-:W-:Y:S01]  /*7320*/  @!P6 IMAD.IADD R3, R3, 0x1, -R10.reuse ;  /* 0x000000010303e824 */ /* 0x100fe200078e0a0a */
[C---:B------:R-:W-:Y:S01]  /*7330*/  ISETP.GT.U32.AND P6, PT, R10.reuse, R5, PT ;  /* 0x000000050a00720c */ /* 0x040fe20003fc4070 */
[----:B------:R-:W-:Y:S01]  /*7340*/  @!P2 IMAD.IADD R19, R19, 0x1, -R10 ;  /* 0x000000011313a824 */ /* 0x000fe200078e0a0a */
[----:B------:R-:W-:Y:S01]  /*7350*/  ISETP.GE.AND P2, PT, R9, RZ, PT ;  /* 0x000000ff0900720c */ /* 0x000fe20003f46270 */
[----:B------:R-:W-:Y:S01]  /*7360*/  IMAD.MOV R6, RZ, RZ, -R6 ;  /* 0x000000ffff067224 */ /* 0x000fe200078e0a06 */
[C---:B------:R-:W-:Y:S01]  /*7370*/  LOP3.LUT R9, R13.reuse, 0x140, RZ, 0xfc, !PT ;  /* 0x000001400d097812 */ /* 0x040fe200078efcff */
[----:B-1----:R-:W-:Y:S01]  /*7380*/  IMAD.MOV.U32 R2, RZ, RZ, R19 ;  /* 0x000000ffff027224 */ /* 0x002fe200078e0013 */
[----:B------:R-:W-:Y:S01]  /*7390*/  LOP3.LUT R19, R13, 0x13c, RZ, 0xfc, !PT ;  /* 0x0000013c0d137812 */ /* 0x000fe200078efcff */
[----:B------:R-:W-:Y:S01]  /*73a0*/  IMAD R12, R10, R6, R12 ;  /* 0x000000060a0c7224 */ /* 0x000fe200078e020c */
[----:B------:R-:W-:Y:S01]  /*73b0*/  IABS R14, R16 ;  /* 0x00000010000e7213 */ /* 0x000fe20000000000 */
[----:B------:R-:W-:-:S04]  /*73c0*/  IMAD.HI.U32 R0, R15, R4, RZ ;  /* 0x000000040f007227 */ /* 0x000fc800078e00ff */
[----:B------:R-:W-:Y:S01]  /*73d0*/  @!P4 IMAD.MOV R2, RZ, RZ, -R2 ;  /* 0x000000ffff02c224 */ /* 0x000fe200078e0a02 */
[C---:B------:R-:W-:Y:S01]  /*73e0*/  ISETP.GT.U32.AND P4, PT, R10.reuse, R3, PT ;  /* 0x000000030a00720c */ /* 0x040fe20003f84070 */
[----:B------:R-:W-:Y:S01]  /*73f0*/  @!P6 IMAD.IADD R5, R5, 0x1, -R10 ;  /* 0x000000010505e824 */ /* 0x000fe200078e0a0a */
[C---:B------:R-:W-:Y:S01]  /*7400*/  ISETP.GT.U32.AND P6, PT, R10.reuse, R12, PT ;  /* 0x0000000c0a00720c */ /* 0x040fe20003fc4070 */
[----:B------:R-:W-:Y:S01]  /*7410*/  IMAD.MOV R0, RZ, RZ, -R0 ;  /* 0x000000ffff007224 */ /* 0x000fe200078e0a00 */
[----:B------:R0:W-:Y:S03]  /*7420*/  STL [R1+0x270], R2 ;  /* 0x0002700201007387 */ /* 0x0001e60000100800 */
[----:B------:R-:W-:Y:S01]  /*7430*/  IMAD R4, R10, R0, R4 ;  /* 0x000000000a047224 */ /* 0x000fe200078e0204 */
[----:B------:R-:W-:-:S05]  /*7440*/  LOP3.LUT R0, R13, 0x13e, RZ, 0xfc, !PT ;  /* 0x0000013e0d007812 */ /* 0x000fca00078efcff */
[----:B------:R-:W-:Y:S01]  /*7450*/  @!P4 IMAD.IADD R3, R3, 0x1, -R10 ;  /* 0x000000010303c824 */ /* 0x000fe200078e0a0a */
[----:B------:R-:W-:Y:S01]  /*7460*/  ISETP.GE.AND P4, PT, R7, RZ, PT ;  /* 0x000000ff0700720c */ /* 0x000fe20003f86270 */
[----:B0-----:R-:W-:Y:S01]  /*7470*/  IMAD.MOV.U32 R2, RZ, RZ, R8 ;  /* 0x000000ffff027224 */ /* 0x001fe200078e0008 */
[----:B------:R-:W-:Y:S01]  /*7480*/  IABS R7, R7 ;  /* 0x0000000700077213 */ /* 0x000fe20000000000 */
[----:B------:R-:W-:Y:S02]  /*7490*/  IMAD.MOV.U32 R8, RZ, RZ, R5 ;  /* 0x000000ffff087224 */ /* 0x000fe400078e0005 */
[----:B------:R-:W-:Y:S01]  /*74a0*/  @!P5 IMAD.MOV R2, RZ, RZ, -R2 ;  /* 0x000000ffff02d224 */ /* 0x000fe200078e0a02 */
[----:B------:R-:W-:Y:S01]  /*74b0*/  ISETP.GE.AND P5, PT, R11, RZ, PT ;  /* 0x000000ff0b00720c */ /* 0x000fe20003fa6270 */
[----:B------:R-:W-:Y:S01]  /*74c0*/  @!P3 IMAD.MOV R8, RZ, RZ, -R8 ;  /* 0x000000ffff08b224 */ /* 0x000fe200078e0a08 */
[----:B------:R-:W-:Y:S01]  /*74d0*/  ISETP.GT.U32.AND P3, PT, R10, R4, PT ;  /* 0x000000040a00720c */ /* 0x000fe20003f64070 */
[----:B------:R-:W-:Y:S01]  /*74e0*/  @!P6 IMAD.IADD R12, R12, 0x1, -R10 ;  /* 0x000000010c0ce824 */ /* 0x000fe200078e0a0a */
[----:B------:R-:W-:Y:S01]  /*74f0*/  IABS R11, R11 ;  /* 0x0000000b000b7213 */ /* 0x000fe20000000000 */
[----:B------:R0:W-:Y:S03]  /*7500*/  STL [R1+0x278], R2 ;  /* 0x0002780201007387 */ /* 0x0001e60000100800 */
[----:B------:R-:W-:Y:S01]  /*7510*/  ISETP.GT.U32.AND P6, PT, R10, R12, PT ;  /* 0x0000000c0a00720c */ /* 0x000fe20003fc4070 */
[----:B------:R-:W-:Y:S01]  /*7520*/  IMAD.HI.U32 R6, R15, R11, RZ ;  /* 0x0000000b0f067227 */ /* 0x000fe200078e00ff */
[----:B------:R1:W-:Y:S03]  /*7530*/  STL [R1+0x280], R8 ;  /* 0x0002800801007387 */ /* 0x0003e60000100800 */
[----:B------:R-:W-:-:S02]  /*7540*/  IMAD.MOV R5, RZ, RZ, -R6 ;  /* 0x000000ffff057224 */ /* 0x000fc400078e0a06 */
[----:B0-----:R-:W-:Y:S02]  /*7550*/  IMAD.MOV.U32 R2, RZ, RZ, R3 ;  /* 0x000000ffff027224 */ /* 0x001fe400078e0003 */
[----:B------:R-:W-:Y:S02]  /*7560*/  @!P3 IMAD.IADD R4, R4, 0x1, -R10 ;  /* 0x000000010404b824 */ /* 0x000fe400078e0a0a */
[----:B------:R-:W-:Y:S01]  /*7570*/  @!P2 IMAD.MOV R2, RZ, RZ, -R2 ;  /* 0x000000ffff02a224 */ /* 0x000fe200078e0a02 */
[----:B------:R-:W-:Y:S01]  /*7580*/  ISETP.GE.AND P2, PT, R9, RZ, PT ;  /* 0x000000ff0900720c */ /* 0x000fe20003f46270 */
[----:B------:R-:W-:Y:S01]  /*7590*/  IMAD R11, R10, R5, R11 ;  /* 0x000000050a0b7224 */ /* 0x000fe200078e020b */
[----:B------:R-:W-:Y:S01]  /*75a0*/  IABS R9, R9 ;  /* 0x0000000900097213 */ /* 0x000fe20000000000 */
[----:B------:R-:W-:Y:S01]  /*75b0*/  @!P6 IMAD.IADD R12, R12, 0x1, -R10 ;  /* 0x000000010c0ce824 */ /* 0x000fe200078e0a0a */
[----:B-1----:R-:W-:Y:S01]  /*75c0*/  IABS R8, R0 ;  /* 0x0000000000087213 */ /* 0x002fe20000000000 */
[C---:B------:R-:W-:Y:S01]  /*75d0*/  IMAD.HI.U32 R3, R15.reuse, R7, RZ ;  /* 0x000000070f037227 */ /* 0x040fe200078e00ff */
[C---:B------:R-:W-:Y:S01]  /*75e0*/  ISETP.GT.U32.AND P3, PT, R10.reuse, R4, PT ;  /* 0x000000040a00720c */ /* 0x040fe20003f64070 */
[----:B------:R0:W-:Y:S01]  /*75f0*/  STL [R1+0x28c], R2 ;  /* 0x00028c0201007387 */ /* 0x0001e20000100800 */
[----:B------:R-:W-:Y:S01]  /*7600*/  ISETP.GT.U32.AND P6, PT, R10, R11, PT ;  /* 0x0000000b0a00720c */ /* 0x000fe20003fc4070 */
[----:B------:R-:W-:-:S04]  /*7610*/  IMAD.HI.U32 R5, R15, R9, RZ ;  /* 0x000000090f057227 */ /* 0x000fc800078e00ff */
[----:B------:R-:W-:-:S04]  /*7620*/  IMAD.HI.U32 R6, R15, R8, RZ ;  /* 0x000000080f067227 */ /* 0x000fc800078e00ff */
[----:B------:R-:W-:Y:S02]  /*7630*/  IMAD.MOV R5, RZ, RZ, -R5 ;  /* 0x000000ffff057224 */ /* 0x000fe400078e0a05 */
[----:B------:R-:W-:Y:S02]  /*7640*/  IMAD.MOV R3, RZ, RZ, -R3 ;  /* 0x000000ffff037224 */ /* 0x000fe400078e0a03 */
[----:B------:R-:W-:Y:S02]  /*7650*/  IMAD.MOV R6, RZ, RZ, -R6 ;  /* 0x000000ffff067224 */ /* 0x000fe400078e0a06 */
[C---:B------:R-:W-:Y:S02]  /*7660*/  IMAD R9, R10.reuse, R5, R9 ;  /* 0x000000050a097224 */ /* 0x040fe400078e0209 */
[----:B------:R-:W-:Y:S01]  /*7670*/  IMAD R7, R10, R3, R7 ;  /* 0x000000030a077224 */ /* 0x000fe200078e0207 */
[----:B------:R-:W-:Y:S01]  /*7680*/  IABS R3, R19 ;  /* 0x0000001300037213 */ /* 0x000fe20000000000 */
[----:B0-----:R-:W-:-:S02]  /*7690*/  IMAD.MOV.U32 R2, RZ, RZ, R12 ;  /* 0x000000ffff027224 */ /* 0x001fc400078e000c */
[----:B------:R-:W-:Y:S01]  /*76a0*/  IMAD R8, R10, R6, R8 ;  /* 0x000000060a087224 */ /* 0x000fe200078e0208 */
[----:B------:R-:W-:Y:S01]  /*76b0*/  LOP3.LUT R6, R13, 0x138, RZ, 0xfc, !PT ;  /* 0x000001380d067812 */ /* 0x000fe200078efcff */
[----:B------:R-:W-:Y:S01]  /*76c0*/  @!P3 IMAD.IADD R4, R4, 0x1, -R10 ;  /* 0x000000010404b824 */ /* 0x000fe200078e0a0a */
[C---:B------:R-:W-:Y:S01]  /*76d0*/  ISETP.GT.U32.AND P3, PT, R10.reuse, R9, PT ;  /* 0x000000090a00720c */ /* 0x040fe20003f64070 */
[----:B------:R-:W-:Y:S01]  /*76e0*/  @!P1 IMAD.MOV R2, RZ, RZ, -R2 ;  /* 0x000000ffff029224 */ /* 0x000fe200078e0a02 */
[C---:B------:R-:W-:Y:S01]  /*76f0*/  ISETP.GT.U32.AND P1, PT, R10.reuse, R7, PT ;  /* 0x000000070a00720c */ /* 0x040fe20003f24070 */
[----:B------:R-:W-:Y:S01]  /*7700*/  @!P6 IMAD.IADD R11, R11, 0x1, -R10 ;  /* 0x000000010b0be824 */ /* 0x000fe200078e0a0a */
[----:B------:R-:W-:Y:S01]  /*7710*/  ISETP.GT.U32.AND P6, PT, R10, R8, PT ;  /* 0x000000080a00720c */ /* 0x000fe20003fc4070 */
[----:B------:R-:W-:Y:S01]  /*7720*/  IMAD.HI.U32 R5, R15, R3, RZ ;  /* 0x000000030f057227 */ /* 0x000fe200078e00ff */
[----:B------:R0:W-:Y:S01]  /*7730*/  STL [R1+0x288], R2 ;  /* 0x0002880201007387 */ /* 0x0001e20000100800 */
[----:B------:R-:W-:-:S02]  /*7740*/  IABS R18, R6 ;  /* 0x0000000600127213 */ /* 0x000fc40000000000 */
[----:B------:R-:W-:-:S03]  /*7750*/  IMAD.MOV R5, RZ, RZ, -R5 ;  /* 0x000000ffff057224 */ /* 0x000fc600078e0a05 */
[----:B------:R-:W-:-:S04]  /*7760*/  IMAD.HI.U32 R12, R15, R18, RZ ;  /* 0x000000120f0c7227 */ /* 0x000fc800078e00ff */
[--C-:B------:R-:W-:Y:S02]  /*7770*/  @!P3 IMAD.IADD R9, R9, 0x1, -R10.reuse ;  /* 0x000000010909b824 */ /* 0x100fe400078e0a0a */
[--C-:B------:R-:W-:Y:S01]  /*7780*/  @!P1 IMAD.IADD R7, R7, 0x1, -R10.reuse ;  /* 0x0000000107079824 */ /* 0x100fe200078e0a0a */
[----:B------:R-:W-:Y:S01]  /*7790*/  ISETP.GT.U32.AND P1, PT, R10, R11, PT ;  /* 0x0000000b0a00720c */ /* 0x000fe20003f24070 */
[----:B------:R-:W-:Y:S01]  /*77a0*/  @!P6 IMAD.IADD R8, R8, 0x1, -R10 ;  /* 0x000000010808e824 */ /* 0x000fe200078e0a0a */
[C---:B------:R-:W-:Y:S01]  /*77b0*/  ISETP.GT.U32.AND P6, PT, R10.reuse, R9, PT ;  /* 0x000000090a00720c */ /* 0x040fe20003fc4070 */
[----:B0-----:R-:W-:Y:S01]  /*77c0*/  IMAD.MOV.U32 R2, RZ, RZ, R4 ;  /* 0x000000ffff027224 */ /* 0x001fe200078e0004 */
[----:B------:R-:W-:Y:S01]  /*77d0*/  ISETP.GT.U32.AND P3, PT, R10, R7, PT ;  /* 0x000000070a00720c */ /* 0x000fe20003f64070 */
[----:B------:R-:W-:-:S04]  /*77e0*/  IMAD.HI.U32 R4, R15, R14, RZ ;  /* 0x0000000e0f047227 */ /* 0x000fc800078e00ff */
[----:B------:R-:W-:Y:S02]  /*77f0*/  IMAD.MOV R4, RZ, RZ, -R4 ;  /* 0x000000ffff047224 */ /* 0x000fe400078e0a04 */
[----:B------:R-:W-:Y:S01]  /*7800*/  @!P0 IMAD.MOV R2, RZ, RZ, -R2 ;  /* 0x000000ffff028224 */ /* 0x000fe200078e0a02 */
[C---:B------:R-:W-:Y:S01]  /*7810*/  ISETP.GT.U32.AND P0, PT, R10.reuse, R8, PT ;  /* 0x000000080a00720c */ /* 0x040fe20003f04070 */
[C---:B------:R-:W-:Y:S01]  /*7820*/  IMAD R3, R10.reuse, R5, R3 ;  /* 0x000000050a037224 */ /* 0x040fe200078e0203 */
[C---:B------:R-:W-:Y:S01]  /*7830*/  LOP3.LUT R5, R13.reuse, 0x136, RZ, 0xfc, !PT ;  /* 0x000001360d057812 */ /* 0x040fe200078efcff */
[C---:B------:R-:W-:Y:S01]  /*7840*/  IMAD R14, R10.reuse, R4, R14 ;  /* 0x000000040a0e7224 */ /* 0x040fe200078e020e */
[----:B------:R-:W-:Y:S01]  /*7850*/  LOP3.LUT R4, R13, 0x134, RZ, 0xfc, !PT ;  /* 0x000001340d047812 */ /* 0x000fe200078efcff */
[--C-:B------:R-:W-:Y:S01]  /*7860*/  @!P1 IMAD.IADD R11, R11, 0x1, -R10.reuse ;  /* 0x000000010b0b9824 */ /* 0x100fe200078e0a0a */
[C---:B------:R-:W-:Y:S01]  /*7870*/  ISETP.GT.U32.AND P1, PT, R10.reuse, R3, PT ;  /* 0x000000030a00720c */ /* 0x040fe20003f24070 */
[--C-:B------:R-:W-:Y:S01]  /*7880*/  @!P6 IMAD.IADD R9, R9, 0x1, -R10.reuse ;  /* 0x000000010909e824 */ /* 0x100fe200078e0a0a */
[----:B------:R-:W-:Y:S01]  /*7890*/  ISETP.GT.U32.AND P6, PT, R10, R14, PT ;  /* 0x0000000e0a00720c */ /* 0x000fe20003fc4070 */
[--C-:B------:R-:W-:Y:S01]  /*78a0*/  @!P3 IMAD.IADD R7, R7, 0x1, -R10.reuse ;  /* 0x000000010707b824 */ /* 0x100fe200078e0a0a */
[----:B------:R0:W-:Y:S01]  /*78b0*/  STL [R1+0x284], R2 ;  /* 0x0002840201007387 */ /* 0x0001e20000100800 */
[----:B------:R-:W-:Y:S01]  /*78c0*/  IMAD.MOV.U32 R20, RZ, RZ, R11 ;  /* 0x000000ffff147224 */ /* 0x000fe200078e000b */
[----:B------:R-:W-:Y:S01]  /*78d0*/  IABS R17, R5 ;  /* 0x0000000500117213 */ /* 0x000fe20000000000 */
[----:B------:R-:W-:Y:S01]  /*78e0*/  @!P0 IMAD.IADD R8, R8, 0x1, -R10 ;  /* 0x0000000108088824 */ /* 0x000fe200078e0a0a */
[----:B------:R-:W-:Y:S01]  /*78f0*/  ISETP.GE.AND P0, PT, R19, RZ, PT ;  /* 0x000000ff1300720c */ /* 0x000fe20003f06270 */
[----:B------:R-:W-:Y:S01]  /*7900*/  IMAD.MOV R12, RZ, RZ, -R12 ;  /* 0x000000ffff0c7224 */ /* 0x000fe200078e0a0c */
[----:B------:R-:W-:Y:S01]  /*7910*/  IABS R19, R4 ;  /* 0x0000000400137213 */ /* 0x000fe20000000000 */
[----:B------:R-:W-:Y:S01]  /*7920*/  @!P5 IMAD.MOV R20, RZ, RZ, -R20 ;  /* 0x000000ffff14d224 */ /* 0x000fe200078e0a14 */
[----:B------:R-:W-:Y:S01]  /*7930*/  ISETP.GE.AND P3, PT, R0, RZ, PT ;  /* 0x000000ff0000720c */ /* 0x000fe20003f66270 */
[--C-:B------:R-:W-:Y:S01]  /*7940*/  @!P1 IMAD.IADD R3, R3, 0x1, -R10.reuse ;  /* 0x0000000103039824 */ /* 0x100fe200078e0a0a */
[----:B------:R-:W-:Y:S01]  /*7950*/  ISETP.GE.AND P1, PT, R16, RZ, PT ;  /* 0x000000ff1000720c */ /* 0x000fe20003f26270 */
[----:B------:R-:W-:Y:S01]  /*7960*/  @!P6 IMAD.IADD R14, R14, 0x1, -R10 ;  /* 0x000000010e0ee824 */ /* 0x000fe200078e0a0a */
[----:B------:R-:W-:Y:S01]  /*7970*/  STL [R1+0x258], R20 ;  /* 0x0002581401007387 */ /* 0x000fe20000100800 */
[----:B0-----:R-:W-:Y:S01]  /*7980*/  IMAD.MOV.U32 R2, RZ, RZ, R7 ;  /* 0x000000ffff027224 */ /* 0x001fe200078e0007 */
[----:B------:R-:W-:Y:S01]  /*7990*/  ISETP.GT.U32.AND P5, PT, R10, R3, PT ;  /* 0x000000030a00720c */ /* 0x000fe20003fa4070 */
[----:B------:R-:W-:-:S02]  /*79a0*/  IMAD.MOV.U32 R16, RZ, RZ, R19 ;  /* 0x000000ffff107224 */ /* 0x000fc400078e0013 */
[----:B------:R-:W-:Y:S01]  /*79b0*/  @!P4 IMAD.MOV R2, RZ, RZ, -R2 ;  /* 0x000000ffff02c224 */ /* 0x000fe200078e0a02 */
[----:B------:R-:W-:Y:S01]  /*79c0*/  ISETP.GT.U32.AND P4, PT, R10, R14, PT ;  /* 0x0000000e0a00720c */ /* 0x000fe20003f84070 */
[----:B------:R-:W-:-:S03]  /*79d0*/  IMAD.HI.U32 R11, R15, R16, RZ ;  /* 0x000000100f0b7227 */ /* 0x000fc600078e00ff */
[----:B------:R0:W-:Y:S01]  /*79e0*/  STL [R1+0x25c], R2 ;  /* 0x00025c0201007387 */ /* 0x0001e20000100800 */
[----:B------:R-:W-:Y:S02]  /*79f0*/  IMAD.MOV R7, RZ, RZ, -R11 ;  /* 0x000000ffff077224 */ /* 0x000fe400078e0a0b */
[C---:B------:R-:W-:Y:S02]  /*7a00*/  IMAD R18, R10.reuse, R12, R18 ;  /* 0x0000000c0a127224 */ /* 0x040fe400078e0212 */
[C---:B------:R-:W-:Y:S02]  /*7a10*/  IMAD R16, R10.reuse, R7, R16 ;  /* 0x000000070a107224 */ /* 0x040fe400078e0210 */
[----:B------:R-:W-:Y:S01]  /*7a20*/  IMAD.HI.U32 R0, R15, R17, RZ ;  /* 0x000000110f007227 */ /* 0x000fe200078e00ff */
[----:B------:R-:W-:-:S03]  /*7a30*/  ISETP.GT.U32.AND P6, PT, R10, R18, PT ;  /* 0x000000120a00720c */ /* 0x000fc60003fc4070 */
[----:B------:R-:W-:Y:S01]  /*7a40*/  @!P4 IMAD.IADD R14, R14, 0x1, -R10 ;  /* 0x000000010e0ec824 */ /* 0x000fe200078e0a0a */
[C---:B------:R-:W-:Y:S01]  /*7a50*/  ISETP.GT.U32.AND P4, PT, R10.reuse, R16, PT ;  /* 0x000000100a00720c */ /* 0x040fe20003f84070 */
[----:B------:R-:W-:Y:S02]  /*7a60*/  IMAD.MOV R0, RZ, RZ, -R0 ;  /* 0x000000ffff007224 */ /* 0x000fe400078e0a00 */
[----:B0-----:R-:W-:Y:S01]  /*7a70*/  IMAD.MOV.U32 R2, RZ, RZ, R8 ;  /* 0x000000ffff027224 */ /* 0x001fe200078e0008 */
[C---:B------:R-:W-:Y:S01]  /*7a80*/  LOP3.LUT R8, R13.reuse, 0x12e, RZ, 0xfc, !PT ;  /* 0x0000012e0d087812 */ /* 0x040fe200078efcff */
[C---:B------:R-:W-:Y:S01]  /*7a90*/  IMAD R17, R10.reuse, R0, R17 ;  /* 0x000000000a117224 */ /* 0x040fe200078e0211 */
[----:B------:R-:W-:Y:S01]  /*7aa0*/  LOP3.LUT R0, R13, 0x132, RZ, 0xfc, !PT ;  /* 0x000001320d007812 */ /* 0x000fe200078efcff */
[----:B------:R-:W-:Y:S01]  /*7ab0*/  @!P3 IMAD.MOV R2, RZ, RZ, -R2 ;  /* 0x000000ffff02b224 */ /* 0x000fe200078e0a02 */
[----:B------:R-:W-:Y:S01]  /*7ac0*/  IABS R12, R8 ;  /* 0x00000008000c7213 */ /* 0x000fe20000000000 */
[--C-:B------:R-:W-:Y:S01]  /*7ad0*/  @!P5 IMAD.IADD R3, R3, 0x1, -R10.reuse ;  /* 0x000000010303d824 */ /* 0x100fe200078e0a0a */
[----:B------:R-:W-:Y:S01]  /*7ae0*/  ISETP.GT.U32.AND P3, PT, R10, R17, PT ;  /* 0x000000110a00720c */ /* 0x000fe20003f64070 */
[--C-:B------:R-:W-:Y:S01]  /*7af0*/  @!P6 IMAD.IADD R18, R18, 0x1, -R10.reuse ;  /* 0x000000011212e824 */ /* 0x100fe200078e0a0a */
[----:B------:R-:W-:Y:S01]  /*7b00*/  ISETP.GE.AND P5, PT, R5, RZ, PT ;  /* 0x000000ff0500720c */ /* 0x000fe20003fa6270 */
[----:B------:R-:W-:Y:S01]  /*7b10*/  @!P4 IMAD.IADD R16, R16, 0x1, -R10 ;  /* 0x000000011010c824 */ /* 0x000fe200078e0a0a */
[----:B------:R-:W-:Y:S01]  /*7b20*/  LOP3.LUT R5, R13, 0x130, RZ, 0xfc, !PT ;  /* 0x000001300d057812 */ /* 0x000fe200078efcff */
[----:B------:R-:W-:Y:S01]  /*7b30*/  @!P2 IMAD.MOV R9, RZ, RZ, -R9 ;  /* 0x000000ffff09a224 */ /* 0x000fe200078e0a09 */
[----:B------:R-:W-:Y:S01]  /*7b40*/  ISETP.GE.AND P6, PT, R4, RZ, PT ;  /* 0x000000ff0400720c */ /* 0x000fe20003fc6270 */
[----:B------:R-:W-:Y:S01]  /*7b50*/  IMAD.MOV.U32 R20, RZ, RZ, R14 ;  /* 0x000000ffff147224 */ /* 0x000fe200078e000e */
[----:B------:R-:W-:Y:S01]  /*7b60*/  IABS R4, R5 ;  /* 0x0000000500047213 */ /* 0x000fe20000000000 */
[C---:B------:R-:W-:Y:S01]  /*7b70*/  IMAD.HI.U32 R19, R15.reuse, R12, RZ ;  /* 0x0000000c0f137227 */ /* 0x040fe200078e00ff */
[----:B------:R-:W-:Y:S01]  /*7b80*/  ISETP.GE.AND P2, PT, R6, RZ, PT ;  /* 0x000000ff0600720c */ /* 0x000fe20003f46270 */
[----:B------:R0:W-:Y:S01]  /*7b90*/  STL [R1+0x260], R9 ;  /* 0x0002600901007387 */ /* 0x0001e20000100800 */
[C---:B------:R-:W-:Y:S01]  /*7ba0*/  ISETP.GT.U32.AND P4, PT, R10.reuse, R16, PT ;  /* 0x000000100a00720c */ /* 0x040fe20003f84070 */
[----:B------:R-:W-:Y:S01]  /*7bb0*/  IMAD.HI.U32 R6, R15, R4, RZ ;  /* 0x000000040f067227 */ /* 0x000fe200078e00ff */
[----:B------:R-:W-:Y:S01]  /*7bc0*/  IABS R11, R0 ;  /* 0x00000000000b7213 */ /* 0x000fe20000000000 */
[----:B------:R1:W-:Y:S02]  /*7bd0*/  STL [R1+0x264], R2 ;  /* 0x0002640201007387 */ /* 0x0003e40000100800 */
[----:B------:R-:W-:Y:S01]  /*7be0*/  @!P3 IMAD.IADD R17, R17, 0x1, -R10 ;  /* 0x000000011111b824 */ /* 0x000fe200078e0a0a */
[----:B------:R-:W-:Y:S01]  /*7bf0*/  ISETP.GT.U32.AND P3, PT, R10, R18, PT ;  /* 0x000000120a00720c */ /* 0x000fe20003f64070 */
[----:B------:R-:W-:-:S02]  /*7c00*/  IMAD.MOV R6, RZ, RZ, -R6 ;  /* 0x000000ffff067224 */ /* 0x000fc400078e0a06 */
[----:B------:R-:W-:-:S04]  /*7c10*/  IMAD.HI.U32 R7, R15, R11, RZ ;  /* 0x0000000b0f077227 */ /* 0x000fc800078e00ff */
[----:B------:R-:W-:Y:S01]  /*7c20*/  IMAD R4, R10, R6, R4 ;  /* 0x000000060a047224 */ /* 0x000fe200078e0204 */
[C---:B------:R-:W-:Y:S01]  /*7c30*/  LOP3.LUT R6, R13.reuse, 0x12a, RZ, 0xfc, !PT ;  /* 0x0000012a0d067812 */ /* 0x040fe200078efcff */
[----:B------:R-:W-:Y:S02]  /*7c40*/  IMAD.MOV R7, RZ, RZ, -R7 ;  /* 0x000000ffff077224 */ /* 0x000fe400078e0a07 */
[--C-:B------:R-:W-:Y:S01]  /*7c50*/  @!P4 IMAD.IADD R16, R16, 0x1, -R10.reuse ;  /* 0x000000011010c824 */ /* 0x100fe200078e0a0a */
[C---:B------:R-:W-:Y:S01]  /*7c60*/  ISETP.GT.U32.AND P4, PT, R10.reuse, R4, PT ;  /* 0x000000040a00720c */ /* 0x040fe20003f84070 */
[----:B------:R-:W-:Y:S01]  /*7c70*/  IMAD R11, R10, R7, R11 ;  /* 0x000000070a0b7224 */ /* 0x000fe200078e020b */
[----:B0-----:R-:W-:Y:S01]  /*7c80*/  IABS R9, R6 ;  /* 0x0000000600097213 */ /* 0x001fe20000000000 */
[----:B-1----:R-:W-:Y:S01]  /*7c90*/  IMAD.MOV.U32 R2, RZ, RZ, R3 ;  /* 0x000000ffff027224 */ /* 0x002fe200078e0003 */
        /* <DEDUP_REMOVED lines=8> */
[----:B------:R-:W-:Y:S02]  /*7d20*/  @!P4 IMAD.IADD R4, R4, 0x1, -R10 ;  /* 0x000000010404c824 */ /* 0x000fe400078e0a0a */
[----:B------:R-:W-:Y:S02]  /*7d30*/  @!P1 IMAD.MOV R20, RZ, RZ, -R20 ;  /* 0x000000ffff149224 */ /* 0x000fe400078e0a14 */
[----:B------:R-:W-:Y:S01]  /*7d40*/  IMAD.MOV R14, RZ, RZ, -R14 ;  /* 0x000000ffff0e7224 */ /* 0x000fe200078e0a0e */
[----:B------:R-:W-:Y:S01]  /*7d50*/  ISETP.GT.U32.AND P4, PT, R10, R4, PT ;  /* 0x000000040a00720c */ /* 0x000fe20003f84070 */
[--C-:B------:R-:W-:Y:S01]  /*7d60*/  @!P3 IMAD.IADD R11, R11, 0x1, -R10.reuse ;  /* 0x000000010b0bb824 */ /* 0x100fe200078e0a0a */
[----:B------:R-:W-:Y:S01]  /*7d70*/  STL [R1+0x1e4], R20 ;  /* 0x0001e41401007387 */ /* 0x000fe20000100800 */
[----:B------:R-:W-:Y:S01]  /*7d80*/  @!P0 IMAD.IADD R17, R17, 0x1, -R10 ;  /* 0x0000000111118824 */ /* 0x000fe200078e0a0a */
[----:B------:R-:W-:Y:S01]  /*7d90*/  ISETP.GE.AND P0, PT, R0, RZ, PT ;  /* 0x000000ff0000720c */ /* 0x000fe20003f06270 */
[----:B0-----:R-:W-:Y:S01]  /*7da0*/  IMAD.MOV.U32 R2, RZ, RZ, R18 ;  /* 0x000000ffff027224 */ /* 0x001fe200078e0012 */
[----:B------:R-:W-:Y:S01]  /*7db0*/  ISETP.GT.U32.AND P1, PT, R10, R11, PT ;  /* 0x0000000b0a00720c */ /* 0x000fe20003f24070 */
[----:B------:R-:W-:Y:S01]  /*7dc0*/  IMAD.HI.U32 R0, R15, R7, RZ ;  /* 0x000000070f007227 */ /* 0x000fe200078e00ff */
[----:B------:R-:W-:-:S02]  /*7dd0*/  ISETP.GE.AND P3, PT, R5, RZ, PT ;  /* 0x000000ff0500720c */ /* 0x000fc40003f66270 */
[----:B------:R-:W-:Y:S01]  /*7de0*/  LOP3.LUT R5, R13, 0x128, RZ, 0xfc, !PT ;  /* 0x000001280d057812 */ /* 0x000fe200078efcff */
[----:B------:R-:W-:Y:S02]  /*7df0*/  @!P2 IMAD.MOV R2, RZ, RZ, -R2 ;  /* 0x000000ffff02a224 */ /* 0x000fe400078e0a02 */
[----:B------:R-:W-:Y:S02]  /*7e00*/  IMAD.MOV R19, RZ, RZ, -R19 ;  /* 0x000000ffff137224 */ /* 0x000fe400078e0a13 */
[----:B------:R-:W-:Y:S01]  /*7e10*/  @!P5 IMAD.MOV R17, RZ, RZ, -R17 ;  /* 0x000000ffff11d224 */ /* 0x000fe200078e0a11 */
[----:B------:R-:W-:Y:S01]  /*7e20*/  ISETP.GE.AND P5, PT, R8, RZ, PT ;  /* 0x000000ff0800720c */ /* 0x000fe20003fa6270 */
[C---:B------:R-:W-:Y:S01]  /*7e30*/  IMAD R8, R10.reuse, R14, R9 ;  /* 0x0000000e0a087224 */ /* 0x040fe200078e0209 */
[----:B------:R0:W-:Y:S01]  /*7e40*/  STL [R1+0x1e8], R2 ;  /* 0x0001e80201007387 */ /* 0x0001e20000100800 */
[----:B------:R-:W-:Y:S02]  /*7e50*/  IMAD.MOV R0, RZ, RZ, -R0 ;  /* 0x000000ffff007224 */ /* 0x000fe400078e0a00 */
[----:B------:R-:W-:Y:S01]  /*7e60*/  IMAD R12, R10, R19, R12 ;  /* 0x000000130a0c7224 */ /* 0x000fe200078e020c */
[----:B------:R-:W-:Y:S01]  /*7e70*/  STL [R1+0x1f8], R17 ;  /* 0x0001f81101007387 */ /* 0x000fe20000100800 */
[--C-:B------:R-:W-:Y:S01]  /*7e80*/  @!P4 IMAD.IADD R4, R4, 0x1, -R10.reuse ;  /* 0x000000010404c824 */ /* 0x100fe200078e0a0a */
[C---:B------:R-:W-:Y:S01]  /*7e90*/  ISETP.GT.U32.AND P4, PT, R10.reuse, R8, PT ;  /* 0x000000080a00720c */ /* 0x040fe20003f84070 */
[C---:B------:R-:W-:Y:S01]  /*7ea0*/  IMAD R7, R10.reuse, R0, R7 ;  /* 0x000000000a077224 */ /* 0x040fe200078e0207 */
[----:B------:R-:W-:Y:S01]  /*7eb0*/  ISETP.GT.U32.AND P2, PT, R10, R12, PT ;  /* 0x0000000c0a00720c */ /* 0x000fe20003f44070 */
[----:B------:R-:W-:Y:S01]  /*7ec0*/  @!P1 IMAD.IADD R11, R11, 0x1, -R10 ;  /* 0x000000010b0b9824 */ /* 0x000fe200078e0a0a */
[----:B------:R-:W-:Y:S01]  /*7ed0*/  ISETP.GE.AND P1, PT, R3, RZ, PT ;  /* 0x000000ff0300720c */ /* 0x000fe20003f26270 */
[----:B0-----:R-:W-:Y:S01]  /*7ee0*/  IMAD.MOV.U32 R2, RZ, RZ, R16 ;  /* 0x000000ffff027224 */ /* 0x001fe200078e0010 */
[----:B------:R-:W-:-:S02]  /*7ef0*/  LOP3.LUT R3, R13, 0x126, RZ, 0xfc, !PT ;  /* 0x000001260d037812 */ /* 0x000fc400078efcff */
[----:B------:R-:W-:Y:S01]  /*7f00*/  IABS R0, R5 ;  /* 0x0000000500007213 */ /* 0x000fe20000000000 */
[----:B------:R-:W-:Y:S01]  /*7f10*/  @!P6 IMAD.MOV R2, RZ, RZ, -R2 ;  /* 0x000000ffff02e224 */ /* 0x000fe200078e0a02 */
[----:B------:R-:W-:Y:S02]  /*7f20*/  ISETP.GT.U32.AND P6, PT, R10, R7, PT ;  /* 0x000000070a00720c */ /* 0x000fe40003fc4070 */
[----:B------:R-:W-:Y:S01]  /*7f30*/  LOP3.LUT R19, R13, 0xfe, RZ, 0xfc, !PT ;  /* 0x000000fe0d137812 */ /* 0x000fe200078efcff */
[--C-:B------:R-:W-:Y:S01]  /*7f40*/  @!P4 IMAD.IADD R8, R8, 0x1, -R10.reuse ;  /* 0x000000010808c824 */ /* 0x100fe200078e0a0a */
[----:B------:R0:W-:Y:S01]  /*7f50*/  STL [R1+0x248], R2 ;  /* 0x0002480201007387 */ /* 0x0001e20000100800 */
[----:B------:R-:W-:Y:S01]  /*7f60*/  @!P2 IMAD.IADD R12, R12, 0x1, -R10 ;  /* 0x000000010c0ca824 */ /* 0x000fe200078e0a0a */
[----:B------:R-:W-:Y:S01]  /*7f70*/  ISETP.GE.AND P2, PT, R6, RZ, PT ;  /* 0x000000ff0600720c */ /* 0x000fe20003f46270 */
[----:B------:R-:W-:Y:S01]  /*7f80*/  IMAD.HI.U32 R9, R15, R0, RZ ;  /* 0x000000000f097227 */ /* 0x000fe200078e00ff */
[----:B------:R-:W-:-:S02]  /*7f90*/  ISETP.GT.U32.AND P4, PT, R10, R8, PT ;  /* 0x000000080a00720c */ /* 0x000fc40003f84070 */
[----:B------:R-:W-:Y:S01]  /*7fa0*/  LOP3.LUT R6, R13, 0x124, RZ, 0xfc, !PT ;  /* 0x000001240d067812 */ /* 0x000fe200078efcff */
[----:B------:R-:W-:Y:S01]  /*7fb0*/  IMAD.MOV R9, RZ, RZ, -R9 ;  /* 0x000000ffff097224 */ /* 0x000fe200078e0a09 */
[----:B------:R-:W-:Y:S01]  /*7fc0*/  IABS R20, R19 ;  /* 0x0000001300147213 */ /* 0x000fe20000000000 */
[----:B------:R-:W-:Y:S01]  /*7fd0*/  @!P6 IMAD.IADD R7, R7, 0x1, -R10 ;  /* 0x000000010707e824 */ /* 0x000fe200078e0a0a */
[C---:B------:R-:W-:Y:S01]  /*7fe0*/  ISETP.GT.U32.AND P6, PT, R10.reuse, R12, PT ;  /* 0x0000000c0a00720c */ /* 0x040fe20003fc4070 */
[----:B0-----:R-:W-:Y:S01]  /*7ff0*/  IMAD.MOV.U32 R2, RZ, RZ, R11 ;  /* 0x000000ffff027224 */ /* 0x001fe200078e000b */
[----:B------:R-:W-:Y:S01]  /*8000*/  IABS R11, R3 ;  /* 0x00000003000b7213 */ /* 0x000fe20000000000 */
[C---:B------:R-:W-:Y:S01]  /*8010*/  IMAD R0, R10.reuse, R9, R0 ;  /* 0x000000090a007224 */ /* 0x040fe200078e0200 */
[----:B------:R-:W-:Y:S01]  /*8020*/  IABS R9, R6 ;  /* 0x0000000600097213 */ /* 0x000fe20000000000 */
[----:B------:R-:W-:Y:S01]  /*8030*/  @!P0 IMAD.MOV R2, RZ, RZ, -R2 ;  /* 0x000000ffff028224 */ /* 0x000fe200078e0a02 */
[----:B------:R-:W-:Y:S01]  /*8040*/  ISETP.GT.U32.AND P0, PT, R10, R7, PT ;  /* 0x000000070a00720c */ /* 0x000fe20003f04070 */
[----:B------:R-:W-:-:S02]  /*8050*/  @!P4 IMAD.IADD R8, R8, 0x1, -R10 ;  /* 0x000000010808c824 */ /* 0x000fc400078e0a0a */
[C---:B------:R-:W-:Y:S01]  /*8060*/  IMAD.HI.U32 R16, R15.reuse, R9, RZ ;  /* 0x000000090f107227 */ /* 0x040fe200078e00ff */
[----:B------:R0:W-:Y:S03]  /*8070*/  STL [R1+0x24c], R2 ;  /* 0x00024c0201007387 */ /* 0x0001e60000100800 */
[----:B------:R-:W-:Y:S01]  /*8080*/  @!P6 IMAD.IADD R12, R12, 0x1, -R10 ;  /* 0x000000010c0ce824 */ /* 0x000fe200078e0a0a */
[----:B------:R-:W-:Y:S01]  /*8090*/  ISETP.GT.U32.AND P6, PT, R10, R0, PT ;  /* 0x000000000a00720c */ /* 0x000fe20003fc4070 */
[----:B------:R-:W-:Y:S02]  /*80a0*/  IMAD.MOV R16, RZ, RZ, -R16 ;  /* 0x000000ffff107224 */ /* 0x000fe400078e0a10 */
[----:B------:R-:W-:-:S04]  /*80b0*/  IMAD.HI.U32 R23, R15, R20, RZ ;  /* 0x000000140f177227 */ /* 0x000fc800078e00ff */
[----:B0-----:R-:W-:Y:S02]  /*80c0*/  IMAD.MOV.U32 R2, RZ, RZ, R4 ;  /* 0x000000ffff027224 */ /* 0x001fe400078e0004 */
[----:B------:R-:W-:-:S04]  /*80d0*/  IMAD.HI.U32 R4, R15, R11, RZ ;  /* 0x0000000b0f047227 */ /* 0x000fc800078e00ff */
[----:B------:R-:W-:Y:S02]  /*80e0*/  IMAD.MOV R4, RZ, RZ, -R4 ;  /* 0x000000ffff047224 */ /* 0x000fe400078e0a04 */
[----:B------:R-:W-:Y:S01]  /*80f0*/  @!P0 IMAD.IADD R7, R7, 0x1, -R10 ;  /* 0x0000000107078824 */ /* 0x000fe200078e0a0a */
[----:B------:R-:W-:Y:S01]  /*8100*/  ISETP.GE.AND P0, PT, R3, RZ, PT ;  /* 0x000000ff0300720c */ /* 0x000fe20003f06270 */
[----:B------:R-:W-:Y:S01]  /*8110*/  IMAD R11, R10, R4, R11 ;  /* 0x000000040a0b7224 */ /* 0x000fe200078e020b */
[----:B------:R-:W-:Y:S01]  /*8120*/  LOP3.LUT R3, R13, 0x122, RZ, 0xfc, !PT ;  /* 0x000001220d037812 */ /* 0x000fe200078efcff */
[----:B------:R-:W-:Y:S01]  /*8130*/  @!P3 IMAD.MOV R2, RZ, RZ, -R2 ;  /* 0x000000ffff02b224 */ /* 0x000fe200078e0a02 */
[----:B------:R-:W-:Y:S01]  /*8140*/  ISETP.GE.AND P3, PT, R5, RZ, PT ;  /* 0x000000ff0500720c */ /* 0x000fe20003f66270 */
[----:B------:R-:W-:Y:S01]  /*8150*/  @!P6 IMAD.IADD R0, R0, 0x1, -R10 ;  /* 0x000000010000e824 */ /* 0x000fe200078e0a0a */
[C---:B------:R-:W-:Y:S01]  /*8160*/  ISETP.GT.U32.AND P4, PT, R10.reuse, R11, PT ;  /* 0x0000000b0a00720c */ /* 0x040fe20003f84070 */
[----:B------:R-:W-:Y:S01]  /*8170*/  IMAD R9, R10, R16, R9 ;  /* 0x000000100a097224 */ /* 0x000fe200078e0209 */
[----:B------:R0:W-:Y:S01]  /*8180*/  STL [R1+0x254], R2 ;  /* 0x0002540201007387 */ /* 0x0001e20000100800 */
[----:B------:R-:W-:Y:S01]  /*8190*/  IABS R5, R3 ;  /* 0x0000000300057213 */ /* 0x000fe20000000000 */
[----:B------:R-:W-:Y:S01]  /*81a0*/  IMAD.MOV R23, RZ, RZ, -R23 ;  /* 0x000000ffff177224 */ /* 0x000fe200078e0a17 */
[----:B------:R-:W-:-:S02]  /*81b0*/  ISETP.GE.AND P6, PT, R6, RZ, PT ;  /* 0x000000ff0600720c */ /* 0x000fc40003fc6270 */
[----:B------:R-:W-:Y:S01]  /*81c0*/  LOP3.LUT R4, R13, 0x120, RZ, 0xfc, !PT ;  /* 0x000001200d047812 */ /* 0x000fe200078efcff */
[----:B------:R-:W-:-:S03]  /*81d0*/  IMAD.HI.U32 R6, R15, R5, RZ ;  /* 0x000000050f067227 */ /* 0x000fc600078e00ff */
[----:B------:R-:W-:Y:S01]  /*81e0*/  IABS R14, R4 ;  /* 0x00000004000e7213 */ /* 0x000fe20000000000 */
[----:B0-----:R-:W-:Y:S02]  /*81f0*/  IMAD.MOV.U32 R2, RZ, RZ, R12 ;  /* 0x000000ffff027224 */ /* 0x001fe400078e000c */
[----:B------:R-:W-:Y:S02]  /*8200*/  @!P4 IMAD.IADD R11, R11, 0x1, -R10 ;  /* 0x000000010b0bc824 */ /* 0x000fe400078e0a0a */
[----:B------:R-:W-:Y:S02]  /*8210*/  IMAD.MOV.U32 R12, RZ, RZ, R7 ;  /* 0x000000ffff0c7224 */ /* 0x000fe400078e0007 */
[----:B------:R-:W-:Y:S01]  /*8220*/  @!P5 IMAD.MOV R2, RZ, RZ, -R2 ;  /* 0x000000ffff02d224 */ /* 0x000fe200078e0a02 */
[C---:B------:R-:W-:Y:S01]  /*8230*/  ISETP.GT.U32.AND P4, PT, R10.reuse, R11, PT ;  /* 0x0000000b0a00720c */ /* 0x040fe20003f84070 */
[----:B------:R-:W-:Y:S01]  /*8240*/  @!P1 IMAD.MOV R12, RZ, RZ, -R12 ;  /* 0x000000ffff0c9224 */ /* 0x000fe200078e0a0c */
[C---:B------:R-:W-:Y:S01]  /*8250*/  ISETP.GT.U32.AND P5, PT, R10.reuse, R0, PT ;  /* 0x000000000a00720c */ /* 0x040fe20003fa4070 */
[----:B------:R-:W-:Y:S01]  /*8260*/  IMAD.MOV R6, RZ, RZ, -R6 ;  /* 0x000000ffff067224 */ /* 0x000fe200078e0a06 */
[C---:B------:R-:W-:Y:S01]  /*8270*/  ISETP.GT.U32.AND P1, PT, R10.reuse, R9, PT ;  /* 0x000000090a00720c */ /* 0x040fe20003f24070 */
[----:B------:R-:W-:Y:S01]  /*8280*/  IMAD.HI.U32 R7, R15, R14, RZ ;  /* 0x0000000e0f077227 */ /* 0x000fe200078e00ff */
[----:B------:R0:W-:Y:S03]  /*8290*/  STL [R1+0x250], R2 ;  /* 0x0002500201007387 */ /* 0x0001e60000100800 */
[----:B------:R-:W-:Y:S01]  /*82a0*/  IMAD R5, R10, R6, R5 ;  /* 0x000000060a057224 */ /* 0x000fe200078e0205 */
[----:B------:R1:W-:Y:S01]  /*82b0*/  STL [R1+0x22c], R12 ;  /* 0x00022c0c01007387 */ /* 0x0003e20000100800 */
[----:B------:R-:W-:-:S02]  /*82c0*/  IMAD.MOV R7, RZ, RZ, -R7 ;  /* 0x000000ffff077224 */ /* 0x000fc400078e0a07 */
[--C-:B------:R-:W-:Y:S01]  /*82d0*/  @!P4 IMAD.IADD R11, R11, 0x1, -R10.reuse ;  /* 0x000000010b0bc824 */ /* 0x100fe200078e0a0a */
[----:B------:R-:W-:Y:S01]  /*82e0*/  ISETP.GT.U32.AND P4, PT, R10, R5, PT ;  /* 0x000000050a00720c */ /* 0x000fe20003f84070 */
[--C-:B------:R-:W-:Y:S01]  /*82f0*/  @!P5 IMAD.IADD R0, R0, 0x1, -R10.reuse ;  /* 0x000000010000d824 */ /* 0x100fe200078e0a0a */
[----:B------:R-:W-:Y:S01]  /*8300*/  ISETP.GE.AND P5, PT, R4, RZ, PT ;  /* 0x000000ff0400720c */ /* 0x000fe20003fa6270 */
[----:B------:R-:W-:Y:S02]  /*8310*/  @!P1 IMAD.IADD R9, R9, 0x1, -R10 ;  /* 0x0000000109099824 */ /* 0x000fe400078e0a0a */
[----:B0-----:R-:W-:Y:S01]  /*8320*/  IMAD.MOV.U32 R2, RZ, RZ, R8 ;  /* 0x000000ffff027224 */ /* 0x001fe200078e0008 */
[C---:B------:R-:W-:Y:S01]  /*8330*/  LOP3.LUT R8, R13.reuse, 0x11e, RZ, 0xfc, !PT ;  /* 0x0000011e0d087812 */ /* 0x040fe200078efcff */
[C---:B------:R-:W-:Y:S01]  /*8340*/  IMAD R14, R10.reuse, R7, R14 ;  /* 0x000000070a0e7224 */ /* 0x040fe200078e020e */
[C---:B------:R-:W-:Y:S01]  /*8350*/  ISETP.GT.U32.AND P1, PT, R10.reuse, R9, PT ;  /* 0x000000090a00720c */ /* 0x040fe20003f24070 */
[----:B-1----:R-:W-:Y:S01]  /*8360*/  IMAD.MOV.U32 R12, RZ, RZ, R0 ;  /* 0x000000ffff0c7224 */ /* 0x002fe200078e0000 */
[----:B------:R-:W-:Y:S01]  /*8370*/  LOP3.LUT R7, R13, 0x11c, RZ, 0xfc, !PT ;  /* 0x0000011c0d077812 */ /* 0x000fe200078efcff */
[----:B------:R-:W-:Y:S01]  /*8380*/  @!P2 IMAD.MOV R2, RZ, RZ, -R2 ;  /* 0x000000ffff02a224 */ /* 0x000fe200078e0a02 */
[----:B------:R-:W-:Y:S01]  /*8390*/  IABS R4, R8 ;  /* 0x0000000800047213 */ /* 0x000fe20000000000 */
[----:B------:R-:W-:Y:S01]  /*83a0*/  @!P3 IMAD.MOV R12, RZ, RZ, -R12 ;  /* 0x000000ffff0cb224 */ /* 0x000fe200078e0a0c */
[C---:B------:R-:W-:Y:S01]  /*83b0*/  ISETP.GT.U32.AND P3, PT, R10.reuse, R14, PT ;  /* 0x0000000e0a00720c */ /* 0x040fe20003f64070 */
[----:B------:R-:W-:Y:S01]  /*83c0*/  @!P4 IMAD.IADD R5, R5, 0x1, -R10 ;  /* 0x000000010505c824 */ /* 0x000fe200078e0a0a */
[----:B------:R0:W-:Y:S01]  /*83d0*/  STL [R1+0x230], R2 ;  /* 0x0002300201007387 */ /* 0x0001e20000100800 */
[----:B------:R-:W-:Y:S01]  /*83e0*/  IABS R6, R7 ;  /* 0x0000000700067213 */ /* 0x000fe20000000000 */
[C---:B------:R-:W-:Y:S01]  /*83f0*/  IMAD R20, R10.reuse, R23, R20 ;  /* 0x000000170a147224 */ /* 0x040fe200078e0214 */
[----:B------:R-:W-:Y:S01]  /*8400*/  ISETP.GE.AND P2, PT, R3, RZ, PT ;  /* 0x000000ff0300720c */ /* 0x000fe20003f46270 */
[----:B------:R-:W-:Y:S01]  /*8410*/  STL [R1+0x244], R12 ;  /* 0x0002440c01007387 */ /* 0x000fe20000100800 */
[----:B------:R-:W-:Y:S01]  /*8420*/  ISETP.GT.U32.AND P4, PT, R10, R5, PT ;  /* 0x000000050a00720c */ /* 0x000fe20003f84070 */
[----:B------:R-:W-:Y:S01]  /*8430*/  @!P1 IMAD.IADD R9, R9, 0x1, -R10 ;  /* 0x0000000109099824 */ /* 0x000fe200078e0a0a */
[----:B------:R-:W-:Y:S01]  /*8440*/  ISETP.GE.AND P1, PT, R7, RZ, PT ;  /* 0x000000ff0700720c */ /* 0x000fe20003f26270 */
[----:B------:R-:W-:Y:S01]  /*8450*/  IMAD.HI.U32 R7, R15, R6, RZ ;  /* 0x000000060f077227 */ /* 0x000fe200078e00ff */
[----:B------:R-:W-:-:S03]  /*8460*/  LOP3.LUT R3, R13, 0x11a, RZ, 0xfc, !PT ;  /* 0x0000011a0d037812 */ /* 0x000fc600078efcff */
[----:B0-----:R-:W-:Y:S01]  /*8470*/  IMAD.MOV.U32 R2, RZ, RZ, R11 ;  /* 0x000000ffff027224 */ /* 0x001fe200078e000b */
[----:B------:R-:W-:Y:S01]  /*8480*/  IABS R0, R3 ;  /* 0x0000000300007213 */ /* 0x000fe20000000000 */
[----:B------:R-:W-:Y:S02]  /*8490*/  @!P3 IMAD.IADD R14, R14, 0x1, -R10 ;  /* 0x000000010e0eb824 */ /* 0x000fe400078e0a0a */
[----:B------:R-:W-:Y:S01]  /*84a0*/  @!P0 IMAD.MOV R2, RZ, RZ, -R2 ;  /* 0x000000ffff028224 */ /* 0x000fe200078e0a02 */
[----:B------:R-:W-:Y:S01]  /*84b0*/  ISETP.GE.AND P0, PT, R8, RZ, PT ;  /* 0x000000ff0800720c */ /* 0x000fe20003f06270 */
[----:B------:R-:W-:Y:S01]  /*84c0*/  IMAD.HI.U32 R11, R15, R4, RZ ;  /* 0x000000040f0b7227 */ /* 0x000fe200078e00ff */
[----:B------:R-:W-:Y:S02]  /*84d0*/  ISETP.GT.U32.AND P3, PT, R10, R14, PT ;  /* 0x0000000e0a00720c */ /* 0x000fe40003f64070 */
[----:B------:R0:W-:Y:S01]  /*84e0*/  STL [R1+0x240], R2 ;  /* 0x0002400201007387 */ /* 0x0001e20000100800 */
[----:B------:R-:W-:-:S02]  /*84f0*/  IMAD.MOV R11, RZ, RZ, -R11 ;  /* 0x000000ffff0b7224 */ /* 0x000fc400078e0a0b */
[----:B------:R-:W-:Y:S02]  /*8500*/  IMAD.MOV R7, RZ, RZ, -R7 ;  /* 0x000000ffff077224 */ /* 0x000fe400078e0a07 */
[----:B------:R-:W-:Y:S02]  /*8510*/  @!P4 IMAD.IADD R5, R5, 0x1, -R10 ;  /* 0x000000010505c824 */ /* 0x000fe400078e0a0a */
[----:B------:R-:W-:Y:S02]  /*8520*/  IMAD R4, R10, R11, R4 ;  /* 0x0000000b0a047224 */ /* 0x000fe400078e0204 */
[----:B------:R-:W-:-:S03]  /*8530*/  IMAD.HI.U32 R8, R15, R0, RZ ;  /* 0x000000000f087227 */ /* 0x000fc600078e00ff */
[C---:B------:R-:W-:Y:S01]  /*8540*/  ISETP.GT.U32.AND P4, PT, R10.reuse, R4, PT ;  /* 0x000000040a00720c */ /* 0x040fe20003f84070 */
[----:B0-----:R-:W-:Y:S02]  /*8550*/  IMAD.MOV.U32 R2, RZ, RZ, R9 ;  /* 0x000000ffff027224 */ /* 0x001fe400078e0009 */
[----:B------:R-:W-:Y:S02]  /*8560*/  IMAD.MOV R8, RZ, RZ, -R8 ;  /* 0x000000ffff087224 */ /* 0x000fe400078e0a08 */
[----:B------:R-:W-:Y:S01]  /*8570*/  @!P6 IMAD.MOV R2, RZ, RZ, -R2 ;  /* 0x000000ffff02e224 */ /* 0x000fe200078e0a02 */
[----:B------:R-:W-:Y:S01]  /*8580*/  ISETP.GE.AND P6, PT, R3, RZ, PT ;  /* 0x000000ff0300720c */ /* 0x000fe20003fc6270 */
[----:B------:R-:W-:Y:S01]  /*8590*/  IMAD R3, R10, R7, R6 ;  /* 0x000000070a037224 */ /* 0x000fe200078e0206 */
[C---:B------:R-:W-:Y:S01]  /*85a0*/  LOP3.LUT R6, R13.reuse, 0x114, RZ, 0xfc, !PT ;  /* 0x000001140d067812 */ /* 0x040fe200078efcff */
[----:B------:R-:W-:Y:S01]  /*85b0*/  @!P3 IMAD.IADD R14, R14, 0x1, -R10 ;  /* 0x000000010e0eb824 */ /* 0x000fe200078e0a0a */
[----:B------:R0:W-:Y:S01]  /*85c0*/  STL [R1+0x238], R2 ;  /* 0x0002380201007387 */ /* 0x0001e20000100800 */
[----:B------:R-:W-:Y:S01]  /*85d0*/  IMAD R0, R10, R8, R0 ;  /* 0x000000080a007224 */ /* 0x000fe200078e0200 */
[----:B------:R-:W-:Y:S01]  /*85e0*/  LOP3.LUT R8, R13, 0x118, RZ, 0xfc, !PT ;  /* 0x000001180d087812 */ /* 0x000fe200078efcff */
[----:B------:R-:W-:Y:S01]  /*85f0*/  @!P4 IMAD.IADD R4, R4, 0x1, -R10 ;  /* 0x000000010404c824 */ /* 0x000fe200078e0a0a */
[----:B------:R-:W-:-:S02]  /*8600*/  IABS R11, R6 ;  /* 0x00000006000b7213 */ /* 0x000fc40000000000 */
[----:B------:R-:W-:Y:S02]  /*8610*/  ISETP.GE.AND P3, PT, R8, RZ, PT ;  /* 0x000000ff0800720c */ /* 0x000fe40003f66270 */
[----:B------:R-:W-:Y:S01]  /*8620*/  IABS R8, R8 ;  /* 0x0000000800087213 */ /* 0x000fe20000000000 */
[----:B------:R-:W-:Y:S01]  /*8630*/  IMAD.HI.U32 R17, R15, R11, RZ ;  /* 0x0000000b0f117227 */ /* 0x000fe200078e00ff */
[C---:B------:R-:W-:Y:S02]  /*8640*/  ISETP.GT.U32.AND P4, PT, R10.reuse, R4, PT ;  /* 0x000000040a00720c */ /* 0x040fe40003f84070 */
[C---:B------:R-:W-:Y:S01]  /*8650*/  LOP3.LUT R7, R13.reuse, 0x112, RZ, 0xfc, !PT ;  /* 0x000001120d077812 */ /* 0x040fe200078efcff */
[----:B0-----:R-:W-:Y:S01]  /*8660*/  IMAD.MOV.U32 R2, RZ, RZ, R5 ;  /* 0x000000ffff027224 */ /* 0x001fe200078e0005 */
[----:B------:R-:W-:Y:S01]  /*8670*/  LOP3.LUT R5, R13, 0x116, RZ, 0xfc, !PT ;  /* 0x000001160d057812 */ /* 0x000fe200078efcff */
[----:B------:R-:W-:Y:S01]  /*8680*/  IMAD.MOV R17, RZ, RZ, -R17 ;  /* 0x000000ffff117224 */ /* 0x000fe200078e0a11 */
[----:B------:R-:W-:Y:S01]  /*8690*/  IABS R12, R7 ;  /* 0x00000007000c7213 */ /* 0x000fe20000000000 */
[----:B------:R-:W-:Y:S01]  /*86a0*/  @!P2 IMAD.MOV R2, RZ, RZ, -R2 ;  /* 0x000000ffff02a224 */ /* 0x000fe200078e0a02 */
[----:B------:R-:W-:-:S02]  /*86b0*/  ISETP.GT.U32.AND P2, PT, R10, R3, PT ;  /* 0x000000030a00720c */ /* 0x000fc40003f44070 */
[----:B------:R-:W-:Y:S02]  /*86c0*/  IABS R9, R5 ;  /* 0x0000000500097213 */ /* 0x000fe40000000000 */
[----:B------:R0:W-:Y:S01]  /*86d0*/  STL [R1+0x23c], R2 ;  /* 0x00023c0201007387 */ /* 0x0001e20000100800 */
[----:B------:R-:W-:Y:S01]  /*86e0*/  @!P4 IMAD.IADD R4, R4, 0x1, -R10 ;  /* 0x000000010404c824 */ /* 0x000fe200078e0a0a */
[----:B------:R-:W-:Y:S01]  /*86f0*/  ISETP.GE.AND P4, PT, R5, RZ, PT ;  /* 0x000000ff0500720c */ /* 0x000fe20003f86270 */
[----:B------:R-:W-:Y:S01]  /*8700*/  IMAD.HI.U32 R16, R15, R9, RZ ;  /* 0x000000090f107227 */ /* 0x000fe200078e00ff */
[----:B------:R-:W-:-:S03]  /*8710*/  LOP3.LUT R5, R13, 0x110, RZ, 0xfc, !PT ;  /* 0x000001100d057812 */ /* 0x000fc600078efcff */
[----:B------:R-:W-:Y:S02]  /*8720*/  IMAD.MOV.U32 R18, RZ, RZ, R4 ;  /* 0x000000ffff127224 */ /* 0x000fe400078e0004 */
[----:B------:R-:W-:Y:S02]  /*8730*/  @!P2 IMAD.IADD R3, R3, 0x1, -R10 ;  /* 0x000000010303a824 */ /* 0x000fe400078e0a0a */
[----:B0-----:R-:W-:Y:S02]  /*8740*/  IMAD.MOV.U32 R2, RZ, RZ, R14 ;  /* 0x000000ffff027224 */ /* 0x001fe400078e000e */
[----:B------:R-:W-:Y:S01]  /*8750*/  IMAD.HI.U32 R14, R15, R8, RZ ;  /* 0x000000080f0e7227 */ /* 0x000fe200078e00ff */
[----:B------:R-:W-:-:S03]  /*8760*/  ISETP.GT.U32.AND P2, PT, R10, R3, PT ;  /* 0x000000030a00720c */ /* 0x000fc60003f44070 */
[----:B------:R-:W-:Y:S01]  /*8770*/  @!P5 IMAD.MOV R2, RZ, RZ, -R2 ;  /* 0x000000ffff02d224 */ /* 0x000fe200078e0a02 */
[C---:B------:R-:W-:Y:S01]  /*8780*/  ISETP.GT.U32.AND P5, PT, R10.reuse, R0, PT ;  /* 0x000000000a00720c */ /* 0x040fe20003fa4070 */
[----:B------:R-:W-:Y:S02]  /*8790*/  IMAD.MOV R14, RZ, RZ, -R14 ;  /* 0x000000ffff0e7224 */ /* 0x000fe400078e0a0e */
[----:B------:R-:W-:Y:S01]  /*87a0*/  @!P0 IMAD.MOV R18, RZ, RZ, -R18 ;  /* 0x000000ffff128224 */ /* 0x000fe200078e0a12 */
[----:B------:R0:W-:Y:S01]  /*87b0*/  STL [R1+0x234], R2 ;  /* 0x0002340201007387 */ /* 0x0001e20000100800 */
[C---:B------:R-:W-:Y:S02]  /*87c0*/  IMAD R8, R10.reuse, R14, R8 ;  /* 0x0000000e0a087224 */ /* 0x040fe400078e0208 */
[----:B------:R-:W-:Y:S01]  /*87d0*/  IMAD.HI.U32 R14, R15, R12, RZ ;  /* 0x0000000c0f0e7227 */ /* 0x000fe200078e00ff */
[----:B------:R-:W-:Y:S03]  /*87e0*/  STL [R1+0x228], R18 ;  /* 0x0002281201007387 */ /* 0x000fe60000100800 */
[--C-:B------:R-:W-:Y:S01]  /*87f0*/  @!P2 IMAD.IADD R3, R3, 0x1, -R10.reuse ;  /* 0x000000010303a824 */ /* 0x100fe200078e0a0a */
[----:B------:R-:W-:Y:S01]  /*8800*/  ISETP.GT.U32.AND P2, PT, R10, R8, PT ;  /* 0x000000080a00720c */ /* 0x000fe20003f44070 */
[----:B------:R-:W-:-:S02]  /*8810*/  @!P5 IMAD.IADD R0, R0, 0x1, -R10 ;  /* 0x000000010000d824 */ /* 0x000fc400078e0a0a */
[----:B0-----:R-:W-:Y:S02]  /*8820*/  IMAD.MOV.U32 R2, RZ, RZ, R3 ;  /* 0x000000ffff027224 */ /* 0x001fe400078e0003 */
[C---:B------:R-:W-:Y:S01]  /*8830*/  IMAD R4, R10.reuse, R17, R11 ;  /* 0x000000110a047224 */ /* 0x040fe200078e020b */
[----:B------:R-:W-:Y:S01]  /*8840*/  ISETP.GT.U32.AND P5, PT, R10, R0, PT ;  /* 0x000000000a00720c */ /* 0x000fe20003fa4070 */
[----:B------:R-:W-:Y:S01]  /*8850*/  @!P1 IMAD.MOV R2, RZ, RZ, -R2 ;  /* 0x000000ffff029224 */ /* 0x000fe200078e0a02 */
[----:B------:R-:W-:Y:S01]  /*8860*/  ISETP.GE.AND P1, PT, R6, RZ, PT ;  /* 0x000000ff0600720c */ /* 0x000fe20003f26270 */
[----:B------:R-:W-:Y:S01]  /*8870*/  IMAD.MOV R14, RZ, RZ, -R14 ;  /* 0x000000ffff0e7224 */ /* 0x000fe200078e0a0e */
[C---:B------:R-:W-:Y:S01]  /*8880*/  LOP3.LUT R11, R13.reuse, 0x10c, RZ, 0xfc, !PT ;  /* 0x0000010c0d0b7812 */ /* 0x040fe200078efcff */
[----:B------:R-:W-:Y:S01]  /*8890*/  IMAD.MOV R16, RZ, RZ, -R16 ;  /* 0x000000ffff107224 */ /* 0x000fe200078e0a10 */
[----:B------:R0:W-:Y:S01]  /*88a0*/  STL [R1+0x224], R2 ;  /* 0x0002240201007387 */ /* 0x0001e20000100800 */
[----:B------:R-:W-:Y:S01]  /*88b0*/  IMAD R3, R10, R14, R12 ;  /* 0x0000000e0a037224 */ /* 0x000fe200078e020c */
[----:B------:R-:W-:Y:S01]  /*88c0*/  LOP3.LUT R6, R13, 0x10e, RZ, 0xfc, !PT ;  /* 0x0000010e0d067812 */ /* 0x000fe200078efcff */
[--C-:B------:R-:W-:Y:S01]  /*88d0*/  @!P2 IMAD.IADD R8, R8, 0x1, -R10.reuse ;  /* 0x000000010808a824 */ /* 0x100fe200078e0a0a */
[----:B------:R-:W-:Y:S01]  /*88e0*/  IABS R14, R11 ;  /* 0x0000000b000e7213 */ /* 0x000fe20000000000 */
[----:B------:R-:W-:Y:S01]  /*88f0*/  IMAD R9, R10, R16, R9 ;  /* 0x000000100a097224 */ /* 0x000fe200078e0209 */
[----:B------:R-:W-:Y:S01]  /*8900*/  IABS R12, R5 ;  /* 0x00000005000c7213 */ /* 0x000fe20000000000 */
[----:B------:R-:W-:Y:S01]  /*8910*/  @!P5 IMAD.IADD R0, R0, 0x1, -R10 ;  /* 0x000000010000d824 */ /* 0x000fe200078e0a0a */
[----:B------:R-:W-:-:S02]  /*8920*/  ISETP.GT.U32.AND P5, PT, R10, R4, PT ;  /* 0x000000040a00720c */ /* 0x000fc40003fa4070 */
[C---:B------:R-:W-:Y:S01]  /*8930*/  ISETP.GT.U32.AND P2, PT, R10.reuse, R8, PT ;  /* 0x000000080a00720c */ /* 0x040fe20003f44070 */
[----:B0-----:R-:W-:Y:S01]  /*8940*/  IMAD.MOV.U32 R2, RZ, RZ, R0 ;  /* 0x000000ffff027224 */ /* 0x001fe200078e0000 */
[----:B------:R-:W-:Y:S01]  /*8950*/  ISETP.GT.U32.AND P0, PT, R10, R9, PT ;  /* 0x000000090a00720c */ /* 0x000fe20003f04070 */
[----:B------:R-:W-:Y:S01]  /*8960*/  IMAD.HI.U32 R16, R15, R12, RZ ;  /* 0x0000000c0f107227 */ /* 0x000fe200078e00ff */
[----:B------:R-:W-:-:S03]  /*8970*/  IABS R0, R6 ;  /* 0x0000000600007213 */ /* 0x000fc60000000000 */
[----:B------:R-:W-:Y:S01]  /*8980*/  @!P6 IMAD.MOV R2, RZ, RZ, -R2 ;  /* 0x000000ffff02e224 */ /* 0x000fe200078e0a02 */
[----:B------:R-:W-:Y:S01]  /*8990*/  ISETP.GT.U32.AND P6, PT, R10, R3, PT ;  /* 0x000000030a00720c */ /* 0x000fe20003fc4070 */
[----:B------:R-:W-:Y:S02]  /*89a0*/  IMAD.MOV R16, RZ, RZ, -R16 ;  /* 0x000000ffff107224 */ /* 0x000fe400078e0a10 */
[--C-:B------:R-:W-:Y:S01]  /*89b0*/  @!P5 IMAD.IADD R4, R4, 0x1, -R10.reuse ;  /* 0x000000010404d824 */ /* 0x100fe200078e0a0a */
[----:B------:R0:W-:Y:S01]  /*89c0*/  STL [R1+0x220], R2 ;  /* 0x0002200201007387 */ /* 0x0001e20000100800 */
[--C-:B------:R-:W-:Y:S01]  /*89d0*/  @!P2 IMAD.IADD R8, R8, 0x1, -R10.reuse ;  /* 0x000000010808a824 */ /* 0x100fe200078e0a0a */
[----:B------:R-:W-:Y:S01]  /*89e0*/  ISETP.GE.AND P2, PT, R7, RZ, PT ;  /* 0x000000ff0700720c */ /* 0x000fe20003f46270 */
[----:B------:R-:W-:Y:S01]  /*89f0*/  @!P0 IMAD.IADD R9, R9, 0x1, -R10 ;  /* 0x0000000109098824 */ /* 0x000fe200078e0a0a */
[----:B------:R-:W-:Y:S01]  /*8a00*/  ISETP.GT.U32.AND P5, PT, R10, R4, PT ;  /* 0x000000040a00720c */ /* 0x000fe20003fa4070 */
[----:B------:R-:W-:-:S02]  /*8a10*/  IMAD.MOV.U32 R7, RZ, RZ, R14 ;  /* 0x000000ffff077224 */ /* 0x000fc400078e000e */
[----:B------:R-:W-:Y:S01]  /*8a20*/  IMAD.HI.U32 R14, R15, R0, RZ ;  /* 0x000000000f0e7227 */ /* 0x000fe200078e00ff */
[----:B------:R-:W-:-:S03]  /*8a30*/  ISETP.GT.U32.AND P0, PT, R10, R9, PT ;  /* 0x000000090a00720c */ /* 0x000fc60003f04070 */
[----:B------:R-:W-:Y:S02]  /*8a40*/  @!P6 IMAD.IADD R3, R3, 0x1, -R10 ;  /* 0x000000010303e824 */ /* 0x000fe400078e0a0a */
[----:B------:R-:W-:Y:S02]  /*8a50*/  IMAD.MOV R14, RZ, RZ, -R14 ;  /* 0x000000ffff0e7224 */ /* 0x000fe400078e0a0e */
[C---:B------:R-:W-:Y:S01]  /*8a60*/  IMAD R12, R10.reuse, R16, R12 ;  /* 0x000000100a0c7224 */ /* 0x040fe200078e020c */
[----:B------:R-:W-:Y:S01]  /*8a70*/  ISETP.GT.U32.AND P6, PT, R10, R3, PT ;  /* 0x000000030a00720c */ /* 0x000fe20003fc4070 */
[----:B------:R-:W-:Y:S01]  /*8a80*/  @!P5 IMAD.IADD R4, R4, 0x1, -R10 ;  /* 0x000000010404d824 */ /* 0x000fe200078e0a0a */
[----:B------:R-:W-:Y:S01]  /*8a90*/  ISETP.GE.AND P5, PT, R11, RZ, PT ;  /* 0x000000ff0b00720c */ /* 0x000fe20003fa6270 */
[C---:B------:R-:W-:Y:S01]  /*8aa0*/  IMAD R11, R10.reuse, R14, R0 ;  /* 0x0000000e0a0b7224 */ /* 0x040fe200078e0200 */
[----:B------:R-:W-:Y:S01]  /*8ab0*/  LOP3.LUT R0, R13, 0x10a, RZ, 0xfc, !PT ;  /* 0x0000010a0d007812 */ /* 0x000fe200078efcff */
[----:B------:R-:W-:Y:S01]  /*8ac0*/  @!P0 IMAD.IADD R9, R9, 0x1, -R10 ;  /* 0x0000000109098824 */ /* 0x000fe200078e0a0a */
[----:B------:R-:W-:Y:S01]  /*8ad0*/  ISETP.GT.U32.AND P0, PT, R10, R12, PT ;  /* 0x0000000c0a00720c */ /* 0x000fe20003f04070 */
[----:B------:R-:W-:Y:S01]  /*8ae0*/  IMAD.MOV.U32 R17, RZ, RZ, R8 ;  /* 0x000000ffff117224 */ /* 0x000fe200078e0008 */
[----:B------:R-:W-:Y:S01]  /*8af0*/  IABS R16, R0 ;  /* 0x0000000000107213 */ /* 0x000fe20000000000 */
[----:B0-----:R-:W-:-:S02]  /*8b00*/  IMAD.MOV.U32 R2, RZ, RZ, R9 ;  /* 0x000000ffff027224 */ /* 0x001fc400078e0009 */
[----:B------:R-:W-:Y:S01]  /*8b10*/  @!P3 IMAD.MOV R17, RZ, RZ, -R17 ;  /* 0x000000ffff11b224 */ /* 0x000fe200078e0a11 */
[----:B------:R-:W-:Y:S01]  /*8b20*/  ISETP.GE.AND P3, PT, R5, RZ, PT ;  /* 0x000000ff0500720c */ /* 0x000fe20003f66270 */
[--C-:B------:R-:W-:Y:S01]  /*8b30*/  @!P6 IMAD.IADD R3, R3, 0x1, -R10.reuse ;  /* 0x000000010303e824 */ /* 0x100fe200078e0a0a */
[----:B------:R-:W-:Y:S01]  /*8b40*/  ISETP.GT.U32.AND P6, PT, R10, R11, PT ;  /* 0x0000000b0a00720c */ /* 0x000fe20003fc4070 */
[----:B------:R-:W-:Y:S01]  /*8b50*/  IMAD.HI.U32 R9, R15, R16, RZ ;  /* 0x000000100f097227 */ /* 0x000fe200078e00ff */
[----:B------:R0:W-:Y:S03]  /*8b60*/  STL [R1+0x21c], R17 ;  /* 0x00021c1101007387 */ /* 0x0001e60000100800 */
[----:B------:R-:W-:Y:S02]  /*8b70*/  @!P0 IMAD.IADD R12, R12, 0x1, -R10 ;  /* 0x000000010c0c8824 */ /* 0x000fe400078e0a0a */
[----:B------:R-:W-:Y:S01]  /*8b80*/  @!P4 IMAD.MOV R2, RZ, RZ, -R2 ;  /* 0x000000ffff02c224 */ /* 0x000fe200078e0a02 */
[----:B------:R-:W-:Y:S01]  /*8b90*/  ISETP.GE.AND P4, PT, R6, RZ, PT ;  /* 0x000000ff0600720c */ /* 0x000fe20003f86270 */
[----:B------:R-:W-:Y:S01]  /*8ba0*/  IMAD.MOV.U32 R5, RZ, RZ, R4 ;  /* 0x000000ffff057224 */ /* 0x000fe200078e0004 */
[C---:B------:R-:W-:Y:S01]  /*8bb0*/  ISETP.GT.U32.AND P0, PT, R10.reuse, R12, PT ;  /* 0x0000000c0a00720c */ /* 0x040fe20003f04070 */
[----:B------:R-:W-:Y:S01]  /*8bc0*/  IMAD.MOV R9, RZ, RZ, -R9 ;  /* 0x000000ffff097224 */ /* 0x000fe200078e0a09 */
[----:B------:R-:W-:Y:S01]  /*8bd0*/  LOP3.LUT R4, R13, 0x108, RZ, 0xfc, !PT ;  /* 0x000001080d047812 */ /* 0x000fe200078efcff */
[----:B------:R-:W-:Y:S01]  /*8be0*/  @!P6 IMAD.IADD R11, R11, 0x1, -R10 ;  /* 0x000000010b0be824 */ /* 0x000fe200078e0a0a */
[----:B------:R1:W-:Y:S01]  /*8bf0*/  STL [R1+0x1fc], R2 ;  /* 0x0001fc0201007387 */ /* 0x0003e20000100800 */
[C---:B------:R-:W-:Y:S01]  /*8c00*/  IMAD R16, R10.reuse, R9, R16 ;  /* 0x000000090a107224 */ /* 0x040fe200078e0210 */
[----:B------:R-:W-:Y:S01]  /*8c10*/  LOP3.LUT R6, R13, 0x104, RZ, 0xfc, !PT ;  /* 0x000001040d067812 */ /* 0x000fe200078efcff */
[----:B------:R-:W-:Y:S01]  /*8c20*/  IMAD.HI.U32 R8, R15, R7, RZ ;  /* 0x000000070f087227 */ /* 0x000fe200078e00ff */
[----:B------:R-:W-:-:S02]  /*8c30*/  ISETP.GT.U32.AND P6, PT, R10, R11, PT ;  /* 0x0000000b0a00720c */ /* 0x000fc40003fc4070 */
[C---:B0-----:R-:W-:Y:S01]  /*8c40*/  LOP3.LUT R17, R13.reuse, 0x100, RZ, 0xfc, !PT ;  /* 0x000001000d117812 */ /* 0x041fe200078efcff */
[----:B------:R-:W-:Y:S01]  /*8c50*/  @!P1 IMAD.MOV R5, RZ, RZ, -R5 ;  /* 0x000000ffff059224 */ /* 0x000fe200078e0a05 */
[----:B------:R-:W-:Y:S01]  /*8c60*/  ISETP.GE.AND P1, PT, R0, RZ, PT ;  /* 0x000000ff0000720c */ /* 0x000fe20003f26270 */
[----:B------:R-:W-:Y:S01]  /*8c70*/  @!P0 IMAD.IADD R12, R12, 0x1, -R10 ;  /* 0x000000010c0c8824 */ /* 0x000fe200078e0a0a */
[----:B------:R-:W-:Y:S01]  /*8c80*/  LOP3.LUT R0, R13, 0x106, RZ, 0xfc, !PT ;  /* 0x000001060d007812 */ /* 0x000fe200078efcff */
[----:B-1----:R-:W-:Y:S01]  /*8c90*/  IMAD.MOV.U32 R2, RZ, RZ, R3 ;  /* 0x000000ffff027224 */ /* 0x002fe200078e0003 */
[----:B------:R-:W-:Y:S01]  /*8ca0*/  IABS R3, R4 ;  /* 0x0000000400037213 */ /* 0x000fe20000000000 */
[----:B------:R-:W-:Y:S01]  /*8cb0*/  IMAD.MOV R8, RZ, RZ, -R8 ;  /* 0x000000ffff087224 */ /* 0x000fe200078e0a08 */
[----:B------:R0:W-:Y:S01]  /*8cc0*/  STL [R1+0x208], R5 ;  /* 0x0002080501007387 */ /* 0x0001e20000100800 */
[----:B------:R-:W-:Y:S01]  /*8cd0*/  @!P2 IMAD.MOV R2, RZ, RZ, -R2 ;  /* 0x000000ffff02a224 */ /* 0x000fe200078e0a02 */
[----:B------:R-:W-:Y:S01]  /*8ce0*/  ISETP.GE.AND P2, PT, R4, RZ, PT ;  /* 0x000000ff0400720c */ /* 0x000fe20003f46270 */
[----:B------:R-:W-:Y:S01]  /*8cf0*/  @!P6 IMAD.IADD R11, R11, 0x1, -R10 ;  /* 0x000000010b0be824 */ /* 0x000fe200078e0a0a */
[----:B------:R-:W-:Y:S01]  /*8d00*/  ISETP.GT.U32.AND P6, PT, R10, R16, PT ;  /* 0x000000100a00720c */ /* 0x000fe20003fc4070 */
[----:B------:R-:W-:Y:S01]  /*8d10*/  IMAD.HI.U32 R4, R15, R3, RZ ;  /* 0x000000030f047227 */ /* 0x000fe200078e00ff */
[----:B------:R1:W-:Y:S01]  /*8d20*/  STL [R1+0x20c], R2 ;  /* 0x00020c0201007387 */ /* 0x0003e20000100800 */
[----:B------:R-:W-:-:S02]  /*8d30*/  IABS R22, R17 ;  /* 0x0000001100167213 */ /* 0x000fc40000000000 */
[----:B------:R-:W-:Y:S01]  /*8d40*/  IMAD.MOV R4, RZ, RZ, -R4 ;  /* 0x000000ffff047224 */ /* 0x000fe200078e0a04 */
[----:B0-----:R-:W-:Y:S01]  /*8d50*/  IABS R5, R0 ;  /* 0x0000000000057213 */ /* 0x001fe20000000000 */
[----:B------:R-:W-:Y:S01]  /*8d60*/  IMAD.MOV.U32 R14, RZ, RZ, R12 ;  /* 0x000000ffff0e7224 */ /* 0x000fe200078e000c */
[----:B------:R-:W-:Y:S01]  /*8d70*/  LOP3.LUT R12, R13, 0xfc, RZ, 0xfc, !PT ;  /* 0x000000fc0d0c7812 */ /* 0x000fe200078efcff */
[C---:B------:R-:W-:Y:S02]  /*8d80*/  IMAD R3, R10.reuse, R4, R3 ;  /* 0x000000040a037224 */ /* 0x040fe400078e0203 */
[C---:B------:R-:W-:Y:S01]  /*8d90*/  IMAD R7, R10.reuse, R8, R7 ;  /* 0x000000080a077224 */ /* 0x040fe200078e0207 */
[----:B------:R-:W-:Y:S01]  /*8da0*/  IABS R8, R6 ;  /* 0x0000000600087213 */ /* 0x000fe20000000000 */
[----:B------:R-:W-:Y:S01]  /*8db0*/  @!P3 IMAD.MOV R14, RZ, RZ, -R14 ;  /* 0x000000ffff0eb224 */ /* 0x000fe200078e0a0e */
[----:B------:R-:W-:Y:S01]  /*8dc0*/  ISETP.GT.U32.AND P3, PT, R10, R3, PT ;  /* 0x000000030a00720c */ /* 0x000fe20003f64070 */
[----:B------:R-:W-:Y:S01]  /*8dd0*/  @!P6 IMAD.IADD R16, R16, 0x1, -R10 ;  /* 0x000000011010e824 */ /* 0x000fe200078e0a0a */
[C---:B------:R-:W-:Y:S01]  /*8de0*/  ISETP.GT.U32.AND P0, PT, R10.reuse, R7, PT ;  /* 0x000000070a00720c */ /* 0x040fe20003f04070 */
[----:B------:R-:W-:Y:S01]  /*8df0*/  IMAD.HI.U32 R9, R15, R5, RZ ;  /* 0x000000050f097227 */ /* 0x000fe200078e00ff */
[----:B------:R0:W-:Y:S02]  /*8e00*/  STL [R1+0x200], R14 ;  /* 0x0002000e01007387 */ /* 0x0001e40000100800 */
[----:B------:R-:W-:Y:S01]  /*8e10*/  ISETP.GT.U32.AND P6, PT, R10, R16, PT ;  /* 0x000000100a00720c */ /* 0x000fe20003fc4070 */
[----:B-1----:R-:W-:-:S02]  /*8e20*/  IMAD.MOV.U32 R2, RZ, RZ, R11 ;  /* 0x000000ffff027224 */ /* 0x002fc400078e000b */
[----:B------:R-:W-:Y:S02]  /*8e30*/  IMAD.MOV R9, RZ, RZ, -R9 ;  /* 0x000000ffff097224 */ /* 0x000fe400078e0a09 */
[----:B------:R-:W-:Y:S01]  /*8e40*/  @!P4 IMAD.MOV R2, RZ, RZ, -R2 ;  /* 0x000000ffff02c224 */ /* 0x000fe200078e0a02 */
[----:B------:R-:W-:Y:S01]  /*8e50*/  ISETP.GE.AND P4, PT, R0, RZ, PT ;  /* 0x000000ff0000720c */ /* 0x000fe20003f86270 */
[----:B------:R-:W-:Y:S01]  /*8e60*/  IMAD R0, R10, R9, R5 ;  /* 0x000000090a007224 */ /* 0x000fe200078e0205 */
[----:B------:R-:W-:Y:S01]  /*8e70*/  LOP3.LUT R5, R13, 0x102, RZ, 0xfc, !PT ;  /* 0x000001020d057812 */ /* 0x000fe200078efcff */
[--C-:B------:R-:W-:Y:S01]  /*8e80*/  @!P3 IMAD.IADD R3, R3, 0x1, -R10.reuse ;  /* 0x000000010303b824 */ /* 0x100fe200078e0a0a */
[----:B------:R1:W-:Y:S01]  /*8e90*/  STL [R1+0x204], R2 ;  /* 0x0002040201007387 */ /* 0x0003e20000100800 */
[--C-:B------:R-:W-:Y:S01]  /*8ea0*/  @!P0 IMAD.IADD R7, R7, 0x1, -R10.reuse ;  /* 0x0000000107078824 */ /* 0x100fe200078e0a0a */
[----:B0-----:R-:W-:Y:S01]  /*8eb0*/  IABS R14, R5 ;  /* 0x00000005000e7213 */ /* 0x001fe20000000000 */
[----:B------:R-:W-:Y:S01]  /*8ec0*/  @!P6 IMAD.IADD R16, R16, 0x1, -R10 ;  /* 0x000000011010e824 */ /* 0x000fe200078e0a0a */
[C---:B------:R-:W-:Y:S01]  /*8ed0*/  ISETP.GT.U32.AND P3, PT, R10.reuse, R3, PT ;  /* 0x000000030a00720c */ /* 0x040fe20003f64070 */
[----:B------:R-:W-:Y:S01]  /*8ee0*/  IMAD.HI.U32 R4, R15, R8, RZ ;  /* 0x000000080f047227 */ /* 0x000fe200078e00ff */
[----:B------:R-:W-:-:S02]  /*8ef0*/  ISETP.GT.U32.AND P0, PT, R10, R7, PT ;  /* 0x000000070a00720c */ /* 0x000fc40003f04070 */
[----:B------:R-:W-:Y:S01]  /*8f00*/  ISETP.GT.U32.AND P6, PT, R10, R0, PT ;  /* 0x000000000a00720c */ /* 0x000fe20003fc4070 */
[----:B------:R-:W-:-:S04]  /*8f10*/  IMAD.HI.U32 R9, R15, R14, RZ ;  /* 0x0000000e0f097227 */ /* 0x000fc800078e00ff */
[----:B------:R-:W-:Y:S02]  /*8f20*/  IMAD.MOV R4, RZ, RZ, -R4 ;  /* 0x000000ffff047224 */ /* 0x000fe400078e0a04 */
[----:B------:R-:W-:Y:S02]  /*8f30*/  IMAD.MOV R9, RZ, RZ, -R9 ;  /* 0x000000ffff097224 */ /* 0x000fe400078e0a09 */
[C---:B------:R-:W-:Y:S01]  /*8f40*/  IMAD R8, R10.reuse, R4, R8 ;  /* 0x000000040a087224 */ /* 0x040fe200078e0208 */
[----:B------:R-:W-:Y:S01]  /*8f50*/  IABS R4, R12 ;  /* 0x0000000c00047213 */ /* 0x000fe20000000000 */
[C---:B------:R-:W-:Y:S02]  /*8f60*/  IMAD R14, R10.reuse, R9, R14 ;  /* 0x000000090a0e7224 */ /* 0x040fe400078e020e */
[--C-:B------:R-:W-:Y:S01]  /*8f70*/  @!P3 IMAD.IADD R3, R3, 0x1, -R10.reuse ;  /* 0x000000010303b824 */ /* 0x100fe200078e0a0a */
[----:B------:R-:W-:Y:S01]  /*8f80*/  ISETP.GT.U32.AND P3, PT, R10, R8, PT ;  /* 0x000000080a00720c */ /* 0x000fe20003f64070 */
[--C-:B------:R-:W-:Y:S01]  /*8f90*/  @!P0 IMAD.IADD R7, R7, 0x1, -R10.reuse ;  /* 0x0000000107078824 */ /* 0x100fe200078e0a0a */
[----:B------:R-:W-:Y:S01]  /*8fa0*/  ISETP.GE.AND P0, PT, R6, RZ, PT ;  /* 0x000000ff0600720c */ /* 0x000fe20003f06270 */
[----:B------:R-:W-:Y:S01]  /*8fb0*/  @!P6 IMAD.IADD R0, R0, 0x1, -R10 ;  /* 0x000000010000e824 */ /* 0x000fe200078e0a0a */
[----:B------:R-:W-:Y:S01]  /*8fc0*/  ISETP.GT.U32.AND P6, PT, R10, R14, PT ;  /* 0x0000000e0a00720c */ /* 0x000fe20003fc4070 */
[----:B------:R-:W-:Y:S01]  /*8fd0*/  IMAD.HI.U32 R21, R15, R22, RZ ;  /* 0x000000160f157227 */ /* 0x000fe200078e00ff */
[----:B------:R-:W-:-:S03]  /*8fe0*/  LOP3.LUT R6, R13, 0xfa, RZ, 0xfc, !PT ;  /* 0x000000fa0d067812 */ /* 0x000fc600078efcff */
[----:B-1----:R-:W-:Y:S01]  /*8ff0*/  IMAD.MOV.U32 R2, RZ, RZ, R7 ;  /* 0x000000ffff027224 */ /* 0x002fe200078e0007 */
[----:B------:R-:W-:Y:S01]  /*9000*/  IABS R11, R6 ;  /* 0x00000006000b7213 */ /* 0x000fe20000000000 */
[----:B------:R-:W-:Y:S01]  /*9010*/  IMAD.MOV R21, RZ, RZ, -R21 ;  /* 0x000000ffff157224 */ /* 0x000fe200078e0a15 */
[----:B------:R-:W-:Y:S01]  /*9020*/  LOP3.LUT R7, R13, 0xf6, RZ, 0xfc, !PT ;  /* 0x000000f60d077812 */ /* 0x000fe200078efcff */
[----:B------:R-:W-:Y:S02]  /*9030*/  @!P5 IMAD.MOV R2, RZ, RZ, -R2 ;  /* 0x000000ffff02d224 */ /* 0x000fe400078e0a02 */
[----:B------:R-:W-:Y:S02]  /*9040*/  IMAD R21, R10, R21, R22 ;  /* 0x000000150a157224 */ /* 0x000fe400078e0216 */
[--C-:B------:R-:W-:Y:S01]  /*9050*/  @!P3 IMAD.IADD R8, R8, 0x1, -R10.reuse ;  /* 0x000000010808b824 */ /* 0x100fe200078e0a0a */
[----:B------:R0:W-:Y:S01]  /*9060*/  STL [R1+0x1f4], R2 ;  /* 0x0001f40201007387 */ /* 0x0001e20000100800 */
[----:B------:R-:W-:Y:S01]  /*9070*/  @!P6 IMAD.IADD R14, R14, 0x1, -R10 ;  /* 0x000000010e0ee824 */ /* 0x000fe200078e0a0a */
[C---:B------:R-:W-:Y:S01]  /*9080*/  ISETP.GT.U32.AND P3, PT, R10.reuse, R21, PT ;  /* 0x000000150a00720c */ /* 0x040fe20003f64070 */
[----:B------:R-:W-:Y:S01]  /*9090*/  IMAD.HI.U32 R18, R15, R4, RZ ;  /* 0x000000040f127227 */ /* 0x000fe200078e00ff */
[----:B------:R-:W-:-:S02]  /*90a0*/  ISETP.GT.U32.AND P6, PT, R10, R0, PT ;  /* 0x000000000a00720c */ /* 0x000fc40003fc4070 */
[----:B------:R-:W-:Y:S01]  /*90b0*/  ISETP.GT.U32.AND P5, PT, R10, R8, PT ;  /* 0x000000080a00720c */ /* 0x000fe20003fa4070 */
[----:B------:R-:W-:-:S04]  /*90c0*/  IMAD.HI.U32 R9, R15, R11, RZ ;  /* 0x0000000b0f097227 */ /* 0x000fc800078e00ff */
[----:B0-----:R-:W-:Y:S01]  /*90d0*/  IMAD.MOV.U32 R2, RZ, RZ, R16 ;  /* 0x000000ffff027224 */ /* 0x001fe200078e0010 */
[----:B------:R-:W-:Y:S01]  /*90e0*/  IABS R16, R7 ;  /* 0x0000000700107213 */ /* 0x000fe20000000000 */
[----:B------:R-:W-:Y:S02]  /*90f0*/  IMAD.MOV R18, RZ, RZ, -R18 ;  /* 0x000000ffff127224 */ /* 0x000fe400078e0a12 */
[----:B------:R-:W-:Y:S01]  /*9100*/  @!P1 IMAD.MOV R2, RZ, RZ, -R2 ;  /* 0x000000ffff029224 */ /* 0x000fe200078e0a02 */
[C---:B------:R-:W-:Y:S01]  /*9110*/  ISETP.GT.U32.AND P1, PT, R10.reuse, R14, PT ;  /* 0x0000000e0a00720c */ /* 0x040fe20003f24070 */
[----:B------:R-:W-:Y:S02]  /*9120*/  IMAD.MOV R9, RZ, RZ, -R9 ;  /* 0x000000ffff097224 */ /* 0x000fe400078e0a09 */
[C---:B------:R-:W-:Y:S01]  /*9130*/  IMAD R4, R10.reuse, R18, R4 ;  /* 0x000000120a047224 */ /* 0x040fe200078e0204 */
[----:B------:R0:W-:Y:S01]  /*9140*/  STL [R1+0x1f0], R2 ;  /* 0x0001f00201007387 */ /* 0x0001e20000100800 */
[----:B------:R-:W-:Y:S01]  /*9150*/  @!P3 IMAD.IADD R21, R21, 0x1, -R10 ;  /* 0x000000011515b824 */ /* 0x000fe200078e0a0a */
[----:B------:R-:W-:Y:S01]  /*9160*/  LOP3.LUT R18, R13, 0xf8, RZ, 0xfc, !PT ;  /* 0x000000f80d127812 */ /* 0x000fe200078efcff */
[----:B------:R-:W-:-:S02]  /*9170*/  IMAD R9, R10, R9, R11 ;  /* 0x000000090a097224 */ /* 0x000fc400078e020b */
[--C-:B------:R-:W-:Y:S01]  /*9180*/  @!P6 IMAD.IADD R0, R0, 0x1, -R10.reuse ;  /* 0x000000010000e824 */ /* 0x100fe200078e0a0a */
[----:B------:R-:W-:Y:S01]  /*9190*/  ISETP.GT.U32.AND P6, PT, R10, R4, PT ;  /* 0x000000040a00720c */ /* 0x000fe20003fc4070 */
[--C-:B------:R-:W-:Y:S01]  /*91a0*/  @!P5 IMAD.IADD R8, R8, 0x1, -R10.reuse ;  /* 0x000000010808d824 */ /* 0x100fe200078e0a0a */
[----:B------:R-:W-:Y:S01]  /*91b0*/  ISETP.GT.U32.AND P3, PT, R10, R21, PT ;  /* 0x000000150a00720c */ /* 0x000fe20003f64070 */
[----:B------:R-:W-:Y:S01]  /*91c0*/  @!P1 IMAD.IADD R14, R14, 0x1, -R10 ;  /* 0x000000010e0e9824 */ /* 0x000fe200078e0a0a */
[C---:B------:R-:W-:Y:S01]  /*91d0*/  ISETP.GT.U32.AND P1, PT, R10.reuse, R9, PT ;  /* 0x000000090a00720c */ /* 0x040fe20003f24070 */
[----:B0-----:R-:W-:Y:S01]  /*91e0*/  IMAD.MOV.U32 R2, RZ, RZ, R3 ;  /* 0x000000ffff027224 */ /* 0x001fe200078e0003 */
[----:B------:R-:W-:Y:S01]  /*91f0*/  IABS R11, R18 ;  /* 0x00000012000b7213 */ /* 0x000fe20000000000 */
[----:B------:R-:W-:Y:S01]  /*9200*/  IMAD.MOV.U32 R22, RZ, RZ, R0 ;  /* 0x000000ffff167224 */ /* 0x000fe200078e0000 */
[----:B------:R-:W-:Y:S01]  /*9210*/  ISETP.GE.AND P5, PT, R5, RZ, PT ;  /* 0x000000ff0500720c */ /* 0x000fe20003fa6270 */
[----:B------:R-:W-:Y:S01]  /*9220*/  @!P2 IMAD.MOV R2, RZ, RZ, -R2 ;  /* 0x000000ffff02a224 */ /* 0x000fe200078e0a02 */
[----:B------:R-:W-:Y:S01]  /*9230*/  ISETP.GT.U32.AND P2, PT, R10, R20, PT ;  /* 0x000000140a00720c */ /* 0x000fe20003f44070 */
[----:B------:R-:W-:Y:S01]  /*9240*/  IMAD.HI.U32 R3, R15, R11, RZ ;  /* 0x0000000b0f037227 */ /* 0x000fe200078e00ff */
[----:B------:R-:W-:-:S02]  /*9250*/  LOP3.LUT R0, R13, 0xf4, RZ, 0xfc, !PT ;  /* 0x000000f40d007812 */ /* 0x000fc400078efcff */
[----:B------:R0:W-:Y:S01]  /*9260*/  STL [R1+0x1ec], R2 ;  /* 0x0001ec0201007387 */ /* 0x0001e20000100800 */
[--C-:B------:R-:W-:Y:S01]  /*9270*/  @!P6 IMAD.IADD R4, R4, 0x1, -R10.reuse ;  /* 0x000000010404e824 */ /* 0x100fe200078e0a0a */
[----:B------:R-:W-:Y:S01]  /*9280*/  ISETP.GE.AND P6, PT, R12, RZ, PT ;  /* 0x000000ff0c00720c */ /* 0x000fe20003fc6270 */
[--C-:B------:R-:W-:Y:S01]  /*9290*/  @!P3 IMAD.IADD R21, R21, 0x1, -R10.reuse ;  /* 0x000000011515b824 */ /* 0x100fe200078e0a0a */
[----:B------:R-:W-:Y:S01]  /*92a0*/  ISETP.GE.AND P3, PT, R17, RZ, PT ;  /* 0x000000ff1100720c */ /* 0x000fe20003f66270 */
[----:B------:R-:W-:Y:S01]  /*92b0*/  @!P1 IMAD.IADD R9, R9, 0x1, -R10 ;  /* 0x0000000109099824 */ /* 0x000fe200078e0a0a */
[----:B------:R-:W-:Y:S01]  /*92c0*/  IABS R12, R0 ;  /* 0x00000000000c7213 */ /* 0x000fe20000000000 */
[----:B------:R-:W-:Y:S01]  /*92d0*/  @!P4 IMAD.MOV R22, RZ, RZ, -R22 ;  /* 0x000000ffff16c224 */ /* 0x000fe200078e0a16 */
[----:B------:R-:W-:Y:S01]  /*92e0*/  ISETP.GT.U32.AND P4, PT, R10, R4, PT ;  /* 0x000000040a00720c */ /* 0x000fe20003f84070 */
[----:B------:R-:W-:Y:S01]  /*92f0*/  @!P2 IMAD.IADD R20, R20, 0x1, -R10 ;  /* 0x000000011414a824 */ /* 0x000fe200078e0a0a */
[----:B------:R-:W-:Y:S01]  /*9300*/  ISETP.GE.AND P2, PT, R19, RZ, PT ;  /* 0x000000ff1300720c */ /* 0x000fe20003f46270 */
[----:B0-----:R-:W-:Y:S01]  /*9310*/  IMAD.MOV.U32 R2, RZ, RZ, R8 ;  /* 0x000000ffff027224 */ /* 0x001fe200078e0008 */
[----:B------:R-:W-:Y:S01]  /*9320*/  STL [R1+0x1e0], R22 ;  /* 0x0001e01601007387 */ /* 0x000fe20000100800 */
[----:B------:R-:W-:Y:S01]  /*9330*/  IMAD.MOV R3, RZ, RZ, -R3 ;  /* 0x000000ffff037224 */ /* 0x000fe200078e0a03 */
[----:B------:R-:W-:Y:S01]  /*9340*/  ISETP.GT.U32.AND P1, PT, R10, R20, PT ;  /* 0x000000140a00720c */ /* 0x000fe20003f24070 */
[----:B------:R-:W-:Y:S01]  /*9350*/  IMAD.HI.U32 R5, R15, R16, RZ ;  /* 0x000000100f057227 */ /* 0x000fe200078e00ff */
[----:B------:R-:W-:-:S03]  /*9360*/  LOP3.LUT R8, R13, 0xf2, RZ, 0xfc, !PT ;  /* 0x000000f20d087812 */ /* 0x000fc600078efcff */
[----:B------:R-:W-:Y:S01]  /*9370*/  @!P0 IMAD.MOV R2, RZ, RZ, -R2 ;  /* 0x000000ffff028224 */ /* 0x000fe200078e0a02 */
[C---:B------:R-:W-:Y:S01]  /*9380*/  ISETP.GT.U32.AND P0, PT, R10.reuse, R9, PT ;  /* 0x000000090a00720c */ /* 0x040fe20003f04070 */
[C---:B------:R-:W-:Y:S01]  /*9390*/  IMAD R3, R10.reuse, R3, R11 ;  /* 0x000000030a037224 */ /* 0x040fe200078e020b */
[----:B------:R-:W-:Y:S01]  /*93a0*/  IABS R17, R8 ;  /* 0x0000000800117213 */ /* 0x000fe20000000000 */
[----:B------:R-:W-:Y:S01]  /*93b0*/  IMAD.MOV R5, RZ, RZ, -R5 ;  /* 0x000000ffff057224 */ /* 0x000fe200078e0a05 */
[----:B------:R0:W-:Y:S01]  /*93c0*/  STL [R1+0x1dc], R2 ;  /* 0x0001dc0201007387 */ /* 0x0001e20000100800 */
[----:B------:R-:W-:Y:S01]  /*93d0*/  IMAD.MOV.U32 R11, RZ, RZ, R14 ;  /* 0x000000ffff0b7224 */ /* 0x000fe200078e000e */
[----:B------:R-:W-:Y:S01]  /*93e0*/  LOP3.LUT R14, R13, 0xf0, RZ, 0xfc, !PT ;  /* 0x000000f00d0e7812 */ /* 0x000fe200078efcff */
[C---:B------:R-:W-:Y:S02]  /*93f0*/  IMAD R5, R10.reuse, R5, R16 ;  /* 0x000000050a057224 */ /* 0x040fe400078e0210 */
[----:B------:R-:W-:Y:S01]  /*9400*/  @!P5 IMAD.MOV R11, RZ, RZ, -R11 ;  /* 0x000000ffff0bd224 */ /* 0x000fe200078e0a0b */
[----:B------:R-:W-:Y:S01]  /*9410*/  ISETP.GT.U32.AND P5, PT, R10, R3, PT ;  /* 0x000000030a00720c */ /* 0x000fe20003fa4070 */
[--C-:B------:R-:W-:Y:S01]  /*9420*/  @!P1 IMAD.IADD R20, R20, 0x1, -R10.reuse ;  /* 0x0000000114149824 */ /* 0x100fe200078e0a0a */
[----:B------:R-:W-:Y:S01]  /*9430*/  ISETP.GT.U32.AND P1, PT, R10, R5, PT ;  /* 0x000000050a00720c */ /* 0x000fe20003f24070 */
[--C-:B------:R-:W-:Y:S01]  /*9440*/  @!P4 IMAD.IADD R4, R4, 0x1, -R10.reuse ;  /* 0x000000010404c824 */ /* 0x100fe200078e0a0a */
[----:B------:R1:W-:Y:S01]  /*9450*/  STL [R1+0x1d8], R11 ;  /* 0x0001d80b01007387 */ /* 0x0003e20000100800 */
[----:B0-----:R-:W-:Y:S01]  /*9460*/  IMAD.MOV.U32 R2, RZ, RZ, R21 ;  /* 0x000000ffff027224 */ /* 0x001fe200078e0015 */
[----:B------:R-:W-:Y:S01]  /*9470*/  ISETP.GE.AND P4, PT, R18, RZ, PT ;  /* 0x000000ff1200720c */ /* 0x000fe20003f86270 */
[----:B------:R-:W-:Y:S01]  /*9480*/  @!P0 IMAD.IADD R9, R9, 0x1, -R10 ;  /* 0x0000000109098824 */ /* 0x000fe200078e0a0a */
[----:B------:R-:W-:Y:S01]  /*9490*/  ISETP.GE.AND P0, PT, R7, RZ, PT ;  /* 0x000000ff0700720c */ /* 0x000fe20003f06270 */
[----:B------:R-:W-:Y:S01]  /*94a0*/  @!P3 IMAD.MOV R2, RZ, RZ, -R2 ;  /* 0x000000ffff02b224 */ /* 0x000fe200078e0a02 */
[----:B------:R-:W-:Y:S01]  /*94b0*/  ISETP.GE.AND P3, PT, R6, RZ, PT ;  /* 0x000000ff0600720c */ /* 0x000fe20003f66270 */
[----:B------:R-:W-:-:S03]  /*94c0*/  IMAD.HI.U32 R6, R15, R12, RZ ;  /* 0x0000000c0f067227 */ /* 0x000fc600078e00ff */
[----:B------:R0:W-:Y:S01]  /*94d0*/  STL [R1+0x1d4], R2 ;  /* 0x0001d40201007387 */ /* 0x0001e20000100800 */
[----:B-1----:R-:W-:Y:S02]  /*94e0*/  IMAD.MOV.U32 R11, RZ, RZ, R20 ;  /* 0x000000ffff0b7224 */ /* 0x002fe400078e0014 */
[----:B------:R-:W-:Y:S01]  /*94f0*/  @!P5 IMAD.IADD R3, R3, 0x1, -R10 ;  /* 0x000000010303d824 */ /* 0x000fe200078e0a0a */
[----:B------:R-:W-:Y:S01]  /*9500*/  ISETP.GE.AND P5, PT, R0, RZ, PT ;  /* 0x000000ff0000720c */ /* 0x000fe20003fa6270 */
[----:B------:R-:W-:Y:S02]  /*9510*/  @!P2 IMAD.MOV R11, RZ, RZ, -R11 ;  /* 0x000000ffff0ba224 */ /* 0x000fe400078e0a0b */
[----:B------:R-:W-:Y:S02]  /*9520*/  IMAD.MOV R6, RZ, RZ, -R6 ;  /* 0x000000ffff067224 */ /* 0x000fe400078e0a06 */
[----:B------:R-:W-:Y:S01]  /*9530*/  @!P1 IMAD.IADD R5, R5, 0x1, -R10 ;  /* 0x0000000105059824 */ /* 0x000fe200078e0a0a */
[----:B------:R-:W-:Y:S01]  /*9540*/  STL [R1+0x1d0], R11 ;  /* 0x0001d00b01007387 */ /* 0x000fe20000100800 */
[----:B0-----:R-:W-:Y:S01]  /*9550*/  IMAD.MOV.U32 R2, RZ, RZ, R4 ;  /* 0x000000ffff027224 */ /* 0x001fe200078e0004 */
[C---:B------:R-:W-:Y:S01]  /*9560*/  ISETP.GT.U32.AND P1, PT, R10.reuse, R3, PT ;  /* 0x000000030a00720c */ /* 0x040fe20003f24070 */
[C---:B------:R-:W-:Y:S01]  /*9570*/  IMAD R12, R10.reuse, R6, R12 ;  /* 0x000000060a0c7224 */ /* 0x040fe200078e020c */
[----:B------:R-:W-:Y:S01]  /*9580*/  ISETP.GT.U32.AND P2, PT, R10, R5, PT ;  /* 0x000000050a00720c */ /* 0x000fe20003f44070 */
[----:B------:R-:W-:Y:S01]  /*9590*/  @!P6 IMAD.MOV R2, RZ, RZ, -R2 ;  /* 0x000000ffff02e224 */ /* 0x000fe200078e0a02 */
[----:B------:R-:W-:Y:S01]  /*95a0*/  LOP3.LUT R4, R13, 0xee, RZ, 0xfc, !PT ;  /* 0x000000ee0d047812 */ /* 0x000fe200078efcff */
[----:B------:R-:W-:Y:S01]  /*95b0*/  IMAD.HI.U32 R0, R15, R17, RZ ;  /* 0x000000110f007227 */ /* 0x000fe200078e00ff */
[----:B------:R-:W-:-:S02]  /*95c0*/  ISETP.GE.AND P6, PT, R8, RZ, PT ;  /* 0x000000ff0800720c */ /* 0x000fc40003fc6270 */
[----:B------:R0:W-:Y:S01]  /*95d0*/  STL [R1+0x1cc], R2 ;  /* 0x0001cc0201007387 */ /* 0x0001e20000100800 */
[----:B------:R-:W-:Y:S01]  /*95e0*/  IMAD.MOV R0, RZ, RZ, -R0 ;  /* 0x000000ffff007224 */ /* 0x000fe200078e0a00 */
[----:B------:R-:W-:-:S03]  /*95f0*/  IABS R8, R4 ;  /* 0x0000000400087213 */ /* 0x000fc60000000000 */
[--C-:B------:R-:W-:Y:S01]  /*9600*/  @!P1 IMAD.IADD R3, R3, 0x1, -R10.reuse ;  /* 0x0000000103039824 */ /* 0x100fe200078e0a0a */
[----:B------:R-:W-:Y:S01]  /*9610*/  ISETP.GE.AND P1, PT, R14, RZ, PT ;  /* 0x000000ff0e00720c */ /* 0x000fe20003f26270 */
[C---:B------:R-:W-:Y:S01]  /*9620*/  IMAD R17, R10.reuse, R0, R17 ;  /* 0x000000000a117224 */ /* 0x040fe200078e0211 */
[----:B------:R-:W-:Y:S01]  /*9630*/  IABS R14, R14 ;  /* 0x0000000e000e7213 */ /* 0x000fe20000000000 */
[----:B------:R-:W-:Y:S01]  /*9640*/  @!P2 IMAD.IADD R5, R5, 0x1, -R10 ;  /* 0x000000010505a824 */ /* 0x000fe200078e0a0a */
[----:B------:R-:W-:Y:S01]  /*9650*/  LOP3.LUT R0, R13, 0xec, RZ, 0xfc, !PT ;  /* 0x000000ec0d007812 */ /* 0x000fe200078efcff */
[----:B0-----:R-:W-:Y:S01]  /*9660*/  IMAD.MOV.U32 R2, RZ, RZ, R9 ;  /* 0x000000ffff027224 */ /* 0x001fe200078e0009 */
[C---:B------:R-:W-:Y:S01]  /*9670*/  ISETP.GT.U32.AND P2, PT, R10.reuse, R17, PT ;  /* 0x000000110a00720c */ /* 0x040fe20003f44070 */
[----:B------:R-:W-:Y:S01]  /*9680*/  IMAD.HI.U32 R6, R15, R14, RZ ;  /* 0x0000000e0f067227 */ /* 0x000fe200078e00ff */
[----:B------:R-:W-:Y:S02]  /*9690*/  IABS R7, R0 ;  /* 0x0000000000077213 */ /* 0x000fe40000000000 */
[----:B------:R-:W-:Y:S01]  /*96a0*/  LOP3.LUT R9, R13, 0xe8, RZ, 0xfc, !PT ;  /* 0x000000e80d097812 */ /* 0x000fe200078efcff */
[----:B------:R-:W-:Y:S01]  /*96b0*/  @!P3 IMAD.MOV R2, RZ, RZ, -R2 ;  /* 0x000000ffff02b224 */ /* 0x000fe200078e0a02 */
[----:B------:R-:W-:Y:S01]  /*96c0*/  ISETP.GT.U32.AND P3, PT, R10, R12, PT ;  /* 0x0000000c0a00720c */ /* 0x000fe20003f64070 */
[----:B------:R-:W-:Y:S01]  /*96d0*/  IMAD.MOV R6, RZ, RZ, -R6 ;  /* 0x000000ffff067224 */ /* 0x000fe200078e0a06 */
[----:B------:R-:W-:-:S02]  /*96e0*/  IABS R16, R9 ;  /* 0x0000000900107213 */ /* 0x000fc40000000000 */
[----:B------:R0:W-:Y:S01]  /*96f0*/  STL [R1+0x1c8], R2 ;  /* 0x0001c80201007387 */ /* 0x0001e20000100800 */
[----:B------:R-:W-:Y:S01]  /*9700*/  IMAD R14, R10, R6, R14 ;  /* 0x000000060a0e7224 */ /* 0x000fe200078e020e */
[----:B------:R-:W-:Y:S01]  /*9710*/  LOP3.LUT R6, R13, 0xe6, RZ, 0xfc, !PT ;  /* 0x000000e60d067812 */ /* 0x000fe200078efcff */
[----:B------:R-:W-:-:S03]  /*9720*/  @!P2 IMAD.IADD R17, R17, 0x1, -R10 ;  /* 0x000000011111a824 */ /* 0x000fc600078e0a0a */
[----:B------:R-:W-:Y:S02]  /*9730*/  IABS R11, R6 ;  /* 0x00000006000b7213 */ /* 0x000fe40000000000 */
[----:B------:R-:W-:Y:S01]  /*9740*/  ISETP.GT.U32.AND P2, PT, R10, R17, PT ;  /* 0x000000110a00720c */ /* 0x000fe20003f44070 */
[----:B------:R-:W-:Y:S01]  /*9750*/  @!P3 IMAD.IADD R12, R12, 0x1, -R10 ;  /* 0x000000010c0cb824 */ /* 0x000fe200078e0a0a */
[----:B------:R-:W-:Y:S01]  /*9760*/  ISETP.GE.AND P3, PT, R4, RZ, PT ;  /* 0x000000ff0400720c */ /* 0x000fe20003f66270 */
[----:B0-----:R-:W-:Y:S02]  /*9770*/  IMAD.MOV.U32 R2, RZ, RZ, R3 ;  /* 0x000000ffff027224 */ /* 0x001fe400078e0003 */
[----:B------:R-:W-:-:S04]  /*9780*/  IMAD.HI.U32 R4, R15, R8, RZ ;  /* 0x000000080f047227 */ /* 0x000fc800078e00ff */
[----:B------:R-:W-:Y:S01]  /*9790*/  @!P4 IMAD.MOV R2, RZ, RZ, -R2 ;  /* 0x000000ffff02c224 */ /* 0x000fe200078e0a02 */
[----:B------:R-:W-:Y:S01]  /*97a0*/  ISETP.GT.U32.AND P4, PT, R10, R12, PT ;  /* 0x0000000c0a00720c */ /* 0x000fe20003f84070 */
[----:B------:R-:W-:-:S03]  /*97b0*/  IMAD.HI.U32 R3, R15, R7, RZ ;  /* 0x000000070f037227 */ /* 0x000fc600078e00ff */
[----:B------:R0:W-:Y:S01]  /*97c0*/  STL [R1+0x16c], R2 ;  /* 0x00016c0201007387 */ /* 0x0001e20000100800 */
[----:B------:R-:W-:Y:S02]  /*97d0*/  IMAD.MOV R4, RZ, RZ, -R4 ;  /* 0x000000ffff047224 */ /* 0x000fe400078e0a04 */
[----:B------:R-:W-:Y:S02]  /*97e0*/  IMAD.MOV R3, RZ, RZ, -R3 ;  /* 0x000000ffff037224 */ /* 0x000fe400078e0a03 */
[C---:B------:R-:W-:Y:S02]  /*97f0*/  IMAD R8, R10.reuse, R4, R8 ;  /* 0x000000040a087224 */ /* 0x040fe400078e0208 */
[----:B------:R-:W-:Y:S01]  /*9800*/  IMAD R7, R10, R3, R7 ;  /* 0x000000030a077224 */ /* 0x000fe200078e0207 */
[----:B------:R-:W-:Y:S01]  /*9810*/  LOP3.LUT R3, R13, 0xe4, RZ, 0xfc, !PT ;  /* 0x000000e40d037812 */ /* 0x000fe200078efcff */
[--C-:B------:R-:W-:Y:S01]  /*9820*/  @!P4 IMAD.IADD R12, R12, 0x1, -R10.reuse ;  /* 0x000000010c0cc824 */ /* 0x100fe200078e0a0a */
[C---:B------:R-:W-:Y:S01]  /*9830*/  ISETP.GT.U32.AND P4, PT, R10.reuse, R14, PT ;  /* 0x0000000e0a00720c */ /* 0x040fe20003f84070 */
[----:B0-----:R-:W-:Y:S01]  /*9840*/  IMAD.MOV.U32 R2, RZ, RZ, R5 ;  /* 0x000000ffff027224 */ /* 0x001fe200078e0005 */
[----:B------:R-:W-:Y:S01]  /*9850*/  IABS R5, R3 ;  /* 0x0000000300057213 */ /* 0x000fe20000000000 */
[----:B------:R-:W-:Y:S01]  /*9860*/  @!P2 IMAD.IADD R17, R17, 0x1, -R10 ;  /* 0x000000011111a824 */ /* 0x000fe200078e0a0a */
[----:B------:R-:W-:Y:S01]  /*9870*/  ISETP.GT.U32.AND P2, PT, R10, R8, PT ;  /* 0x000000080a00720c */ /* 0x000fe20003f44070 */
[----:B------:R-:W-:Y:S01]  /*9880*/  @!P0 IMAD.MOV R2, RZ, RZ, -R2 ;  /* 0x000000ffff028224 */ /* 0x000fe200078e0a02 */
[----:B------:R-:W-:-:S02]  /*9890*/  ISETP.GE.AND P0, PT, R0, RZ, PT ;  /* 0x000000ff0000720c */ /* 0x000fc40003f06270 */
[----:B------:R-:W-:Y:S02]  /*98a0*/  LOP3.LUT R0, R13, 0xea, RZ, 0xfc, !PT ;  /* 0x000000ea0d007812 */ /* 0x000fe400078efcff */
[----:B------:R0:W-:Y:S02]  /*98b0*/  STL [R1+0x1c4], R2 ;  /* 0x0001c40201007387 */ /* 0x0001e40000100800 */
[----:B------:R-:W-:Y:S01]  /*98c0*/  IABS R4, R0 ;  /* 0x0000000000047213 */ /* 0x000fe20000000000 */
[----:B------:R-:W-:-:S04]  /*98d0*/  @!P4 IMAD.IADD R14, R14, 0x1, -R10 ;  /* 0x000000010e0ec824 */ /* 0x000fc800078e0a0a */
[----:B------:R-:W-:Y:S01]  /*98e0*/  @!P2 IMAD.IADD R8, R8, 0x1, -R10 ;  /* 0x000000010808a824 */ /* 0x000fe200078e0a0a */
[C---:B------:R-:W-:Y:S01]  /*98f0*/  ISETP.GT.U32.AND P4, PT, R10.reuse, R14, PT ;  /* 0x0000000e0a00720c */ /* 0x040fe20003f84070 */
[----:B0-----:R-:W-:Y:S02]  /*9900*/  IMAD.MOV.U32 R2, RZ, RZ, R12 ;  /* 0x000000ffff027224 */ /* 0x001fe400078e000c */
[----:B------:R-:W-:Y:S01]  /*9910*/  IMAD.HI.U32 R12, R15, R4, RZ ;  /* 0x000000040f0c7227 */ /* 0x000fe200078e00ff */
[----:B------:R-:W-:-:S03]  /*9920*/  ISETP.GT.U32.AND P2, PT, R10, R8, PT ;  /* 0x000000080a00720c */ /* 0x000fc60003f44070 */
[----:B------:R-:W-:Y:S01]  /*9930*/  @!P5 IMAD.MOV R2, RZ, RZ, -R2 ;  /* 0x000000ffff02d224 */ /* 0x000fe200078e0a02 */
[----:B------:R-:W-:Y:S01]  /*9940*/  ISETP.GT.U32.AND P5, PT, R10, R7, PT ;  /* 0x000000070a00720c */ /* 0x000fe20003fa4070 */
[----:B------:R-:W-:-:S03]  /*9950*/  IMAD.MOV R12, RZ, RZ, -R12 ;  /* 0x000000ffff0c7224 */ /* 0x000fc600078e0a0c */
[----:B------:R0:W-:Y:S01]  /*9960*/  STL [R1+0x180], R2 ;  /* 0x0001800201007387 */ /* 0x0001e20000100800 */
[----:B------:R-:W-:-:S04]  /*9970*/  @!P4 IMAD.IADD R14, R14, 0x1, -R10 ;  /* 0x000000010e0ec824 */ /* 0x000fc800078e0a0a */
[----:B------:R-:W-:Y:S01]  /*9980*/  @!P2 IMAD.IADD R8, R8, 0x1, -R10 ;  /* 0x000000010808a824 */ /* 0x000fe200078e0a0a */
[----:B------:R-:W-:-:S03]  /*9990*/  ISETP.GE.AND P2, PT, R9, RZ, PT ;  /* 0x000000ff0900720c */ /* 0x000fc60003f46270 */
[----:B------:R-:W-:Y:S02]  /*99a0*/  @!P5 IMAD.IADD R7, R7, 0x1, -R10 ;  /* 0x000000010707d824 */ /* 0x000fe400078e0a0a */
[----:B0-----:R-:W-:Y:S02]  /*99b0*/  IMAD.MOV.U32 R2, RZ, RZ, R17 ;  /* 0x000000ffff027224 */ /* 0x001fe400078e0011 */
[----:B------:R-:W-:Y:S01]  /*99c0*/  IMAD.HI.U32 R17, R15, R16, RZ ;  /* 0x000000100f117227 */ /* 0x000fe200078e00ff */
[----:B------:R-:W-:-:S03]  /*99d0*/  ISETP.GT.U32.AND P5, PT, R10, R7, PT ;  /* 0x000000070a00720c */ /* 0x000fc60003fa4070 */
[----:B------:R-:W-:Y:S01]  /*99e0*/  @!P6 IMAD.MOV R2, RZ, RZ, -R2 ;  /* 0x000000ffff02e224 */ /* 0x000fe200078e0a02 */
[----:B------:R-:W-:Y:S01]  /*99f0*/  ISETP.GE.AND P6, PT, R0, RZ, PT ;  /* 0x000000ff0000720c */ /* 0x000fe20003fc6270 */
[C---:B------:R-:W-:Y:S02]  /*9a00*/  IMAD R0, R10.reuse, R12, R4 ;  /* 0x0000000c0a007224 */ /* 0x040fe400078e0204 */
[C---:B------:R-:W-:Y:S01]  /*9a10*/  IMAD.HI.U32 R4, R15.reuse, R11, RZ ;  /* 0x0000000b0f047227 */ /* 0x040fe200078e00ff */
[----:B------:R0:W-:Y:S02]  /*9a20*/  STL [R1+0x1c0], R2 ;  /* 0x0001c00201007387 */ /* 0x0001e40000100800 */
[----:B------:R-:W-:Y:S01]  /*9a30*/  ISETP.GT.U32.AND P4, PT, R10, R0, PT ;  /* 0x000000000a00720c */ /* 0x000fe20003f84070 */
[----:B------:R-:W-:Y:S02]  /*9a40*/  IMAD.MOV R4, RZ, RZ, -R4 ;  /* 0x000000ffff047224 */ /* 0x000fe400078e0a04 */
[----:B------:R-:W-:-:S04]  /*9a50*/  IMAD.HI.U32 R12, R15, R5, RZ ;  /* 0x000000050f0c7227 */ /* 0x000fc800078e00ff */
[----:B------:R-:W-:Y:S02]  /*9a60*/  IMAD.MOV R17, RZ, RZ, -R17 ;  /* 0x000000ffff117224 */ /* 0x000fe400078e0a11 */
[----:B0-----:R-:W-:Y:S02]  /*9a70*/  IMAD.MOV.U32 R2, RZ, RZ, R14 ;  /* 0x000000ffff027224 */ /* 0x001fe400078e000e */
[----:B------:R-:W-:Y:S01]  /*9a80*/  IMAD R11, R10, R4, R11 ;  /* 0x000000040a0b7224 */ /* 0x000fe200078e020b */
[----:B------:R-:W-:Y:S01]  /*9a90*/  LOP3.LUT R4, R13, 0xe2, RZ, 0xfc, !PT ;  /* 0x000000e20d047812 */ /* 0x000fe200078efcff */
[----:B------:R-:W-:Y:S02]  /*9aa0*/  @!P4 IMAD.IADD R0, R0, 0x1, -R10 ;  /* 0x000000010000c824 */ /* 0x000fe400078e0a0a */
[----:B------:R-:W-:Y:S02]  /*9ab0*/  @!P1 IMAD.MOV R2, RZ, RZ, -R2 ;  /* 0x000000ffff029224 */ /* 0x000fe400078e0a02 */
[----:B------:R-:W-:Y:S01]  /*9ac0*/  IMAD.MOV R12, RZ, RZ, -R12 ;  /* 0x000000ffff0c7224 */ /* 0x000fe200078e0a0c */
[C---:B------:R-:W-:Y:S01]  /*9ad0*/  ISETP.GT.U32.AND P1, PT, R10.reuse, R0, PT ;  /* 0x000000000a00720c */ /* 0x040fe20003f24070 */
[----:B------:R-:W-:Y:S01]  /*9ae0*/  @!P5 IMAD.IADD R7, R7, 0x1, -R10 ;  /* 0x000000010707d824 */ /* 0x000fe200078e0a0a */
[----:B------:R0:W-:Y:S01]  /*9af0*/  STL [R1+0x1a8], R2 ;  /* 0x0001a80201007387 */ /* 0x0001e20000100800 */
[C---:B------:R-:W-:Y:S01]  /*9b00*/  IMAD R9, R10.reuse, R17, R16 ;  /* 0x000000110a097224 */ /* 0x040fe200078e0210 */
[C---:B------:R-:W-:Y:S01]  /*9b10*/  ISETP.GT.U32.AND P5, PT, R10.reuse, R11, PT ;  /* 0x0000000b0a00720c */ /* 0x040fe20003fa4070 */
[C---:B------:R-:W-:Y:S01]  /*9b20*/  IMAD R5, R10.reuse, R12, R5 ;  /* 0x0000000c0a057224 */ /* 0x040fe200078e0205 */
[----:B------:R-:W-:Y:S01]  /*9b30*/  IABS R12, R4 ;  /* 0x00000004000c7213 */ /* 0x000fe20000000000 */
[----:B------:R-:W-:Y:S01]  /*9b40*/  IMAD.MOV.U32 R14, RZ, RZ, R8 ;  /* 0x000000ffff0e7224 */ /* 0x000fe200078e0008 */
[----:B------:R-:W-:-:S03]  /*9b50*/  ISETP.GT.U32.AND P4, PT, R10, R9, PT ;  /* 0x000000090a00720c */ /* 0x000fc60003f84070 */
[----:B------:R-:W-:Y:S01]  /*9b60*/  @!P3 IMAD.MOV R14, RZ, RZ, -R14 ;  /* 0x000000ffff0eb224 */ /* 0x000fe200078e0a0e */
[----:B------:R-:W-:Y:S01]  /*9b70*/  ISETP.GE.AND P3, PT, R6, RZ, PT ;  /* 0x000000ff0600720c */ /* 0x000fe20003f66270 */
[----:B0-----:R-:W-:Y:S01]  /*9b80*/  IMAD.MOV.U32 R2, RZ, RZ, R7 ;  /* 0x000000ffff027224 */ /* 0x001fe200078e0007 */
[----:B------:R-:W-:Y:S01]  /*9b90*/  LOP3.LUT R6, R13, 0xe0, RZ, 0xfc, !PT ;  /* 0x000000e00d067812 */ /* 0x000fe200078efcff */
[----:B------:R-:W-:Y:S01]  /*9ba0*/  @!P1 IMAD.IADD R0, R0, 0x1, -R10 ;  /* 0x0000000100009824 */ /* 0x000fe200078e0a0a */
[----:B------:R-:W-:Y:S01]  /*9bb0*/  STL [R1+0x1b4], R14 ;  /* 0x0001b40e01007387 */ /* 0x000fe20000100800 */
[----:B------:R-:W-:Y:S01]  /*9bc0*/  @!P0 IMAD.MOV R2, RZ, RZ, -R2 ;  /* 0x000000ffff028224 */ /* 0x000fe200078e0a02 */
[----:B------:R-:W-:Y:S01]  /*9bd0*/  ISETP.GT.U32.AND P0, PT, R10, R5, PT ;  /* 0x000000050a00720c */ /* 0x000fe20003f04070 */
[----:B------:R-:W-:Y:S01]  /*9be0*/  IMAD.MOV.U32 R8, RZ, RZ, R12 ;  /* 0x000000ffff087224 */ /* 0x000fe200078e000c */
[----:B------:R-:W-:Y:S01]  /*9bf0*/  IABS R12, R6 ;  /* 0x00000006000c7213 */ /* 0x000fe20000000000 */
[--C-:B------:R-:W-:Y:S01]  /*9c00*/  @!P5 IMAD.IADD R11, R11, 0x1, -R10.reuse ;  /* 0x000000010b0bd824 */ /* 0x100fe200078e0a0a */
[----:B------:R0:W-:Y:S01]  /*9c10*/  STL [R1+0x1b8], R2 ;  /* 0x0001b80201007387 */ /* 0x0001e20000100800 */
[----:B------:R-:W-:Y:S01]  /*9c20*/  @!P4 IMAD.IADD R9, R9, 0x1, -R10 ;  /* 0x000000010909c824 */ /* 0x000fe200078e0a0a */
[----:B------:R-:W-:Y:S01]  /*9c30*/  ISETP.GE.AND P4, PT, R4, RZ, PT ;  /* 0x000000ff0400720c */ /* 0x000fe20003f86270 */
[----:B------:R-:W-:Y:S01]  /*9c40*/  IMAD.HI.U32 R4, R15, R12, RZ ;  /* 0x0000000c0f047227 */ /* 0x000fe200078e00ff */
[----:B------:R-:W-:-:S02]  /*9c50*/  ISETP.GE.AND P1, PT, R3, RZ, PT ;  /* 0x000000ff0300720c */ /* 0x000fc40003f26270 */
[----:B------:R-:W-:Y:S01]  /*9c60*/  ISETP.GT.U32.AND P5, PT, R10, R9, PT ;  /* 0x000000090a00720c */ /* 0x000fe20003fa4070 */
[----:B------:R-:W-:Y:S01]  /*9c70*/  IMAD.HI.U32 R7, R15, R8, RZ ;  /* 0x000000080f077227 */ /* 0x000fe200078e00ff */
[----:B------:R-:W-:-:S03]  /*9c80*/  LOP3.LUT R3, R13, 0xde, RZ, 0xfc, !PT ;  /* 0x000000de0d037812 */ /* 0x000fc600078efcff */
[----:B0-----:R-:W-:Y:S01]  /*9c90*/  IMAD.MOV.U32 R2, RZ, RZ, R0 ;  /* 0x000000ffff027224 */ /* 0x001fe200078e0000 */
[----:B------:R-:W-:Y:S01]  /*9ca0*/  LOP3.LUT R0, R13, 0xdc, RZ, 0xfc, !PT ;  /* 0x000000dc0d007812 */ /* 0x000fe200078efcff */
[----:B------:R-:W-:Y:S01]  /*9cb0*/  @!P0 IMAD.IADD R5, R5, 0x1, -R10 ;  /* 0x0000000105058824 */ /* 0x000fe200078e0a0a */
[----:B------:R-:W-:Y:S01]  /*9cc0*/  IABS R14, R3 ;  /* 0x00000003000e7213 */ /* 0x000fe20000000000 */
[----:B------:R-:W-:Y:S01]  /*9cd0*/  @!P6 IMAD.MOV R2, RZ, RZ, -R2 ;  /* 0x000000ffff02e224 */ /* 0x000fe200078e0a02 */
[C---:B------:R-:W-:Y:S01]  /*9ce0*/  ISETP.GT.U32.AND P6, PT, R10.reuse, R11, PT ;  /* 0x0000000b0a00720c */ /* 0x040fe20003fc4070 */
[----:B------:R-:W-:Y:S01]  /*9cf0*/  IMAD.MOV R4, RZ, RZ, -R4 ;  /* 0x000000ffff047224 */ /* 0x000fe200078e0a04 */
[C---:B------:R-:W-:Y:S01]  /*9d00*/  ISETP.GT.U32.AND P0, PT, R10.reuse, R5, PT ;  /* 0x000000050a00720c */ /* 0x040fe20003f04070 */
[----:B------:R-:W-:Y:S01]  /*9d10*/  IMAD.MOV R7, RZ, RZ, -R7 ;  /* 0x000000ffff077224 */ /* 0x000fe200078e0a07 */
[----:B------:R0:W-:Y:S01]  /*9d20*/  STL [R1+0x1bc], R2 ;  /* 0x0001bc0201007387 */ /* 0x0001e20000100800 */
[C---:B------:R-:W-:Y:S01]  /*9d30*/  IMAD R12, R10.reuse, R4, R12 ;  /* 0x000000040a0c7224 */ /* 0x040fe200078e020c */
[----:B------:R-:W-:Y:S01]  /*9d40*/  IABS R4, R0 ;  /* 0x0000000000047213 */ /* 0x000fe20000000000 */
[----:B------:R-:W-:Y:S01]  /*9d50*/  IMAD R8, R10, R7, R8 ;  /* 0x000000070a087224 */ /* 0x000fe200078e0208 */
[----:B------:R-:W-:Y:S01]  /*9d60*/  LOP3.LUT R7, R13, 0xda, RZ, 0xfc, !PT ;  /* 0x000000da0d077812 */ /* 0x000fe200078efcff */
[----:B------:R-:W-:-:S02]  /*9d70*/  @!P5 IMAD.IADD R9, R9, 0x1, -R10 ;  /* 0x000000010909d824 */ /* 0x000fc400078e0a0a */
[----:B------:R-:W-:Y:S01]  /*9d80*/  IMAD.HI.U32 R17, R15, R4, RZ ;  /* 0x000000040f117227 */ /* 0x000fe200078e00ff */
[----:B------:R-:W-:Y:S02]  /*9d90*/  IABS R16, R7 ;  /* 0x0000000700107213 */ /* 0x000fe40000000000 */
[C---:B------:R-:W-:Y:S01]  /*9da0*/  ISETP.GT.U32.AND P5, PT, R10.reuse, R8, PT ;  /* 0x000000080a00720c */ /* 0x040fe20003fa4070 */
[--C-:B------:R-:W-:Y:S01]  /*9db0*/  @!P6 IMAD.IADD R11, R11, 0x1, -R10.reuse ;  /* 0x000000010b0be824 */ /* 0x100fe200078e0a0a */
[----:B------:R-:W-:Y:S01]  /*9dc0*/  ISETP.GT.U32.AND P6, PT, R10, R12, PT ;  /* 0x0000000c0a00720c */ /* 0x000fe20003fc4070 */
[----:B------:R-:W-:Y:S01]  /*9dd0*/  @!P0 IMAD.IADD R5, R5, 0x1, -R10 ;  /* 0x0000000105058824 */ /* 0x000fe200078e0a0a */
[----:B------:R-:W-:Y:S01]  /*9de0*/  ISETP.GE.AND P0, PT, R6, RZ, PT ;  /* 0x000000ff0600720c */ /* 0x000fe20003f06270 */
[----:B------:R-:W-:Y:S02]  /*9df0*/  IMAD.MOV.U32 R6, RZ, RZ, R16 ;  /* 0x000000ffff067224 */ /* 0x000fe400078e0010 */
[----:B------:R-:W-:-:S04]  /*9e00*/  IMAD.HI.U32 R16, R15, R14, RZ ;  /* 0x0000000e0f107227 */ /* 0x000fc800078e00ff */
[----:B0-----:R-:W-:Y:S02]  /*9e10*/  IMAD.MOV.U32 R2, RZ, RZ, R9 ;  /* 0x000000ffff027224 */ /* 0x001fe400078e0009 */
[----:B------:R-:W-:Y:S02]  /*9e20*/  IMAD.MOV R16, RZ, RZ, -R16 ;  /* 0x000000ffff107224 */ /* 0x000fe400078e0a10 */
[----:B------:R-:W-:Y:S02]  /*9e30*/  @!P6 IMAD.IADD R12, R12, 0x1, -R10 ;  /* 0x000000010c0ce824 */ /* 0x000fe400078e0a0a */
[----:B------:R-:W-:Y:S02]  /*9e40*/  @!P2 IMAD.MOV R2, RZ, RZ, -R2 ;  /* 0x000000ffff02a224 */ /* 0x000fe400078e0a02 */
[----:B------:R-:W-:Y:S01]  /*9e50*/  IMAD.MOV R9, RZ, RZ, -R17 ;  /* 0x000000ffff097224 */ /* 0x000fe200078e0a11 */
[C---:B------:R-:W-:Y:S01]  /*9e60*/  ISETP.GT.U32.AND P6, PT, R10.reuse, R12, PT ;  /* 0x0000000c0a00720c */ /* 0x040fe20003fc4070 */
[----:B------:R-:W-:Y:S01]  /*9e70*/  IMAD R14, R10, R16, R14 ;  /* 0x000000100a0e7224 */ /* 0x000fe200078e020e */
[----:B------:R0:W-:Y:S01]  /*9e80*/  STL [R1+0x1ac], R2 ;  /* 0x0001ac0201007387 */ /* 0x0001e20000100800 */
[----:B------:R-:W-:Y:S01]  /*9e90*/  @!P5 IMAD.IADD R8, R8, 0x1, -R10 ;  /* 0x000000010808d824 */ /* 0x000fe200078e0a0a */
[----:B------:R-:W-:Y:S01]  /*9ea0*/  ISETP.GE.AND P5, PT, R3, RZ, PT ;  /* 0x000000ff0300720c */ /* 0x000fe20003fa6270 */
[----:B------:R-:W-:Y:S01]  /*9eb0*/  IMAD.HI.U32 R3, R15, R6, RZ ;  /* 0x000000060f037227 */ /* 0x000fe200078e00ff */
[----:B------:R-:W-:-:S02]  /*9ec0*/  LOP3.LUT R16, R13, 0xd8, RZ, 0xfc, !PT ;  /* 0x000000d80d107812 */ /* 0x000fc400078efcff */
[C---:B------:R-:W-:Y:S01]  /*9ed0*/  ISETP.GT.U32.AND P2, PT, R10.reuse, R8, PT ;  /* 0x000000080a00720c */ /* 0x040fe20003f44070 */
[C---:B------:R-:W-:Y:S02]  /*9ee0*/  IMAD R4, R10.reuse, R9, R4 ;  /* 0x000000090a047224 */ /* 0x040fe400078e0204 */
[----:B------:R-:W-:Y:S01]  /*9ef0*/  @!P3 IMAD.MOV R11, RZ, RZ, -R11 ;  /* 0x000000ffff0bb224 */ /* 0x000fe200078e0a0b */
[C---:B------:R-:W-:Y:S01]  /*9f00*/  ISETP.GT.U32.AND P3, PT, R10.reuse, R14, PT ;  /* 0x0000000e0a00720c */ /* 0x040fe20003f64070 */
[----:B0-----:R-:W-:Y:S02]  /*9f10*/  IMAD.MOV.U32 R2, RZ, RZ, R5 ;  /* 0x000000ffff027224 */ /* 0x001fe400078e0005 */
[----:B------:R-:W-:Y:S01]  /*9f20*/  IMAD.MOV R3, RZ, RZ, -R3 ;  /* 0x000000ffff037224 */ /* 0x000fe200078e0a03 */
[----:B------:R-:W-:Y:S01]  /*9f30*/  STL [R1+0x19c], R11 ;  /* 0x00019c0b01007387 */ /* 0x000fe20000100800 */
[----:B------:R-:W-:Y:S01]  /*9f40*/  @!P1 IMAD.MOV R2, RZ, RZ, -R2 ;  /* 0x000000ffff029224 */ /* 0x000fe200078e0a02 */
[C---:B------:R-:W-:Y:S01]  /*9f50*/  ISETP.GT.U32.AND P1, PT, R10.reuse, R4, PT ;  /* 0x000000040a00720c */ /* 0x040fe20003f24070 */
[----:B------:R-:W-:Y:S01]  /*9f60*/  IMAD R6, R10, R3, R6 ;  /* 0x000000030a067224 */ /* 0x000fe200078e0206 */
[----:B------:R-:W-:Y:S01]  /*9f70*/  IABS R3, R16 ;  /* 0x0000001000037213 */ /* 0x000fe20000000000 */
[--C-:B------:R-:W-:Y:S01]  /*9f80*/  @!P6 IMAD.IADD R12, R12, 0x1, -R10.reuse ;  /* 0x000000010c0ce824 */ /* 0x100fe200078e0a0a */
[----:B------:R0:W-:Y:S01]  /*9f90*/  STL [R1+0x1a0], R2 ;  /* 0x0001a00201007387 */ /* 0x0001e20000100800 */
[--C-:B------:R-:W-:Y:S01]  /*9fa0*/  @!P2 IMAD.IADD R8, R8, 0x1, -R10.reuse ;  /* 0x000000010808a824 */ /* 0x100fe200078e0a0a */
[----:B------:R-:W-:Y:S01]  /*9fb0*/  ISETP.GT.U32.AND P6, PT, R10, R6, PT ;  /* 0x000000060a00720c */ /* 0x000fe20003fc4070 */
[----:B------:R-:W-:Y:S01]  /*9fc0*/  @!P3 IMAD.IADD R14, R14, 0x1, -R10 ;  /* 0x000000010e0eb824 */ /* 0x000fe200078e0a0a */
[----:B------:R-:W-:Y:S01]  /*9fd0*/  ISETP.GE.AND P2, PT, R0, RZ, PT ;  /* 0x000000ff0000720c */ /* 0x000fe20003f46270 */
[----:B------:R-:W-:Y:S01]  /*9fe0*/  IMAD.HI.U32 R9, R15, R3, RZ ;  /* 0x000000030f097227 */ /* 0x000fe200078e00ff */
[----:B------:R-:W-:-:S02]  /*9ff0*/  LOP3.LUT R0, R13, 0xd6, RZ, 0xfc, !PT ;  /* 0x000000d60d007812 */ /* 0x000fc400078efcff */
[----:B------:R-:W-:Y:S01]  /*a000*/  ISETP.GE.AND P3, PT, R7, RZ, PT ;  /* 0x000000ff0700720c */ /* 0x000fe20003f66270 */
[----:B------:R-:W-:Y:S01]  /*a010*/  @!P1 IMAD.IADD R4, R4, 0x1, -R10 ;  /* 0x0000000104049824 */ /* 0x000fe200078e0a0a */
[----:B------:R-:W-:Y:S01]  /*a020*/  ISETP.GT.U32.AND P1, PT, R10, R14, PT ;  /* 0x0000000e0a00720c */ /* 0x000fe20003f24070 */
[----:B------:R-:W-:Y:S01]  /*a030*/  IMAD.MOV R9, RZ, RZ, -R9 ;  /* 0x000000ffff097224 */ /* 0x000fe200078e0a09 */
[----:B------:R-:W-:Y:S01]  /*a040*/  IABS R5, R0 ;  /* 0x0000000000057213 */ /* 0x000fe20000000000 */
[----:B0-----:R-:W-:Y:S01]  /*a050*/  IMAD.MOV.U32 R2, RZ, RZ, R8 ;  /* 0x000000ffff027224 */ /* 0x001fe200078e0008 */
[----:B------:R-:W-:Y:S01]  /*a060*/  LOP3.LUT R7, R13, 0xd4, RZ, 0xfc, !PT ;  /* 0x000000d40d077812 */ /* 0x000fe200078efcff */
[----:B------:R-:W-:Y:S01]  /*a070*/  @!P6 IMAD.IADD R6, R6, 0x1, -R10 ;  /* 0x000000010606e824 */ /* 0x000fe200078e0a0a */
[----:B------:R-:W-:Y:S01]  /*a080*/  ISETP.GT.U32.AND P6, PT, R10, R4, PT ;  /* 0x000000040a00720c */ /* 0x000fe20003fc4070 */
[----:B------:R-:W-:Y:S01]  /*a090*/  IMAD.HI.U32 R8, R15, R5, RZ ;  /* 0x000000050f087227 */ /* 0x000fe200078e00ff */
[----:B------:R-:W-:-:S02]  /*a0a0*/  IABS R18, R7 ;  /* 0x0000000700127213 */ /* 0x000fc40000000000 */
[C---:B------:R-:W-:Y:S01]  /*a0b0*/  LOP3.LUT R11, R13.reuse, 0xd0, RZ, 0xfc, !PT ;  /* 0x000000d00d0b7812 */ /* 0x040fe200078efcff */
[----:B------:R-:W-:Y:S01]  /*a0c0*/  IMAD R3, R10, R9, R3 ;  /* 0x000000090a037224 */ /* 0x000fe200078e0203 */
[----:B------:R-:W-:Y:S01]  /*a0d0*/  LOP3.LUT R9, R13, 0xd2, RZ, 0xfc, !PT ;  /* 0x000000d20d097812 */ /* 0x000fe200078efcff */
[----:B------:R-:W-:Y:S02]  /*a0e0*/  IMAD.MOV R8, RZ, RZ, -R8 ;  /* 0x000000ffff087224 */ /* 0x000fe400078e0a08 */
[----:B------:R-:W-:Y:S01]  /*a0f0*/  @!P1 IMAD.IADD R14, R14, 0x1, -R10 ;  /* 0x000000010e0e9824 */ /* 0x000fe200078e0a0a */
[C---:B------:R-:W-:Y:S01]  /*a100*/  ISETP.GT.U32.AND P1, PT, R10.reuse, R3, PT ;  /* 0x000000030a00720c */ /* 0x040fe20003f24070 */
[C---:B------:R-:W-:Y:S01]  /*a110*/  IMAD R5, R10.reuse, R8, R5 ;  /* 0x000000080a057224 */ /* 0x040fe200078e0205 */
[----:B------:R-:W-:Y:S01]  /*a120*/  IABS R8, R9 ;  /* 0x0000000900087213 */ /* 0x000fe20000000000 */
[----:B------:R-:W-:Y:S01]  /*a130*/  @!P4 IMAD.MOV R2, RZ, RZ, -R2 ;  /* 0x000000ffff02c224 */ /* 0x000fe200078e0a02 */
[----:B------:R-:W-:Y:S01]  /*a140*/  ISETP.GT.U32.AND P4, PT, R10, R6, PT ;  /* 0x000000060a00720c */ /* 0x000fe20003f84070 */
[----:B------:R-:W-:Y:S01]  /*a150*/  @!P6 IMAD.IADD R4, R4, 0x1, -R10 ;  /* 0x000000010404e824 */ /* 0x000fe200078e0a0a */
[----:B------:R-:W-:Y:S01]  /*a160*/  ISETP.GT.U32.AND P6, PT, R10, R5, PT ;  /* 0x000000050a00720c */ /* 0x000fe20003fc4070 */
[----:B------:R-:W-:Y:S01]  /*a170*/  IMAD.HI.U32 R19, R15, R18, RZ ;  /* 0x000000120f137227 */ /* 0x000fe200078e00ff */
[----:B------:R0:W-:Y:S03]  /*a180*/  STL [R1+0x1a4], R2 ;  /* 0x0001a40201007387 */ /* 0x0001e60000100800 */
[----:B------:R-:W-:-:S02]  /*a190*/  IMAD.MOV R19, RZ, RZ, -R19 ;  /* 0x000000ffff137224 */ /* 0x000fc400078e0a13 */
[----:B------:R-:W-:Y:S01]  /*a1a0*/  @!P1 IMAD.IADD R3, R3, 0x1, -R10 ;  /* 0x0000000103039824 */ /* 0x000fe200078e0a0a */
[----:B------:R-:W-:Y:S01]  /*a1b0*/  ISETP.GE.AND P1, PT, R0, RZ, PT ;  /* 0x000000ff0000720c */ /* 0x000fe20003f26270 */
[C---:B------:R-:W-:Y:S02]  /*a1c0*/  IMAD R0, R10.reuse, R19, R18 ;  /* 0x000000130a007224 */ /* 0x040fe400078e0212 */
[----:B------:R-:W-:Y:S01]  /*a1d0*/  @!P0 IMAD.MOV R12, RZ, RZ, -R12 ;  /* 0x000000ffff0c8224 */ /* 0x000fe200078e0a0c */
[----:B------:R-:W-:Y:S01]  /*a1e0*/  ISETP.GT.U32.AND P0, PT, R10, R3, PT ;  /* 0x000000030a00720c */ /* 0x000fe20003f04070 */
[----:B0-----:R-:W-:Y:S02]  /*a1f0*/  IMAD.MOV.U32 R2, RZ, RZ, R14 ;  /* 0x000000ffff027224 */ /* 0x001fe400078e000e */
[----:B------:R-:W-:Y:S01]  /*a200*/  @!P4 IMAD.IADD R6, R6, 0x1, -R10 ;  /* 0x000000010606c824 */ /* 0x000fe200078e0a0a */
[----:B------:R-:W-:Y:S01]  /*a210*/  STL [R1+0x190], R12 ;  /* 0x0001900c01007387 */ /* 0x000fe20000100800 */
        /* <DEDUP_REMOVED lines=8> */
[C---:B------:R-:W-:Y:S01]  /*a2a0*/  ISETP.GT.U32.AND P5, PT, R10.reuse, R5, PT ;  /* 0x000000050a00720c */ /* 0x040fe20003fa4070 */
[----:B------:R-:W-:Y:S01]  /*a2b0*/  @!P2 IMAD.MOV R4, RZ, RZ, -R4 ;  /* 0x000000ffff04a224 */ /* 0x000fe200078e0a04 */
[----:B------:R-:W-:Y:S01]  /*a2c0*/  ISETP.GE.AND P2, PT, R7, RZ, PT ;  /* 0x000000ff0700720c */ /* 0x000fe20003f46270 */
[----:B------:R-:W-:Y:S01]  /*a2d0*/  IMAD R8, R10, R17, R8 ;  /* 0x000000110a087224 */ /* 0x000fe200078e0208 */
[----:B------:R-:W-:Y:S01]  /*a2e0*/  LOP3.LUT R7, R13, 0xcc, RZ, 0xfc, !PT ;  /* 0x000000cc0d077812 */ /* 0x000fe200078efcff */
[----:B------:R-:W-:Y:S01]  /*a2f0*/  @!P0 IMAD.IADD R3, R3, 0x1, -R10 ;  /* 0x0000000103038824 */ /* 0x000fe200078e0a0a */
[----:B------:R1:W-:Y:S01]  /*a300*/  STL [R1+0x188], R4 ;  /* 0x0001880401007387 */ /* 0x0003e20000100800 */
[----:B0-----:R-:W-:Y:S01]  /*a310*/  IMAD.MOV.U32 R2, RZ, RZ, R6 ;  /* 0x000000ffff027224 */ /* 0x001fe200078e0006 */
[----:B------:R-:W-:Y:S01]  /*a320*/  LOP3.LUT R6, R13, 0xce, RZ, 0xfc, !PT ;  /* 0x000000ce0d067812 */ /* 0x000fe200078efcff */
[----:B------:R-:W-:Y:S01]  /*a330*/  @!P6 IMAD.IADD R0, R0, 0x1, -R10 ;  /* 0x000000010000e824 */ /* 0x000fe200078e0a0a */
[----:B------:R-:W-:Y:S01]  /*a340*/  ISETP.GT.U32.AND P0, PT, R10, R8, PT ;  /* 0x000000080a00720c */ /* 0x000fe20003f04070 */
[----:B------:R-:W-:Y:S01]  /*a350*/  @!P3 IMAD.MOV R2, RZ, RZ, -R2 ;  /* 0x000000ffff02b224 */ /* 0x000fe200078e0a02 */
[----:B------:R-:W-:Y:S01]  /*a360*/  IABS R18, R6 ;  /* 0x0000000600127213 */ /* 0x000fe20000000000 */
[----:B------:R-:W-:Y:S01]  /*a370*/  @!P5 IMAD.IADD R5, R5, 0x1, -R10 ;  /* 0x000000010505d824 */ /* 0x000fe200078e0a0a */
[----:B------:R-:W-:-:S02]  /*a380*/  ISETP.GE.AND P6, PT, R6, RZ, PT ;  /* 0x000000ff0600720c */ /* 0x000fc40003fc6270 */
[----:B------:R0:W-:Y:S01]  /*a390*/  STL [R1+0x184], R2 ;  /* 0x0001840201007387 */ /* 0x0001e20000100800 */
[----:B-1----:R-:W-:Y:S01]  /*a3a0*/  IMAD.HI.U32 R4, R15, R16, RZ ;  /* 0x000000100f047227 */ /* 0x002fe200078e00ff */
[----:B------:R-:W-:Y:S02]  /*a3b0*/  LOP3.LUT R6, R13, 0xca, RZ, 0xfc, !PT ;  /* 0x000000ca0d067812 */ /* 0x000fe400078efcff */
[----:B------:R-:W-:Y:S01]  /*a3c0*/  IABS R12, R7 ;  /* 0x00000007000c7213 */ /* 0x000fe20000000000 */
[----:B------:R-:W-:Y:S01]  /*a3d0*/  IMAD.MOV R4, RZ, RZ, -R4 ;  /* 0x000000ffff047224 */ /* 0x000fe200078e0a04 */
[----:B------:R-:W-:Y:S01]  /*a3e0*/  ISETP.GE.AND P3, PT, R9, RZ, PT ;  /* 0x000000ff0900720c */ /* 0x000fe20003f66270 */
[----:B------:R-:W-:Y:S01]  /*a3f0*/  @!P0 IMAD.IADD R8, R8, 0x1, -R10 ;  /* 0x0000000108088824 */ /* 0x000fe200078e0a0a */
[----:B------:R-:W-:Y:S01]  /*a400*/  IABS R17, R6 ;  /* 0x0000000600117213 */ /* 0x000fe20000000000 */
[C---:B------:R-:W-:Y:S01]  /*a410*/  IMAD R19, R10.reuse, R4, R16 ;  /* 0x000000040a137224 */ /* 0x040fe200078e0210 */
[----:B------:R-:W-:Y:S01]  /*a420*/  LOP3.LUT R4, R13, 0xc8, RZ, 0xfc, !PT ;  /* 0x000000c80d047812 */ /* 0x000fe200078efcff */
[----:B0-----:R-:W-:Y:S01]  /*a430*/  IMAD.MOV.U32 R2, RZ, RZ, R3 ;  /* 0x000000ffff027224 */ /* 0x001fe200078e0003 */
[----:B------:R-:W-:Y:S01]  /*a440*/  ISETP.GT.U32.AND P0, PT, R10, R8, PT ;  /* 0x000000080a00720c */ /* 0x000fe20003f04070 */
[----:B------:R-:W-:Y:S01]  /*a450*/  IMAD.HI.U32 R3, R15, R18, RZ ;  /* 0x000000120f037227 */ /* 0x000fe200078e00ff */
[----:B------:R-:W-:-:S02]  /*a460*/  IABS R16, R4 ;  /* 0x0000000400107213 */ /* 0x000fc40000000000 */
[----:B------:R-:W-:Y:S01]  /*a470*/  ISETP.GE.AND P5, PT, R11, RZ, PT ;  /* 0x000000ff0b00720c */ /* 0x000fe20003fa6270 */
[----:B------:R-:W-:Y:S01]  /*a480*/  @!P4 IMAD.MOV R2, RZ, RZ, -R2 ;  /* 0x000000ffff02c224 */ /* 0x000fe200078e0a02 */
[C---:B------:R-:W-:Y:S01]  /*a490*/  ISETP.GT.U32.AND P4, PT, R10.reuse, R0, PT ;  /* 0x000000000a00720c */ /* 0x040fe20003f84070 */
[----:B------:R-:W-:Y:S01]  /*a4a0*/  IMAD.MOV R3, RZ, RZ, -R3 ;  /* 0x000000ffff037224 */ /* 0x000fe200078e0a03 */
[----:B------:R-:W-:Y:S02]  /*a4b0*/  LOP3.LUT R11, R13, 0xc0, RZ, 0xfc, !PT ;  /* 0x000000c00d0b7812 */ /* 0x000fe400078efcff */
[----:B------:R0:W-:Y:S01]  /*a4c0*/  STL [R1+0x17c], R2 ;  /* 0x00017c0201007387 */ /* 0x0001e20000100800 */
[----:B------:R-:W-:Y:S02]  /*a4d0*/  IMAD R18, R10, R3, R18 ;  /* 0x000000030a127224 */ /* 0x000fe400078e0212 */
[----:B------:R-:W-:-:S04]  /*a4e0*/  IMAD.HI.U32 R3, R15, R12, RZ ;  /* 0x0000000c0f037227 */ /* 0x000fc800078e00ff */
[--C-:B------:R-:W-:Y:S01]  /*a4f0*/  @!P0 IMAD.IADD R8, R8, 0x1, -R10.reuse ;  /* 0x0000000108088824 */ /* 0x100fe200078e0a0a */
[----:B------:R-:W-:Y:S01]  /*a500*/  ISETP.GE.AND P0, PT, R7, RZ, PT ;  /* 0x000000ff0700720c */ /* 0x000fe20003f06270 */
[----:B------:R-:W-:Y:S01]  /*a510*/  @!P4 IMAD.IADD R0, R0, 0x1, -R10 ;  /* 0x000000010000c824 */ /* 0x000fe200078e0a0a */
[----:B------:R-:W-:Y:S01]  /*a520*/  ISETP.GT.U32.AND P4, PT, R10, R18, PT ;  /* 0x000000120a00720c */ /* 0x000fe20003f84070 */
[----:B0-----:R-:W-:Y:S02]  /*a530*/  IMAD.MOV.U32 R2, RZ, RZ, R5 ;  /* 0x000000ffff027224 */ /* 0x001fe400078e0005 */
[----:B------:R-:W-:-:S04]  /*a540*/  IMAD.HI.U32 R5, R15, R17, RZ ;  /* 0x000000110f057227 */ /* 0x000fc800078e00ff */
[----:B------:R-:W-:Y:S01]  /*a550*/  @!P1 IMAD.MOV R2, RZ, RZ, -R2 ;  /* 0x000000ffff029224 */ /* 0x000fe200078e0a02 */
[----:B------:R-:W-:Y:S01]  /*a560*/  ISETP.GT.U32.AND P1, PT, R10, R19, PT ;  /* 0x000000130a00720c */ /* 0x000fe20003f24070 */
[----:B------:R-:W-:Y:S02]  /*a570*/  IMAD.MOV R7, RZ, RZ, -R3 ;  /* 0x000000ffff077224 */ /* 0x000fe400078e0a03 */
[----:B------:R-:W-:Y:S01]  /*a580*/  IMAD.HI.U32 R3, R15, R16, RZ ;  /* 0x000000100f037227 */ /* 0x000fe200078e00ff */
[----:B------:R0:W-:Y:S03]  /*a590*/  STL [R1+0x178], R2 ;  /* 0x0001780201007387 */ /* 0x0001e60000100800 */
[----:B------:R-:W-:Y:S02]  /*a5a0*/  @!P4 IMAD.IADD R18, R18, 0x1, -R10 ;  /* 0x000000011212c824 */ /* 0x000fe400078e0a0a */
[----:B------:R-:W-:-:S02]  /*a5b0*/  IMAD.MOV R5, RZ, RZ, -R5 ;  /* 0x000000ffff057224 */ /* 0x000fc400078e0a05 */
[----:B------:R-:W-:Y:S01]  /*a5c0*/  IMAD R12, R10, R7, R12 ;  /* 0x000000070a0c7224 */ /* 0x000fe200078e020c */
[----:B------:R-:W-:Y:S01]  /*a5d0*/  LOP3.LUT R7, R13, 0xc6, RZ, 0xfc, !PT ;  /* 0x000000c60d077812 */ /* 0x000fe200078efcff */
[----:B------:R-:W-:Y:S01]  /*a5e0*/  @!P1 IMAD.IADD R19, R19, 0x1, -R10 ;  /* 0x0000000113139824 */ /* 0x000fe200078e0a0a */
[----:B------:R-:W-:Y:S01]  /*a5f0*/  ISETP.GE.AND P1, PT, R6, RZ, PT ;  /* 0x000000ff0600720c */ /* 0x000fe20003f26270 */
[----:B0-----:R-:W-:Y:S01]  /*a600*/  IMAD.MOV.U32 R2, RZ, RZ, R0 ;  /* 0x000000ffff027224 */ /* 0x001fe200078e0000 */
[----:B------:R-:W-:Y:S01]  /*a610*/  IABS R9, R7 ;  /* 0x0000000700097213 */ /* 0x000fe20000000000 */
[----:B------:R-:W-:Y:S01]  /*a620*/  IMAD.MOV.U32 R0, RZ, RZ, R8 ;  /* 0x000000ffff007224 */ /* 0x000fe200078e0008 */
[C---:B------:R-:W-:Y:S01]  /*a630*/  ISETP.GT.U32.AND P4, PT, R10.reuse, R19, PT ;  /* 0x000000130a00720c */ /* 0x040fe20003f84070 */
[----:B------:R-:W-:Y:S01]  /*a640*/  @!P2 IMAD.MOV R2, RZ, RZ, -R2 ;  /* 0x000000ffff02a224 */ /* 0x000fe200078e0a02 */
[C---:B------:R-:W-:Y:S01]  /*a650*/  ISETP.GT.U32.AND P2, PT, R10.reuse, R18, PT ;  /* 0x000000120a00720c */ /* 0x040fe20003f44070 */
[----:B------:R-:W-:Y:S01]  /*a660*/  IMAD.MOV R3, RZ, RZ, -R3 ;  /* 0x000000ffff037224 */ /* 0x000fe200078e0a03 */
[C---:B------:R-:W-:Y:S01]  /*a670*/  LOP3.LUT R8, R13.reuse, 0xc2, RZ, 0xfc, !PT ;  /* 0x000000c20d087812 */ /* 0x040fe200078efcff */
[C---:B------:R-:W-:Y:S01]  /*a680*/  IMAD R17, R10.reuse, R5, R17 ;  /* 0x000000050a117224 */ /* 0x040fe200078e0211 */
[----:B------:R-:W-:Y:S01]  /*a690*/  STL [R1+0x170], R2 ;  /* 0x0001700201007387 */ /* 0x000fe20000100800 */
[----:B------:R-:W-:Y:S01]  /*a6a0*/  @!P3 IMAD.MOV R0, RZ, RZ, -R0 ;  /* 0x000000ffff00b224 */ /* 0x000fe200078e0a00 */
[C---:B------:R-:W-:Y:S01]  /*a6b0*/  ISETP.GT.U32.AND P3, PT, R10.reuse, R12, PT ;  /* 0x0000000c0a00720c */ /* 0x040fe20003f64070 */
[----:B------:R-:W-:Y:S01]  /*a6c0*/  IMAD R16, R10, R3, R16 ;  /* 0x000000030a107224 */ /* 0x000fe200078e0210 */
[----:B------:R-:W-:Y:S01]  /*a6d0*/  LOP3.LUT R3, R13, 0xc4, RZ, 0xfc, !PT ;  /* 0x000000c40d037812 */ /* 0x000fe200078efcff */
[----:B------:R-:W-:Y:S01]  /*a6e0*/  IMAD.HI.U32 R14, R15, R9, RZ ;  /* 0x000000090f0e7227 */ /* 0x000fe200078e00ff */
[----:B------:R0:W-:Y:S01]  /*a6f0*/  STL [R1+0x174], R0 ;  /* 0x0001740001007387 */ /* 0x0001e20000100800 */
[----:B------:R-:W-:-:S02]  /*a700*/  IABS R6, R8 ;  /* 0x0000000800067213 */ /* 0x000fc40000000000 */
[--C-:B------:R-:W-:Y:S01]  /*a710*/  @!P4 IMAD.IADD R19, R19, 0x1, -R10.reuse ;  /* 0x000000011313c824 */ /* 0x100fe200078e0a0a */
[----:B------:R-:W-:Y:S01]  /*a720*/  ISETP.GT.U32.AND P4, PT, R10, R17, PT ;  /* 0x000000110a00720c */ /* 0x000fe20003f84070 */
[----:B------:R-:W-:Y:S01]  /*a730*/  @!P2 IMAD.IADD R18, R18, 0x1, -R10 ;  /* 0x000000011212a824 */ /* 0x000fe200078e0a0a */
[----:B------:R-:W-:Y:S01]  /*a740*/  ISETP.GT.U32.AND P2, PT, R10, R16, PT ;  /* 0x000000100a00720c */ /* 0x000fe20003f44070 */
[----:B------:R-:W-:Y:S01]  /*a750*/  IMAD.MOV R14, RZ, RZ, -R14 ;  /* 0x000000ffff0e7224 */ /* 0x000fe200078e0a0e */
[----:B------:R-:W-:Y:S01]  /*a760*/  IABS R5, R11 ;  /* 0x0000000b00057213 */ /* 0x000fe20000000000 */
[----:B------:R-:W-:Y:S01]  /*a770*/  @!P3 IMAD.IADD R12, R12, 0x1, -R10 ;  /* 0x000000010c0cb824 */ /* 0x000fe200078e0a0a */
[----:B0-----:R-:W-:Y:S01]  /*a780*/  IABS R0, R3 ;  /* 0x0000000300007213 */ /* 0x001fe20000000000 */
[----:B------:R-:W-:Y:S01]  /*a790*/  IMAD.MOV.U32 R2, RZ, RZ, R18 ;  /* 0x000000ffff027224 */ /* 0x000fe200078e0012 */
[----:B------:R-:W-:Y:S01]  /*a7a0*/  ISETP.GE.AND P3, PT, R4, RZ, PT ;  /* 0x000000ff0400720c */ /* 0x000fe20003f66270 */
[----:B------:R-:W-:-:S02]  /*a7b0*/  IMAD R9, R10, R14, R9 ;  /* 0x0000000e0a097224 */ /* 0x000fc400078e0209 */
[----:B------:R-:W-:-:S04]  /*a7c0*/  IMAD.HI.U32 R4, R15, R0, RZ ;  /* 0x000000000f047227 */ /* 0x000fc800078e00ff */
[--C-:B------:R-:W-:Y:S01]  /*a7d0*/  @!P4 IMAD.IADD R17, R17, 0x1, -R10.reuse ;  /* 0x000000011111c824 */ /* 0x100fe200078e0a0a */
[----:B------:R-:W-:Y:S01]  /*a7e0*/  ISETP.GT.U32.AND P4, PT, R10, R12, PT ;  /* 0x0000000c0a00720c */ /* 0x000fe20003f84070 */
[----:B------:R-:W-:Y:S02]  /*a7f0*/  @!P2 IMAD.IADD R16, R16, 0x1, -R10 ;  /* 0x000000011010a824 */ /* 0x000fe400078e0a0a */
[----:B------:R-:W-:Y:S01]  /*a800*/  IMAD.MOV R4, RZ, RZ, -R4 ;  /* 0x000000ffff047224 */ /* 0x000fe200078e0a04 */
[C---:B------:R-:W-:Y:S01]  /*a810*/  ISETP.GT.U32.AND P2, PT, R10.reuse, R17, PT ;  /* 0x000000110a00720c */ /* 0x040fe20003f44070 */
[----:B------:R-:W-:Y:S01]  /*a820*/  IMAD.MOV.U32 R20, RZ, RZ, R19 ;  /* 0x000000ffff147224 */ /* 0x000fe200078e0013 */
[----:B------:R-:W-:Y:S01]  /*a830*/  LOP3.LUT R19, R13, 0xb2, RZ, 0xfc, !PT ;  /* 0x000000b20d137812 */ /* 0x000fe200078efcff */
[----:B------:R-:W-:Y:S01]  /*a840*/  @!P6 IMAD.MOV R2, RZ, RZ, -R2 ;  /* 0x000000ffff02e224 */ /* 0x000fe200078e0a02 */
[----:B------:R-:W-:Y:S01]  /*a850*/  ISETP.GE.AND P6, PT, R7, RZ, PT ;  /* 0x000000ff0700720c */ /* 0x000fe20003fc6270 */
[----:B------:R-:W-:Y:S01]  /*a860*/  IMAD R0, R10, R4, R0 ;  /* 0x000000040a007224 */ /* 0x000fe200078e0200 */
[----:B------:R-:W-:Y:S01]  /*a870*/  LOP3.LUT R4, R13, 0xbe, RZ, 0xfc, !PT ;  /* 0x000000be0d047812 */ /* 0x000fe200078efcff */
[----:B------:R-:W-:-:S04]  /*a880*/  IMAD.HI.U32 R14, R15, R6, RZ ;  /* 0x000000060f0e7227 */ /* 0x000fc800078e00ff */
[----:B------:R-:W-:Y:S01]  /*a890*/  @!P4 IMAD.IADD R12, R12, 0x1, -R10 ;  /* 0x000000010c0cc824 */ /* 0x000fe200078e0a0a */
[----:B------:R-:W-:Y:S01]  /*a8a0*/  ISETP.GT.U32.AND P4, PT, R10, R9, PT ;  /* 0x000000090a00720c */ /* 0x000fe20003f84070 */
[----:B------:R-:W-:-:S04]  /*a8b0*/  IMAD.HI.U32 R7, R15, R5, RZ ;  /* 0x000000050f077227 */ /* 0x000fc800078e00ff */
[----:B------:R-:W-:Y:S01]  /*a8c0*/  @!P5 IMAD.MOV R20, RZ, RZ, -R20 ;  /* 0x000000ffff14d224 */ /* 0x000fe200078e0a14 */
[C---:B------:R-:W-:Y:S01]  /*a8d0*/  ISETP.GT.U32.AND P5, PT, R10.reuse, R16, PT ;  /* 0x000000100a00720c */ /* 0x040fe20003fa4070 */
[----:B------:R-:W-:Y:S01]  /*a8e0*/  @!P2 IMAD.IADD R17, R17, 0x1, -R10 ;  /* 0x000000011111a824 */ /* 0x000fe200078e0a0a */
[C---:B------:R-:W-:Y:S01]  /*a8f0*/  ISETP.GT.U32.AND P2, PT, R10.reuse, R0, PT ;  /* 0x000000000a00720c */ /* 0x040fe20003f44070 */
[----:B------:R-:W-:Y:S01]  /*a900*/  IMAD.MOV R14, RZ, RZ, -R14 ;  /* 0x000000ffff0e7224 */ /* 0x000fe200078e0a0e */
[----:B------:R-:W-:Y:S01]  /*a910*/  STL [R1+0x130], R20 ;  /* 0x0001301401007387 */ /* 0x000fe20000100800 */
[----:B------:R-:W-:Y:S02]  /*a920*/  IMAD.MOV R7, RZ, RZ, -R7 ;  /* 0x000000ffff077224 */ /* 0x000fe400078e0a07 */
[C---:B------:R-:W-:Y:S01]  /*a930*/  IMAD R6, R10.reuse, R14, R6 ;  /* 0x0000000e0a067224 */ /* 0x040fe200078e0206 */
[----:B------:R0:W-:Y:S01]  /*a940*/  STL [R1+0x140], R2 ;  /* 0x0001400201007387 */ /* 0x0001e20000100800 */
[C---:B------:R-:W-:Y:S01]  /*a950*/  IMAD R5, R10.reuse, R7, R5 ;  /* 0x000000070a057224 */ /* 0x040fe200078e0205 */
[----:B------:R-:W-:Y:S01]  /*a960*/  LOP3.LUT R7, R13, 0xbc, RZ, 0xfc, !PT ;  /* 0x000000bc0d077812 */ /* 0x000fe200078efcff */
[--C-:B------:R-:W-:Y:S01]  /*a970*/  @!P4 IMAD.IADD R9, R9, 0x1, -R10.reuse ;  /* 0x000000010909c824 */ /* 0x100fe200078e0a0a */
[C---:B------:R-:W-:Y:S01]  /*a980*/  ISETP.GT.U32.AND P4, PT, R10.reuse, R6, PT ;  /* 0x000000060a00720c */ /* 0x040fe20003f84070 */
[----:B------:R-:W-:Y:S01]  /*a990*/  @!P1 IMAD.MOV R17, RZ, RZ, -R17 ;  /* 0x000000ffff119224 */ /* 0x000fe200078e0a11 */
[----:B------:R-:W-:Y:S01]  /*a9a0*/  ISETP.GT.U32.AND P1, PT, R10, R5, PT ;  /* 0x000000050a00720c */ /* 0x000fe20003f24070 */
[--C-:B------:R-:W-:Y:S01]  /*a9b0*/  @!P5 IMAD.IADD R16, R16, 0x1, -R10.reuse ;  /* 0x000000011010d824 */ /* 0x100fe200078e0a0a */
[----:B------:R-:W-:Y:S01]  /*a9c0*/  ISETP.GE.AND P5, PT, R3, RZ, PT ;  /* 0x000000ff0300720c */ /* 0x000fe20003fa6270 */
[----:B------:R-:W-:Y:S01]  /*a9d0*/  @!P2 IMAD.IADD R0, R0, 0x1, -R10 ;  /* 0x000000010000a824 */ /* 0x000fe200078e0a0a */
[----:B------:R-:W-:Y:S01]  /*a9e0*/  IABS R3, R4 ;  /* 0x0000000400037213 */ /* 0x000fe20000000000 */
[----:B0-----:R-:W-:Y:S01]  /*a9f0*/  IMAD.MOV.U32 R2, RZ, RZ, R12 ;  /* 0x000000ffff027224 */ /* 0x001fe200078e000c */
[----:B------:R-:W-:-:S02]  /*aa00*/  IABS R14, R7 ;  /* 0x00000007000e7213 */ /* 0x000fc40000000000 */
[C---:B------:R-:W-:Y:S01]  /*aa10*/  ISETP.GT.U32.AND P2, PT, R10.reuse, R0, PT ;  /* 0x000000000a00720c */ /* 0x040fe20003f44070 */
[----:B------:R-:W-:Y:S01]  /*aa20*/  @!P0 IMAD.MOV R2, RZ, RZ, -R2 ;  /* 0x000000ffff028224 */ /* 0x000fe200078e0a02 */
[----:B------:R-:W-:Y:S01]  /*aa30*/  ISETP.GT.U32.AND P0, PT, R10, R9, PT ;  /* 0x000000090a00720c */ /* 0x000fe20003f04070 */
[----:B------:R-:W-:-:S03]  /*aa40*/  IMAD.HI.U32 R12, R15, R3, RZ ;  /* 0x000000030f0c7227 */ /* 0x000fc600078e00ff */
[----:B------:R0:W-:Y:S01]  /*aa50*/  STL [R1+0x168], R2 ;  /* 0x0001680201007387 */ /* 0x0001e20000100800 */
[----:B------:R-:W-:Y:S02]  /*aa60*/  IMAD.MOV R12, RZ, RZ, -R12 ;  /* 0x000000ffff0c7224 */ /* 0x000fe400078e0a0c */
[--C-:B------:R-:W-:Y:S01]  /*aa70*/  @!P4 IMAD.IADD R6, R6, 0x1, -R10.reuse ;  /* 0x000000010606c824 */ /* 0x100fe200078e0a0a */
[----:B------:R-:W-:Y:S01]  /*aa80*/  ISETP.GE.AND P4, PT, R8, RZ, PT ;  /* 0x000000ff0800720c */ /* 0x000fe20003f86270 */
[----:B------:R-:W-:Y:S01]  /*aa90*/  @!P1 IMAD.IADD R5, R5, 0x1, -R10 ;  /* 0x0000000105059824 */ /* 0x000fe200078e0a0a */
[----:B------:R1:W-:Y:S01]  /*aaa0*/  STL [R1+0x148], R17 ;  /* 0x0001481101007387 */ /* 0x0003e20000100800 */
[----:B------:R-:W-:Y:S01]  /*aab0*/  IMAD.MOV.U32 R8, RZ, RZ, R14 ;  /* 0x000000ffff087224 */ /* 0x000fe200078e000e */
[C---:B------:R-:W-:Y:S01]  /*aac0*/  LOP3.LUT R14, R13.reuse, 0xba, RZ, 0xfc, !PT ;  /* 0x000000ba0d0e7812 */ /* 0x040fe200078efcff */
[C---:B------:R-:W-:Y:S01]  /*aad0*/  IMAD R3, R10.reuse, R12, R3 ;  /* 0x0000000c0a037224 */ /* 0x040fe200078e0203 */
[C---:B------:R-:W-:Y:S01]  /*aae0*/  ISETP.GT.U32.AND P1, PT, R10.reuse, R5, PT ;  /* 0x000000050a00720c */ /* 0x040fe20003f24070 */
[----:B0-----:R-:W-:Y:S01]  /*aaf0*/  IMAD.MOV.U32 R2, RZ, RZ, R16 ;  /* 0x000000ffff027224 */ /* 0x001fe200078e0010 */
[----:B------:R-:W-:Y:S01]  /*ab00*/  LOP3.LUT R12, R13, 0xb0, RZ, 0xfc, !PT ;  /* 0x000000b00d0c7812 */ /* 0x000fe200078efcff */
[----:B------:R-:W-:Y:S01]  /*ab10*/  @!P0 IMAD.IADD R9, R9, 0x1, -R10 ;  /* 0x0000000109098824 */ /* 0x000fe200078e0a0a */
[----:B------:R-:W-:Y:S01]  /*ab20*/  ISETP.GE.AND P0, PT, R11, RZ, PT ;  /* 0x000000ff0b00720c */ /* 0x000fe20003f06270 */
[----:B------:R-:W-:Y:S01]  /*ab30*/  @!P3 IMAD.MOV R2, RZ, RZ, -R2 ;  /* 0x000000ffff02b224 */ /* 0x000fe200078e0a02 */
[----:B------:R-:W-:Y:S01]  /*ab40*/  ISETP.GT.U32.AND P3, PT, R10, R6, PT ;  /* 0x000000060a00720c */ /* 0x000fe20003f64070 */
[----:B------:R-:W-:Y:S01]  /*ab50*/  IMAD.HI.U32 R11, R15, R8, RZ ;  /* 0x000000080f0b7227 */ /* 0x000fe200078e00ff */
[----:B-1----:R-:W-:-:S02]  /*ab60*/  IABS R17, R12 ;  /* 0x0000000c00117213 */ /* 0x002fc40000000000 */
[----:B------:R0:W-:Y:S01]  /*ab70*/  STL [R1+0x14c], R2 ;  /* 0x00014c0201007387 */ /* 0x0001e20000100800 */
[--C-:B------:R-:W-:Y:S01]  /*ab80*/  @!P2 IMAD.IADD R0, R0, 0x1, -R10.reuse ;  /* 0x000000010000a824 */ /* 0x100fe200078e0a0a */
[----:B------:R-:W-:Y:S01]  /*ab90*/  ISETP.GT.U32.AND P2, PT, R10, R3, PT ;  /* 0x000000030a00720c */ /* 0x000fe20003f44070 */
[----:B------:R-:W-:Y:S02]  /*aba0*/  IMAD.MOV R11, RZ, RZ, -R11 ;  /* 0x000000ffff0b7224 */ /* 0x000fe400078e0a0b */
[----:B------:R-:W-:-:S04]  /*abb0*/  @!P1 IMAD.IADD R5, R5, 0x1, -R10 ;  /* 0x0000000105059824 */ /* 0x000fc800078e0a0a */
[----:B------:R-:W-:Y:S01]  /*abc0*/  @!P3 IMAD.IADD R6, R6, 0x1, -R10 ;  /* 0x000000010606b824 */ /* 0x000fe200078e0a0a */
[----:B------:R-:W-:Y:S01]  /*abd0*/  ISETP.GE.AND P3, PT, R7, RZ, PT ;  /* 0x000000ff0700720c */ /* 0x000fe20003f66270 */
[----:B0-----:R-:W-:Y:S01]  /*abe0*/  IMAD.MOV.U32 R2, RZ, RZ, R9 ;  /* 0x000000ffff027224 */ /* 0x001fe200078e0009 */
[----:B------:R-:W-:Y:S01]  /*abf0*/  LOP3.LUT R9, R13, 0xb8, RZ, 0xfc, !PT ;  /* 0x000000b80d097812 */ /* 0x000fe200078efcff */
[----:B------:R-:W-:Y:S02]  /*ac00*/  @!P4 IMAD.MOV R6, RZ, RZ, -R6 ;  /* 0x000000ffff06c224 */ /* 0x000fe400078e0a06 */
[----:B------:R-:W-:Y:S01]  /*ac10*/  @!P6 IMAD.MOV R2, RZ, RZ, -R2 ;  /* 0x000000ffff02e224 */ /* 0x000fe200078e0a02 */
[----:B------:R-:W-:Y:S01]  /*ac20*/  ISETP.GE.AND P6, PT, R4, RZ, PT ;  /* 0x000000ff0400720c */ /* 0x000fe20003fc6270 */
[----:B------:R-:W-:Y:S01]  /*ac30*/  IMAD R4, R10, R11, R8 ;  /* 0x0000000b0a047224 */ /* 0x000fe200078e0208 */
[----:B------:R-:W-:Y:S01]  /*ac40*/  ISETP.GE.AND P4, PT, R9, RZ, PT ;  /* 0x000000ff0900720c */ /* 0x000fe20003f86270 */
[----:B------:R-:W-:Y:S01]  /*ac50*/  @!P2 IMAD.IADD R3, R3, 0x1, -R10 ;  /* 0x000000010303a824 */ /* 0x000fe200078e0a0a */
[----:B------:R0:W-:Y:S01]  /*ac60*/  STL [R1+0x150], R2 ;  /* 0x0001500201007387 */ /* 0x0001e20000100800 */
[----:B------:R-:W-:-:S02]  /*ac70*/  IABS R9, R9 ;  /* 0x0000000900097213 */ /* 0x000fc40000000000 */
[C---:B------:R-:W-:Y:S02]  /*ac80*/  ISETP.GT.U32.AND P1, PT, R10.reuse, R4, PT ;  /* 0x000000040a00720c */ /* 0x040fe40003f24070 */
[----:B------:R-:W-:Y:S02]  /*ac90*/  ISETP.GT.U32.AND P2, PT, R10, R3, PT ;  /* 0x000000030a00720c */ /* 0x000fe40003f44070 */
[C---:B------:R-:W-:Y:S01]  /*aca0*/  LOP3.LUT R8, R13.reuse, 0xb4, RZ, 0xfc, !PT ;  /* 0x000000b40d087812 */ /* 0x040fe200078efcff */
[----:B0-----:R-:W-:Y:S01]  /*acb0*/  IMAD.MOV.U32 R2, RZ, RZ, R0 ;  /* 0x000000ffff027224 */ /* 0x001fe200078e0000 */
[----:B------:R-:W-:-:S03]  /*acc0*/  LOP3.LUT R0, R13, 0xb6, RZ, 0xfc, !PT ;  /* 0x000000b60d007812 */ /* 0x000fc600078efcff */
[----:B------:R-:W-:Y:S01]  /*acd0*/  @!P5 IMAD.MOV R2, RZ, RZ, -R2 ;  /* 0x000000ffff02d224 */ /* 0x000fe200078e0a02 */
[----:B------:R-:W-:-:S03]  /*ace0*/  ISETP.GE.AND P5, PT, R14, RZ, PT ;  /* 0x000000ff0e00720c */ /* 0x000fc60003fa6270 */
[--C-:B------:R-:W-:Y:S01]  /*acf0*/  @!P1 IMAD.IADD R4, R4, 0x1, -R10.reuse ;  /* 0x0000000104049824 */ /* 0x100fe200078e0a0a */
[----:B------:R-:W-:Y:S01]  /*ad00*/  IABS R14, R14 ;  /* 0x0000000e000e7213 */ /* 0x000fe20000000000 */
[----:B------:R-:W-:Y:S01]  /*ad10*/  @!P2 IMAD.IADD R3, R3, 0x1, -R10 ;  /* 0x000000010303a824 */ /* 0x000fe200078e0a0a */
[----:B------:R0:W-:Y:S01]  /*ad20*/  STL [R1+0x154], R2 ;  /* 0x0001540201007387 */ /* 0x0001e20000100800 */
[----:B------:R-:W-:Y:S02]  /*ad30*/  ISETP.GE.AND P2, PT, R8, RZ, PT ;  /* 0x000000ff0800720c */ /* 0x000fe40003f46270 */
[----:B------:R-:W-:Y:S01]  /*ad40*/  ISETP.GT.U32.AND P1, PT, R10, R4, PT ;  /* 0x000000040a00720c */ /* 0x000fe20003f24070 */
[----:B------:R-:W-:Y:S01]  /*ad50*/  IMAD.HI.U32 R7, R15, R14, RZ ;  /* 0x0000000e0f077227 */ /* 0x000fe200078e00ff */
[----:B------:R1:W-:Y:S01]  /*ad60*/  STL [R1+0x164], R6 ;  /* 0x0001640601007387 */ /* 0x0003e20000100800 */
[----:B------:R-:W-:Y:S02]  /*ad70*/  IABS R8, R8 ;  /* 0x0000000800087213 */ /* 0x000fe40000000000 */
[----:B------:R-:W-:-:S02]  /*ad80*/  IMAD.MOV R7, RZ, RZ, -R7 ;  /* 0x000000ffff077224 */ /* 0x000fc400078e0a07 */
[----:B0-----:R-:W-:Y:S02]  /*ad90*/  IMAD.MOV.U32 R2, RZ, RZ, R5 ;  /* 0x000000ffff027224 */ /* 0x001fe400078e0005 */
[----:B------:R-:W-:Y:S01]  /*ada0*/  IMAD R14, R10, R7, R14 ;  /* 0x000000070a0e7224 */ /* 0x000fe200078e020e */
[----:B------:R-:W-:Y:S01]  /*adb0*/  LOP3.LUT R7, R13, 0xae, RZ, 0xfc, !PT ;  /* 0x000000ae0d077812 */ /* 0x000fe200078efcff */
[----:B------:R-:W-:Y:S01]  /*adc0*/  @!P0 IMAD.MOV R2, RZ, RZ, -R2 ;  /* 0x000000ffff028224 */ /* 0x000fe200078e0a02 */
[----:B------:R-:W-:Y:S01]  /*add0*/  ISETP.GE.AND P0, PT, R0, RZ, PT ;  /* 0x000000ff0000720c */ /* 0x000fe20003f06270 */
[----:B------:R-:W-:Y:S01]  /*ade0*/  @!P1 IMAD.IADD R4, R4, 0x1, -R10 ;  /* 0x0000000104049824 */ /* 0x000fe200078e0a0a */
[----:B------:R-:W-:Y:S01]  /*adf0*/  IABS R0, R0 ;  /* 0x0000000000007213 */ /* 0x000fe20000000000 */
[C---:B-1----:R-:W-:Y:S01]  /*ae00*/  IMAD.HI.U32 R6, R15.reuse, R9, RZ ;  /* 0x000000090f067227 */ /* 0x042fe200078e00ff */
[----:B------:R0:W-:Y:S03]  /*ae10*/  STL [R1+0x40c], R2 ;  /* 0x00040c0201007387 */ /* 0x0001e60000100800 */
[----:B------:R-:W-:-:S04]  /*ae20*/  IMAD.HI.U32 R5, R15, R0, RZ ;  /* 0x000000000f057227 */ /* 0x000fc800078e00ff */
[----:B------:R-:W-:Y:S02]  /*ae30*/  IMAD.MOV R5, RZ, RZ, -R5 ;  /* 0x000000ffff057224 */ /* 0x000fe400078e0a05 */
[----:B------:R-:W-:Y:S02]  /*ae40*/  IMAD.MOV R6, RZ, RZ, -R6 ;  /* 0x000000ffff067224 */ /* 0x000fe400078e0a06 */
[----:B0-----:R-:W-:Y:S02]  /*ae50*/  IMAD.MOV.U32 R2, RZ, RZ, R3 ;  /* 0x000000ffff027224 */ /* 0x001fe400078e0003 */
[C---:B------:R-:W-:Y:S01]  /*ae60*/  IMAD R0, R10.reuse, R5, R0 ;  /* 0x000000050a007224 */ /* 0x040fe200078e0200 */
[----:B------:R-:W-:Y:S01]  /*ae70*/  IABS R5, R7 ;  /* 0x0000000700057213 */ /* 0x000fe20000000000 */
[----:B------:R-:W-:Y:S01]  /*ae80*/  @!P6 IMAD.MOV R2, RZ, RZ, -R2 ;  /* 0x000000ffff02e224 */ /* 0x000fe200078e0a02 */
[C---:B------:R-:W-:Y:S01]  /*ae90*/  ISETP.GT.U32.AND P6, PT, R10.reuse, R14, PT ;  /* 0x0000000e0a00720c */ /* 0x040fe20003fc4070 */
[----:B------:R-:W-:-:S02]  /*aea0*/  IMAD R9, R10, R6, R9 ;  /* 0x000000060a097224 */ /* 0x000fc400078e0209 */
[C---:B------:R-:W-:Y:S01]  /*aeb0*/  IMAD.HI.U32 R3, R15.reuse, R8, RZ ;  /* 0x000000080f037227 */ /* 0x040fe200078e00ff */
[----:B------:R0:W-:Y:S02]  /*aec0*/  STL [R1+0x15c], R2 ;  /* 0x00015c0201007387 */ /* 0x0001e40000100800 */
[----:B------:R-:W-:Y:S01]  /*aed0*/  ISETP.GT.U32.AND P1, PT, R10, R9, PT ;  /* 0x000000090a00720c */ /* 0x000fe20003f24070 */
[----:B------:R-:W-:Y:S02]  /*aee0*/  IMAD.MOV R3, RZ, RZ, -R3 ;  /* 0x000000ffff037224 */ /* 0x000fe400078e0a03 */
[----:B------:R-:W-:-:S04]  /*aef0*/  IMAD.HI.U32 R6, R15, R17, RZ ;  /* 0x000000110f067227 */ /* 0x000fc800078e00ff */
[----:B------:R-:W-:Y:S02]  /*af00*/  @!P6 IMAD.IADD R14, R14, 0x1, -R10 ;  /* 0x000000010e0ee824 */ /* 0x000fe400078e0a0a */
[----:B0-----:R-:W-:Y:S01]  /*af10*/  IMAD.MOV.U32 R2, RZ, RZ, R4 ;  /* 0x000000ffff027224 */ /* 0x001fe200078e0004 */
[----:B------:R-:W-:Y:S01]  /*af20*/  LOP3.LUT R4, R13, 0xac, RZ, 0xfc, !PT ;  /* 0x000000ac0d047812 */ /* 0x000fe200078efcff */
[C---:B------:R-:W-:Y:S01]  /*af30*/  IMAD R8, R10.reuse, R3, R8 ;  /* 0x000000030a087224 */ /* 0x040fe200078e0208 */
[C---:B------:R-:W-:Y:S01]  /*af40*/  ISETP.GT.U32.AND P6, PT, R10.reuse, R14, PT ;  /* 0x0000000e0a00720c */ /* 0x040fe20003fc4070 */
[----:B------:R-:W-:Y:S01]  /*af50*/  @!P3 IMAD.MOV R2, RZ, RZ, -R2 ;  /* 0x000000ffff02b224 */ /* 0x000fe200078e0a02 */
[C---:B------:R-:W-:Y:S01]  /*af60*/  ISETP.GT.U32.AND P3, PT, R10.reuse, R0, PT ;  /* 0x000000000a00720c */ /* 0x040fe20003f64070 */
[----:B------:R-:W-:Y:S01]  /*af70*/  @!P1 IMAD.IADD R9, R9, 0x1, -R10 ;  /* 0x0000000109099824 */ /* 0x000fe200078e0a0a */
[----:B------:R-:W-:Y:S01]  /*af80*/  IABS R3, R19 ;  /* 0x0000001300037213 */ /* 0x000fe20000000000 */
[----:B------:R-:W-:Y:S01]  /*af90*/  IMAD.MOV R6, RZ, RZ, -R6 ;  /* 0x000000ffff067224 */ /* 0x000fe200078e0a06 */
[----:B------:R0:W-:Y:S01]  /*afa0*/  STL [R1+0x408], R2 ;  /* 0x0004080201007387 */ /* 0x0001e20000100800 */
[----:B------:R-:W-:Y:S01]  /*afb0*/  IABS R16, R4 ;  /* 0x0000000400107213 */ /* 0x000fe20000000000 */
[----:B------:R-:W-:Y:S01]  /*afc0*/  IMAD.HI.U32 R18, R15, R5, RZ ;  /* 0x000000050f127227 */ /* 0x000fe200078e00ff */
[----:B------:R-:W-:-:S03]  /*afd0*/  ISETP.GT.U32.AND P1, PT, R10, R9, PT ;  /* 0x000000090a00720c */ /* 0x000fc60003f24070 */
[----:B------:R-:W-:-:S04]  /*afe0*/  IMAD.HI.U32 R11, R15, R3, RZ ;  /* 0x000000030f0b7227 */ /* 0x000fc800078e00ff */
[--C-:B------:R-:W-:Y:S02]  /*aff0*/  @!P3 IMAD.IADD R0, R0, 0x1, -R10.reuse ;  /* 0x000000010000b824 */ /* 0x100fe400078e0a0a */
[----:B------:R-:W-:Y:S01]  /*b000*/  @!P6 IMAD.IADD R14, R14, 0x1, -R10 ;  /* 0x000000010e0ee824 */ /* 0x000fe200078e0a0a */
[C---:B------:R-:W-:Y:S01]  /*b010*/  ISETP.GT.U32.AND P6, PT, R10.reuse, R8, PT ;  /* 0x000000080a00720c */ /* 0x040fe20003fc4070 */
[C---:B------:R-:W-:Y:S01]  /*b020*/  IMAD R17, R10.reuse, R6, R17 ;  /* 0x000000060a117224 */ /* 0x040fe200078e0211 */
[C---:B------:R-:W-:Y:S01]  /*b030*/  ISETP.GT.U32.AND P3, PT, R10.reuse, R0, PT ;  /* 0x000000000a00720c */ /* 0x040fe20003f64070 */
[----:B------:R-:W-:Y:S01]  /*b040*/  IMAD.MOV R11, RZ, RZ, -R11 ;  /* 0x000000ffff0b7224 */ /* 0x000fe200078e0a0b */
[----:B------:R-:W-:Y:S01]  /*b050*/  LOP3.LUT R6, R13, 0xaa, RZ, 0xfc, !PT ;  /* 0x000000aa0d067812 */ /* 0x000fe200078efcff */
[----:B0-----:R-:W-:Y:S02]  /*b060*/  IMAD.MOV.U32 R2, RZ, RZ, R14 ;  /* 0x000000ffff027224 */ /* 0x001fe400078e000e */
[----:B------:R-:W-:Y:S01]  /*b070*/  IMAD R3, R10, R11, R3 ;  /* 0x0000000b0a037224 */ /* 0x000fe200078e0203 */
[----:B------:R-:W-:Y:S01]  /*b080*/  IABS R14, R6 ;  /* 0x00000006000e7213 */ /* 0x000fe20000000000 */
[----:B------:R-:W-:-:S02]  /*b090*/  @!P1 IMAD.IADD R9, R9, 0x1, -R10 ;  /* 0x0000000109099824 */ /* 0x000fc400078e0a0a */
[----:B------:R-:W-:Y:S01]  /*b0a0*/  @!P5 IMAD.MOV R2, RZ, RZ, -R2 ;  /* 0x000000ffff02d224 */ /* 0x000fe200078e0a02 */
[----:B------:R-:W-:Y:S01]  /*b0b0*/  ISETP.GT.U32.AND P1, PT, R10, R3, PT ;  /* 0x000000030a00720c */ /* 0x000fe20003f24070 */
[--C-:B------:R-:W-:Y:S01]  /*b0c0*/  @!P6 IMAD.IADD R8, R8, 0x1, -R10.reuse ;  /* 0x000000010808e824 */ /* 0x100fe200078e0a0a */
[----:B------:R-:W-:Y:S01]  /*b0d0*/  ISETP.GE.AND P5, PT, R19, RZ, PT ;  /* 0x000000ff1300720c */ /* 0x000fe20003fa6270 */
[----:B------:R-:W-:Y:S01]  /*b0e0*/  @!P3 IMAD.IADD R0, R0, 0x1, -R10 ;  /* 0x000000010000b824 */ /* 0x000fe200078e0a0a */
[C---:B------:R-:W-:Y:S01]  /*b0f0*/  ISETP.GT.U32.AND P3, PT, R10.reuse, R17, PT ;  /* 0x000000110a00720c */ /* 0x040fe20003f64070 */
[----:B------:R0:W-:Y:S01]  /*b100*/  STL [R1+0x144], R2 ;  /* 0x0001440201007387 */ /* 0x0001e20000100800 */
[----:B------:R-:W-:Y:S01]  /*b110*/  ISETP.GT.U32.AND P6, PT, R10, R8, PT ;  /* 0x000000080a00720c */ /* 0x000fe20003fc4070 */
[----:B------:R-:W-:Y:S02]  /*b120*/  IMAD.MOV R18, RZ, RZ, -R18 ;  /* 0x000000ffff127224 */ /* 0x000fe400078e0a12 */
[----:B------:R-:W-:-:S04]  /*b130*/  IMAD.HI.U32 R11, R15, R16, RZ ;  /* 0x000000100f0b7227 */ /* 0x000fc800078e00ff */
[--C-:B------:R-:W-:Y:S01]  /*b140*/  @!P1 IMAD.IADD R3, R3, 0x1, -R10.reuse ;  /* 0x0000000103039824 */ /* 0x100fe200078e0a0a */
[----:B------:R-:W-:Y:S01]  /*b150*/  ISETP.GE.AND P1, PT, R12, RZ, PT ;  /* 0x000000ff0c00720c */ /* 0x000fe20003f26270 */
[----:B0-----:R-:W-:Y:S01]  /*b160*/  IMAD.MOV.U32 R2, RZ, RZ, R9 ;  /* 0x000000ffff027224 */ /* 0x001fe200078e0009 */
[----:B------:R-:W-:Y:S01]  /*b170*/  LOP3.LUT R12, R13, 0xa4, RZ, 0xfc, !PT ;  /* 0x000000a40d0c7812 */ /* 0x000fe200078efcff */
[----:B------:R-:W-:Y:S01]  /*b180*/  @!P3 IMAD.IADD R17, R17, 0x1, -R10 ;  /* 0x000000011111b824 */ /* 0x000fe200078e0a0a */
[C---:B------:R-:W-:Y:S01]  /*b190*/  ISETP.GT.U32.AND P3, PT, R10.reuse, R3, PT ;  /* 0x000000030a00720c */ /* 0x040fe20003f64070 */
[----:B------:R-:W-:Y:S02]  /*b1a0*/  @!P4 IMAD.MOV R2, RZ, RZ, -R2 ;  /* 0x000000ffff02c224 */ /* 0x000fe400078e0a02 */
[----:B------:R-:W-:Y:S01]  /*b1b0*/  IMAD.HI.U32 R9, R15, R14, RZ ;  /* 0x0000000e0f097227 */ /* 0x000fe200078e00ff */
[C---:B------:R-:W-:Y:S02]  /*b1c0*/  ISETP.GT.U32.AND P4, PT, R10.reuse, R17, PT ;  /* 0x000000110a00720c */ /* 0x040fe40003f84070 */
[----:B------:R0:W-:Y:S01]  /*b1d0*/  STL [R1+0x13c], R2 ;  /* 0x00013c0201007387 */ /* 0x0001e20000100800 */
[----:B------:R-:W-:-:S02]  /*b1e0*/  IMAD R5, R10, R18, R5 ;  /* 0x000000120a057224 */ /* 0x000fc400078e0205 */
[----:B------:R-:W-:Y:S02]  /*b1f0*/  IMAD.MOV R11, RZ, RZ, -R11 ;  /* 0x000000ffff0b7224 */ /* 0x000fe400078e0a0b */
[----:B------:R-:W-:Y:S01]  /*b200*/  @!P6 IMAD.IADD R8, R8, 0x1, -R10 ;  /* 0x000000010808e824 */ /* 0x000fe200078e0a0a */
[C---:B------:R-:W-:Y:S01]  /*b210*/  ISETP.GT.U32.AND P6, PT, R10.reuse, R5, PT ;  /* 0x000000050a00720c */ /* 0x040fe20003fc4070 */
[----:B------:R-:W-:Y:S02]  /*b220*/  IMAD.MOV R9, RZ, RZ, -R9 ;  /* 0x000000ffff097224 */ /* 0x000fe400078e0a09 */
[C---:B------:R-:W-:Y:S01]  /*b230*/  IMAD R16, R10.reuse, R11, R16 ;  /* 0x0000000b0a107224 */ /* 0x040fe200078e0210 */
[----:B------:R-:W-:Y:S01]  /*b240*/  IABS R11, R12 ;  /* 0x0000000c000b7213 */ /* 0x000fe20000000000 */
[----:B0-----:R-:W-:Y:S02]  /*b250*/  IMAD.MOV.U32 R2, RZ, RZ, R8 ;  /* 0x000000ffff027224 */ /* 0x001fe400078e0008 */
[C---:B------:R-:W-:Y:S01]  /*b260*/  IMAD R14, R10.reuse, R9, R14 ;  /* 0x000000090a0e7224 */ /* 0x040fe200078e020e */
[----:B------:R-:W-:Y:S01]  /*b270*/  LOP3.LUT R9, R13, 0xa2, RZ, 0xfc, !PT ;  /* 0x000000a20d097812 */ /* 0x000fe200078efcff */
[----:B------:R-:W-:Y:S01]  /*b280*/  @!P2 IMAD.MOV R2, RZ, RZ, -R2 ;  /* 0x000000ffff02a224 */ /* 0x000fe200078e0a02 */
[C---:B------:R-:W-:Y:S01]  /*b290*/  ISETP.GT.U32.AND P2, PT, R10.reuse, R16, PT ;  /* 0x000000100a00720c */ /* 0x040fe20003f44070 */
[----:B------:R-:W-:Y:S01]  /*b2a0*/  @!P4 IMAD.IADD R17, R17, 0x1, -R10 ;  /* 0x000000011111c824 */ /* 0x000fe200078e0a0a */
[----:B------:R-:W-:Y:S01]  /*b2b0*/  ISETP.GT.U32.AND P4, PT, R10, R14, PT ;  /* 0x0000000e0a00720c */ /* 0x000fe20003f84070 */
[----:B------:R-:W-:Y:S01]  /*b2c0*/  @!P0 IMAD.MOV R0, RZ, RZ, -R0 ;  /* 0x000000ffff008224 */ /* 0x000fe200078e0a00 */
[----:B------:R-:W-:Y:S01]  /*b2d0*/  ISETP.GE.AND P0, PT, R7, RZ, PT ;  /* 0x000000ff0700720c */ /* 0x000fe20003f06270 */
[--C-:B------:R-:W-:Y:S01]  /*b2e0*/  @!P3 IMAD.IADD R3, R3, 0x1, -R10.reuse ;  /* 0x000000010303b824 */ /* 0x100fe200078e0a0a */
[----:B------:R-:W-:Y:S01]  /*b2f0*/  ISETP.GE.AND P3, PT, R4, RZ, PT ;  /* 0x000000ff0400720c */ /* 0x000fe20003f66270 */
[--C-:B------:R-:W-:Y:S01]  /*b300*/  @!P6 IMAD.IADD R5, R5, 0x1, -R10.reuse ;  /* 0x000000010505e824 */ /* 0x100fe200078e0a0a */
[----:B------:R0:W-:Y:S01]  /*b310*/  STL [R1+0x138], R0 ;  /* 0x0001380001007387 */ /* 0x0001e20000100800 */
[----:B------:R-:W-:Y:S01]  /*b320*/  LOP3.LUT R4, R13, 0xa6, RZ, 0xfc, !PT ;  /* 0x000000a60d047812 */ /* 0x000fe200078efcff */
[----:B------:R-:W-:Y:S01]  /*b330*/  @!P1 IMAD.MOV R17, RZ, RZ, -R17 ;  /* 0x000000ffff119224 */ /* 0x000fe200078e0a11 */
[----:B------:R-:W-:Y:S01]  /*b340*/  ISETP.GE.AND P6, PT, R6, RZ, PT ;  /* 0x000000ff0600720c */ /* 0x000fe20003fc6270 */
[----:B------:R1:W-:Y:S01]  /*b350*/  STL [R1+0x134], R2 ;  /* 0x0001340201007387 */ /* 0x0003e20000100800 */
[----:B------:R-:W-:Y:S01]  /*b360*/  IABS R6, R4 ;  /* 0x0000000400067213 */ /* 0x000fe20000000000 */
[--C-:B------:R-:W-:Y:S01]  /*b370*/  @!P2 IMAD.IADD R16, R16, 0x1, -R10.reuse ;  /* 0x000000011010a824 */ /* 0x100fe200078e0a0a */
[----:B------:R-:W-:Y:S01]  /*b380*/  ISETP.GT.U32.AND P2, PT, R10, R5, PT ;  /* 0x000000050a00720c */ /* 0x000fe20003f44070 */
[----:B------:R-:W-:Y:S01]  /*b390*/  @!P4 IMAD.IADD R14, R14, 0x1, -R10 ;  /* 0x000000010e0ec824 */ /* 0x000fe200078e0a0a */
[----:B------:R-:W-:-:S02]  /*b3a0*/  IABS R19, R9 ;  /* 0x0000000900137213 */ /* 0x000fc40000000000 */
[----:B0-----:R-:W-:Y:S02]  /*b3b0*/  LOP3.LUT R0, R13, 0xa8, RZ, 0xfc, !PT ;  /* 0x000000a80d007812 */ /* 0x001fe400078efcff */
[C---:B------:R-:W-:Y:S01]  /*b3c0*/  ISETP.GT.U32.AND P4, PT, R10.reuse, R14, PT ;  /* 0x0000000e0a00720c */ /* 0x040fe20003f84070 */
[----:B-1----:R-:W-:Y:S01]  /*b3d0*/  IMAD.MOV.U32 R2, RZ, RZ, R3 ;  /* 0x000000ffff027224 */ /* 0x002fe200078e0003 */
[----:B------:R-:W-:Y:S01]  /*b3e0*/  IABS R8, R0 ;  /* 0x0000000000087213 */ /* 0x000fe20000000000 */
[----:B------:R-:W-:Y:S02]  /*b3f0*/  IMAD.MOV.U32 R3, RZ, RZ, R6 ;  /* 0x000000ffff037224 */ /* 0x000fe400078e0006 */
[----:B------:R-:W-:Y:S01]  /*b400*/  @!P5 IMAD.MOV R2, RZ, RZ, -R2 ;  /* 0x000000ffff02d224 */ /* 0x000fe200078e0a02 */
[----:B------:R-:W-:Y:S01]  /*b410*/  ISETP.GT.U32.AND P5, PT, R10, R16, PT ;  /* 0x000000100a00720c */ /* 0x000fe20003fa4070 */
[----:B------:R-:W-:-:S03]  /*b420*/  IMAD.HI.U32 R7, R15, R8, RZ ;  /* 0x000000080f077227 */ /* 0x000fc600078e00ff */
[----:B------:R0:W-:Y:S01]  /*b430*/  STL [R1+0x100], R2 ;  /* 0x0001000201007387 */ /* 0x0001e20000100800 */
[----:B------:R-:W-:Y:S02]  /*b440*/  IMAD.MOV R7, RZ, RZ, -R7 ;  /* 0x000000ffff077224 */ /* 0x000fe400078e0a07 */
[----:B------:R-:W-:Y:S01]  /*b450*/  IMAD.HI.U32 R6, R15, R3, RZ ;  /* 0x000000030f067227 */ /* 0x000fe200078e00ff */
[----:B------:R-:W-:Y:S03]  /*b460*/  STL [R1+0x104], R17 ;  /* 0x0001041101007387 */ /* 0x000fe60000100800 */
[C---:B------:R-:W-:Y:S02]  /*b470*/  IMAD R8, R10.reuse, R7, R8 ;  /* 0x000000070a087224 */ /* 0x040fe400078e0208 */
[----:B------:R-:W-:Y:S02]  /*b480*/  IMAD.MOV R6, RZ, RZ, -R6 ;  /* 0x000000ffff067224 */ /* 0x000fe400078e0a06 */
[----:B------:R-:W-:Y:S01]  /*b490*/  @!P2 IMAD.IADD R5, R5, 0x1, -R10 ;  /* 0x000000010505a824 */ /* 0x000fe200078e0a0a */
[C---:B------:R-:W-:Y:S01]  /*b4a0*/  ISETP.GT.U32.AND P2, PT, R10.reuse, R8, PT ;  /* 0x000000080a00720c */ /* 0x040fe20003f44070 */
[----:B------:R-:W-:-:S02]  /*b4b0*/  IMAD R3, R10, R6, R3 ;  /* 0x000000060a037224 */ /* 0x000fc400078e0203 */
[----:B------:R-:W-:Y:S02]  /*b4c0*/  @!P4 IMAD.IADD R14, R14, 0x1, -R10 ;  /* 0x000000010e0ec824 */ /* 0x000fe400078e0a0a */
[----:B------:R-:W-:Y:S01]  /*b4d0*/  IMAD.HI.U32 R6, R15, R11, RZ ;  /* 0x0000000b0f067227 */ /* 0x000fe200078e00ff */
[----:B------:R-:W-:-:S03]  /*b4e0*/  ISETP.GT.U32.AND P4, PT, R10, R3, PT ;  /* 0x000000030a00720c */ /* 0x000fc60003f84070 */
[----:B------:R-:W-:Y:S02]  /*b4f0*/  IMAD.MOV R6, RZ, RZ, -R6 ;  /* 0x000000ffff067224 */ /* 0x000fe400078e0a06 */
[--C-:B------:R-:W-:Y:S01]  /*b500*/  @!P5 IMAD.IADD R16, R16, 0x1, -R10.reuse ;  /* 0x000000011010d824 */ /* 0x100fe200078e0a0a */
[----:B------:R-:W-:Y:S01]  /*b510*/  ISETP.GE.AND P5, PT, R0, RZ, PT ;  /* 0x000000ff0000720c */ /* 0x000fe20003fa6270 */
[--C-:B------:R-:W-:Y:S01]  /*b520*/  @!P2 IMAD.IADD R8, R8, 0x1, -R10.reuse ;  /* 0x000000010808a824 */ /* 0x100fe200078e0a0a */
[----:B------:R-:W-:Y:S01]  /*b530*/  LOP3.LUT R0, R13, 0xa0, RZ, 0xfc, !PT ;  /* 0x000000a00d007812 */ /* 0x000fe200078efcff */
[----:B------:R-:W-:Y:S01]  /*b540*/  IMAD.HI.U32 R7, R15, R19, RZ ;  /* 0x000000130f077227 */ /* 0x000fe200078e00ff */
[----:B------:R-:W-:Y:S02]  /*b550*/  ISETP.GE.AND P2, PT, R4, RZ, PT ;  /* 0x000000ff0400720c */ /* 0x000fe40003f46270 */
[C---:B------:R-:W-:Y:S01]  /*b560*/  ISETP.GT.U32.AND P1, PT, R10.reuse, R8, PT ;  /* 0x000000080a00720c */ /* 0x040fe20003f24070 */
[----:B------:R-:W-:Y:S01]  /*b570*/  IMAD R11, R10, R6, R11 ;  /* 0x000000060a0b7224 */ /* 0x000fe200078e020b */
[----:B------:R-:W-:Y:S01]  /*b580*/  LOP3.LUT R4, R13, 0x9e, RZ, 0xfc, !PT ;  /* 0x0000009e0d047812 */ /* 0x000fe200078efcff */
[----:B------:R-:W-:Y:S01]  /*b590*/  @!P4 IMAD.IADD R3, R3, 0x1, -R10 ;  /* 0x000000010303c824 */ /* 0x000fe200078e0a0a */
[----:B------:R-:W-:Y:S01]  /*b5a0*/  IABS R6, R0 ;  /* 0x0000000000067213 */ /* 0x000fe20000000000 */
[----:B0-----:R-:W-:-:S02]  /*b5b0*/  IMAD.MOV.U32 R2, RZ, RZ, R5 ;  /* 0x000000ffff027224 */ /* 0x001fc400078e0005 */
[----:B------:R-:W-:Y:S01]  /*b5c0*/  IMAD.MOV R7, RZ, RZ, -R7 ;  /* 0x000000ffff077224 */ /* 0x000fe200078e0a07 */
[C---:B------:R-:W-:Y:S01]  /*b5d0*/  ISETP.GT.U32.AND P4, PT, R10.reuse, R3, PT ;  /* 0x000000030a00720c */ /* 0x040fe20003f84070 */
[----:B------:R-:W-:Y:S01]  /*b5e0*/  @!P0 IMAD.MOV R2, RZ, RZ, -R2 ;  /* 0x000000ffff028224 */ /* 0x000fe200078e0a02 */
[C---:B------:R-:W-:Y:S01]  /*b5f0*/  ISETP.GT.U32.AND P0, PT, R10.reuse, R11, PT ;  /* 0x0000000b0a00720c */ /* 0x040fe20003f04070 */
[C---:B------:R-:W-:Y:S01]  /*b600*/  IMAD R19, R10.reuse, R7, R19 ;  /* 0x000000070a137224 */ /* 0x040fe200078e0213 */
[----:B------:R-:W-:Y:S01]  /*b610*/  IABS R7, R4 ;  /* 0x0000000400077213 */ /* 0x000fe20000000000 */
[----:B------:R-:W-:Y:S01]  /*b620*/  IMAD.HI.U32 R5, R15, R6, RZ ;  /* 0x000000060f057227 */ /* 0x000fe200078e00ff */
[----:B------:R0:W-:Y:S03]  /*b630*/  STL [R1+0x12c], R2 ;  /* 0x00012c0201007387 */ /* 0x0001e60000100800 */
        /* <DEDUP_REMOVED lines=19> */
[----:B------:R-:W-:Y:S01]  /*b770*/  LOP3.LUT R5, R13, 0x9a, RZ, 0xfc, !PT ;  /* 0x0000009a0d057812 */ /* 0x000fe200078efcff */
[----:B-1----:R-:W-:Y:S01]  /*b780*/  IMAD.MOV.U32 R16, RZ, RZ, R8 ;  /* 0x000000ffff107224 */ /* 0x002fe200078e0008 */
[C---:B------:R-:W-:Y:S01]  /*b790*/  ISETP.GT.U32.AND P0, PT, R10.reuse, R11, PT ;  /* 0x0000000b0a00720c */ /* 0x040fe20003f04070 */
[----:B------:R-:W-:-:S02]  /*b7a0*/  IMAD R7, R10, R14, R7 ;  /* 0x0000000e0a077224 */ /* 0x000fc400078e0207 */
[----:B------:R-:W-:Y:S01]  /*b7b0*/  @!P5 IMAD.MOV R16, RZ, RZ, -R16 ;  /* 0x000000ffff10d224 */ /* 0x000fe200078e0a10 */
[C---:B------:R-:W-:Y:S01]  /*b7c0*/  ISETP.GT.U32.AND P5, PT, R10.reuse, R6, PT ;  /* 0x000000060a00720c */ /* 0x040fe20003fa4070 */
[----:B------:R-:W-:Y:S02]  /*b7d0*/  @!P3 IMAD.IADD R19, R19, 0x1, -R10 ;  /* 0x000000011313b824 */ /* 0x000fe400078e0a0a */
[----:B0-----:R-:W-:Y:S01]  /*b7e0*/  IMAD.MOV.U32 R2, RZ, RZ, R3 ;  /* 0x000000ffff027224 */ /* 0x001fe200078e0003 */
[----:B------:R0:W-:Y:S01]  /*b7f0*/  STL [R1+0x11c], R16 ;  /* 0x00011c1001007387 */ /* 0x0001e20000100800 */
[----:B------:R-:W-:Y:S01]  /*b800*/  IABS R3, R5 ;  /* 0x0000000500037213 */ /* 0x000fe20000000000 */
[----:B------:R-:W-:Y:S01]  /*b810*/  IMAD.HI.U32 R8, R15, R9, RZ ;  /* 0x000000090f087227 */ /* 0x000fe200078e00ff */
[----:B------:R-:W-:-:S03]  /*b820*/  ISETP.GT.U32.AND P3, PT, R10, R19, PT ;  /* 0x000000130a00720c */ /* 0x000fc60003f64070 */
[----:B------:R-:W-:Y:S01]  /*b830*/  @!P2 IMAD.MOV R2, RZ, RZ, -R2 ;  /* 0x000000ffff02a224 */ /* 0x000fe200078e0a02 */
[----:B------:R-:W-:Y:S01]  /*b840*/  ISETP.GT.U32.AND P2, PT, R10, R7, PT ;  /* 0x000000070a00720c */ /* 0x000fe20003f44070 */
[--C-:B------:R-:W-:Y:S01]  /*b850*/  @!P0 IMAD.IADD R11, R11, 0x1, -R10.reuse ;  /* 0x000000010b0b8824 */ /* 0x100fe200078e0a0a */
[----:B------:R-:W-:Y:S01]  /*b860*/  ISETP.GE.AND P0, PT, R4, RZ, PT ;  /* 0x000000ff0400720c */ /* 0x000fe20003f06270 */
[----:B------:R-:W-:Y:S01]  /*b870*/  @!P5 IMAD.IADD R6, R6, 0x1, -R10 ;  /* 0x000000010606d824 */ /* 0x000fe200078e0a0a */
[----:B------:R1:W-:Y:S01]  /*b880*/  STL [R1+0x124], R2 ;  /* 0x0001240201007387 */ /* 0x0003e20000100800 */
[----:B------:R-:W-:Y:S01]  /*b890*/  IMAD.MOV R8, RZ, RZ, -R8 ;  /* 0x000000ffff087224 */ /* 0x000fe200078e0a08 */
[----:B------:R-:W-:Y:S02]  /*b8a0*/  LOP3.LUT R4, R13, 0x98, RZ, 0xfc, !PT ;  /* 0x000000980d047812 */ /* 0x000fe400078efcff */
[----:B------:R-:W-:Y:S01]  /*b8b0*/  ISETP.GT.U32.AND P5, PT, R10, R6, PT ;  /* 0x000000060a00720c */ /* 0x000fe20003fa4070 */
[----:B------:R-:W-:Y:S01]  /*b8c0*/  @!P3 IMAD.IADD R19, R19, 0x1, -R10 ;  /* 0x000000011313b824 */ /* 0x000fe200078e0a0a */
[----:B------:R-:W-:Y:S01]  /*b8d0*/  ISETP.GE.AND P3, PT, R0, RZ, PT ;  /* 0x000000ff0000720c */ /* 0x000fe20003f66270 */
[----:B------:R-:W-:Y:S01]  /*b8e0*/  IMAD.HI.U32 R0, R15, R3, RZ ;  /* 0x000000030f007227 */ /* 0x000fe200078e00ff */
[----:B------:R-:W-:-:S02]  /*b8f0*/  IABS R14, R4 ;  /* 0x00000004000e7213 */ /* 0x000fc40000000000 */
[----:B0-----:R-:W-:Y:S01]  /*b900*/  IABS R16, R12 ;  /* 0x0000000c00107213 */ /* 0x001fe20000000000 */
[----:B-1----:R-:W-:Y:S01]  /*b910*/  IMAD.MOV.U32 R2, RZ, RZ, R11 ;  /* 0x000000ffff027224 */ /* 0x002fe200078e000b */
[----:B------:R-:W-:Y:S01]  /*b920*/  LOP3.LUT R11, R13, 0x96, RZ, 0xfc, !PT ;  /* 0x000000960d0b7812 */ /* 0x000fe200078efcff */
[----:B------:R-:W-:Y:S01]  /*b930*/  @!P2 IMAD.IADD R7, R7, 0x1, -R10 ;  /* 0x000000010707a824 */ /* 0x000fe200078e0a0a */
[----:B------:R-:W-:Y:S01]  /*b940*/  ISETP.GE.AND P2, PT, R5, RZ, PT ;  /* 0x000000ff0500720c */ /* 0x000fe20003f46270 */
[----:B------:R-:W-:Y:S01]  /*b950*/  @!P6 IMAD.MOV R2, RZ, RZ, -R2 ;  /* 0x000000ffff02e224 */ /* 0x000fe200078e0a02 */
[----:B------:R-:W-:Y:S01]  /*b960*/  IABS R17, R11 ;  /* 0x0000000b00117213 */ /* 0x000fe20000000000 */
[----:B------:R-:W-:Y:S01]  /*b970*/  IMAD.MOV R0, RZ, RZ, -R0 ;  /* 0x000000ffff007224 */ /* 0x000fe200078e0a00 */
[C---:B------:R-:W-:Y:S01]  /*b980*/  ISETP.GT.U32.AND P6, PT, R10.reuse, R7, PT ;  /* 0x000000070a00720c */ /* 0x040fe20003fc4070 */
[C---:B------:R-:W-:Y:S01]  /*b990*/  IMAD R9, R10.reuse, R8, R9 ;  /* 0x000000080a097224 */ /* 0x040fe200078e0209 */
[----:B------:R0:W-:Y:S01]  /*b9a0*/  STL [R1+0x120], R2 ;  /* 0x0001200201007387 */ /* 0x0001e20000100800 */
[----:B------:R-:W-:Y:S01]  /*b9b0*/  IMAD R3, R10, R0, R3 ;  /* 0x000000000a037224 */ /* 0x000fe200078e0203 */
[----:B------:R-:W-:Y:S01]  /*b9c0*/  LOP3.LUT R0, R13, 0x92, RZ, 0xfc, !PT ;  /* 0x000000920d007812 */ /* 0x000fe200078efcff */
[----:B------:R-:W-:Y:S01]  /*b9d0*/  @!P5 IMAD.IADD R6, R6, 0x1, -R10 ;  /* 0x000000010606d824 */ /* 0x000fe200078e0a0a */
[----:B------:R-:W-:Y:S01]  /*b9e0*/  ISETP.GT.U32.AND P5, PT, R10, R9, PT ;  /* 0x000000090a00720c */ /* 0x000fe20003fa4070 */
[----:B------:R-:W-:Y:S01]  /*b9f0*/  IMAD.HI.U32 R5, R15, R14, RZ ;  /* 0x0000000e0f057227 */ /* 0x000fe200078e00ff */
[----:B------:R-:W-:-:S03]  /*ba00*/  LOP3.LUT R8, R13, 0x90, RZ, 0xfc, !PT ;  /* 0x000000900d087812 */ /* 0x000fc600078efcff */
[----:B------:R-:W-:Y:S02]  /*ba10*/  IMAD.MOV R5, RZ, RZ, -R5 ;  /* 0x000000ffff057224 */ /* 0x000fe400078e0a05 */
[----:B------:R-:W-:Y:S01]  /*ba20*/  @!P6 IMAD.IADD R7, R7, 0x1, -R10 ;  /* 0x000000010707e824 */ /* 0x000fe200078e0a0a */
[C---:B------:R-:W-:Y:S01]  /*ba30*/  ISETP.GT.U32.AND P6, PT, R10.reuse, R3, PT ;  /* 0x000000030a00720c */ /* 0x040fe20003fc4070 */
[----:B0-----:R-:W-:Y:S02]  /*ba40*/  IMAD.MOV.U32 R2, RZ, RZ, R19 ;  /* 0x000000ffff027224 */ /* 0x001fe400078e0013 */
[C---:B------:R-:W-:Y:S01]  /*ba50*/  IMAD R14, R10.reuse, R5, R14 ;  /* 0x000000050a0e7224 */ /* 0x040fe200078e020e */
[----:B------:R-:W-:Y:S01]  /*ba60*/  IABS R5, R0 ;  /* 0x0000000000057213 */ /* 0x000fe20000000000 */
[----:B------:R-:W-:Y:S02]  /*ba70*/  @!P5 IMAD.IADD R9, R9, 0x1, -R10 ;  /* 0x000000010909d824 */ /* 0x000fe400078e0a0a */
[----:B------:R-:W-:Y:S01]  /*ba80*/  @!P1 IMAD.MOV R2, RZ, RZ, -R2 ;  /* 0x000000ffff029224 */ /* 0x000fe200078e0a02 */
[----:B------:R-:W-:Y:S01]  /*ba90*/  ISETP.GT.U32.AND P5, PT, R10, R14, PT ;  /* 0x0000000e0a00720c */ /* 0x000fe20003fa4070 */
[----:B------:R-:W-:Y:S01]  /*baa0*/  IMAD.HI.U32 R20, R15, R17, RZ ;  /* 0x000000110f147227 */ /* 0x000fe200078e00ff */
[----:B------:R-:W-:-:S02]  /*bab0*/  ISETP.GE.AND P1, PT, R4, RZ, PT ;  /* 0x000000ff0400720c */ /* 0x000fc40003f26270 */
[----:B------:R0:W-:Y:S01]  /*bac0*/  STL [R1+0x10c], R2 ;  /* 0x00010c0201007387 */ /* 0x0001e20000100800 */
[----:B------:R-:W-:Y:S01]  /*bad0*/  @!P6 IMAD.IADD R3, R3, 0x1, -R10 ;  /* 0x000000010303e824 */ /* 0x000fe200078e0a0a */
[----:B------:R-:W-:Y:S01]  /*bae0*/  ISETP.GT.U32.AND P6, PT, R10, R9, PT ;  /* 0x000000090a00720c */ /* 0x000fe20003fc4070 */
[----:B------:R-:W-:-:S04]  /*baf0*/  IMAD.HI.U32 R18, R15, R16, RZ ;  /* 0x000000100f127227 */ /* 0x000fc800078e00ff */
[----:B------:R-:W-:Y:S02]  /*bb00*/  IMAD.MOV R20, RZ, RZ, -R20 ;  /* 0x000000ffff147224 */ /* 0x000fe400078e0a14 */
[----:B------:R-:W-:Y:S02]  /*bb10*/  IMAD.MOV R18, RZ, RZ, -R18 ;  /* 0x000000ffff127224 */ /* 0x000fe400078e0a12 */
[----:B0-----:R-:W-:Y:S02]  /*bb20*/  IMAD.MOV.U32 R2, RZ, RZ, R6 ;  /* 0x000000ffff027224 */ /* 0x001fe400078e0006 */
[C---:B------:R-:W-:Y:S01]  /*bb30*/  IMAD R4, R10.reuse, R20, R17 ;  /* 0x000000140a047224 */ /* 0x040fe200078e0211 */
[----:B------:R-:W-:Y:S01]  /*bb40*/  IABS R17, R8 ;  /* 0x0000000800117213 */ /* 0x000fe20000000000 */
[----:B------:R-:W-:Y:S02]  /*bb50*/  @!P4 IMAD.MOV R2, RZ, RZ, -R2 ;  /* 0x000000ffff02c224 */ /* 0x000fe400078e0a02 */
[----:B------:R-:W-:Y:S01]  /*bb60*/  @!P6 IMAD.IADD R9, R9, 0x1, -R10 ;  /* 0x000000010909e824 */ /* 0x000fe200078e0a0a */
[C---:B------:R-:W-:Y:S01]  /*bb70*/  ISETP.GT.U32.AND P6, PT, R10.reuse, R4, PT ;  /* 0x000000040a00720c */ /* 0x040fe20003fc4070 */
[----:B------:R-:W-:Y:S01]  /*bb80*/  IMAD.MOV.U32 R19, RZ, RZ, R5 ;  /* 0x000000ffff137224 */ /* 0x000fe200078e0005 */
[----:B------:R0:W-:Y:S01]  /*bb90*/  STL [R1+0xfc], R2 ;  /* 0x0000fc0201007387 */ /* 0x0001e20000100800 */
[----:B------:R-:W-:-:S02]  /*bba0*/  IMAD R5, R10, R18, R16 ;  /* 0x000000120a057224 */ /* 0x000fc400078e0210 */
[----:B------:R-:W-:-:S04]  /*bbb0*/  IMAD.HI.U32 R6, R15, R19, RZ ;  /* 0x000000130f067227 */ /* 0x000fc800078e00ff */
[----:B------:R-:W-:Y:S01]  /*bbc0*/  @!P5 IMAD.IADD R14, R14, 0x1, -R10 ;  /* 0x000000010e0ed824 */ /* 0x000fe200078e0a0a */
[C---:B------:R-:W-:Y:S01]  /*bbd0*/  ISETP.GT.U32.AND P5, PT, R10.reuse, R3, PT ;  /* 0x000000030a00720c */ /* 0x040fe20003fa4070 */
[----:B------:R-:W-:Y:S02]  /*bbe0*/  IMAD.MOV.U32 R16, RZ, RZ, R7 ;  /* 0x000000ffff107224 */ /* 0x000fe400078e0007 */
[----:B0-----:R-:W-:Y:S01]  /*bbf0*/  IMAD.MOV.U32 R2, RZ, RZ, R9 ;  /* 0x000000ffff027224 */ /* 0x001fe200078e0009 */
[----:B------:R-:W-:Y:S01]  /*bc00*/  ISETP.GT.U32.AND P4, PT, R10, R14, PT ;  /* 0x0000000e0a00720c */ /* 0x000fe20003f84070 */
[----:B------:R-:W-:-:S04]  /*bc10*/  IMAD.HI.U32 R7, R15, R17, RZ ;  /* 0x000000110f077227 */ /* 0x000fc800078e00ff */
[----:B------:R-:W-:Y:S01]  /*bc20*/  @!P3 IMAD.MOV R2, RZ, RZ, -R2 ;  /* 0x000000ffff02b224 */ /* 0x000fe200078e0a02 */
[C---:B------:R-:W-:Y:S01]  /*bc30*/  ISETP.GT.U32.AND P3, PT, R10.reuse, R5, PT ;  /* 0x000000050a00720c */ /* 0x040fe20003f64070 */
[----:B------:R-:W-:Y:S02]  /*bc40*/  IMAD.MOV R6, RZ, RZ, -R6 ;  /* 0x000000ffff067224 */ /* 0x000fe400078e0a06 */
[----:B------:R-:W-:Y:S02]  /*bc50*/  IMAD.MOV R9, RZ, RZ, -R7 ;  /* 0x000000ffff097224 */ /* 0x000fe400078e0a07 */
[----:B------:R-:W-:Y:S01]  /*bc60*/  IMAD R7, R10, R6, R19 ;  /* 0x000000060a077224 */ /* 0x000fe200078e0213 */
[----:B------:R-:W-:Y:S01]  /*bc70*/  LOP3.LUT R6, R13, 0x88, RZ, 0xfc, !PT ;  /* 0x000000880d067812 */ /* 0x000fe200078efcff */
[----:B------:R-:W-:Y:S02]  /*bc80*/  @!P6 IMAD.IADD R4, R4, 0x1, -R10 ;  /* 0x000000010404e824 */ /* 0x000fe400078e0a0a */
[----:B------:R-:W-:Y:S01]  /*bc90*/  @!P0 IMAD.MOV R16, RZ, RZ, -R16 ;  /* 0x000000ffff108224 */ /* 0x000fe200078e0a10 */
[C---:B------:R-:W-:Y:S01]  /*bca0*/  ISETP.GT.U32.AND P6, PT, R10.reuse, R7, PT ;  /* 0x000000070a00720c */ /* 0x040fe20003fc4070 */
[--C-:B------:R-:W-:Y:S01]  /*bcb0*/  @!P5 IMAD.IADD R3, R3, 0x1, -R10.reuse ;  /* 0x000000010303d824 */ /* 0x100fe200078e0a0a */
[----:B------:R-:W-:Y:S01]  /*bcc0*/  ISETP.GE.AND P0, PT, R11, RZ, PT ;  /* 0x000000ff0b00720c */ /* 0x000fe20003f06270 */
[--C-:B------:R-:W-:Y:S01]  /*bcd0*/  @!P3 IMAD.IADD R5, R5, 0x1, -R10.reuse ;  /* 0x000000010505b824 */ /* 0x100fe200078e0a0a */
[----:B------:R-:W-:Y:S01]  /*bce0*/  ISETP.GT.U32.AND P3, PT, R10, R4, PT ;  /* 0x000000040a00720c */ /* 0x000fe20003f64070 */
[----:B------:R0:W-:Y:S01]  /*bcf0*/  STL [R1+0xf4], R16 ;  /* 0x0000f41001007387 */ /* 0x0001e20000100800 */
[----:B------:R-:W-:Y:S01]  /*bd00*/  @!P4 IMAD.IADD R14, R14, 0x1, -R10 ;  /* 0x000000010e0ec824 */ /* 0x000fe200078e0a0a */
[----:B------:R-:W-:Y:S01]  /*bd10*/  ISETP.GE.AND P4, PT, R0, RZ, PT ;  /* 0x000000ff0000720c */ /* 0x000fe20003f86270 */
[----:B------:R-:W-:Y:S01]  /*bd20*/  IMAD R0, R10, R9, R17 ;  /* 0x000000090a007224 */ /* 0x000fe200078e0211 */
[----:B------:R1:W-:Y:S01]  /*bd30*/  STL [R1+0xec], R2 ;  /* 0x0000ec0201007387 */ /* 0x0003e20000100800 */
[----:B------:R-:W-:Y:S01]  /*bd40*/  LOP3.LUT R11, R13, 0x8e, RZ, 0xfc, !PT ;  /* 0x0000008e0d0b7812 */ /* 0x000fe200078efcff */
[----:B------:R-:W-:Y:S01]  /*bd50*/  IMAD.MOV.U32 R21, RZ, RZ, R14 ;  /* 0x000000ffff157224 */ /* 0x000fe200078e000e */
[----:B------:R-:W-:Y:S01]  /*bd60*/  ISETP.GE.AND P5, PT, R12, RZ, PT ;  /* 0x000000ff0c00720c */ /* 0x000fe20003fa6270 */
[--C-:B------:R-:W-:Y:S01]  /*bd70*/  @!P6 IMAD.IADD R7, R7, 0x1, -R10.reuse ;  /* 0x000000010707e824 */ /* 0x100fe200078e0a0a */
[----:B------:R-:W-:Y:S01]  /*bd80*/  IABS R17, R11 ;  /* 0x0000000b00117213 */ /* 0x000fe20000000000 */
[----:B------:R-:W-:Y:S01]  /*bd90*/  @!P1 IMAD.MOV R21, RZ, RZ, -R21 ;  /* 0x000000ffff159224 */ /* 0x000fe200078e0a15 */
[----:B0-----:R-:W-:Y:S01]  /*bda0*/  LOP3.LUT R16, R13, 0x8a, RZ, 0xfc, !PT ;  /* 0x0000008a0d107812 */ /* 0x001fe200078efcff */
[----:B------:R-:W-:Y:S01]  /*bdb0*/  @!P3 IMAD.IADD R4, R4, 0x1, -R10 ;  /* 0x000000010404b824 */ /* 0x000fe200078e0a0a */
[C---:B------:R-:W-:Y:S01]  /*bdc0*/  ISETP.GT.U32.AND P3, PT, R10.reuse, R0, PT ;  /* 0x000000000a00720c */ /* 0x040fe20003f64070 */
[----:B-1----:R-:W-:Y:S01]  /*bdd0*/  IMAD.MOV.U32 R2, RZ, RZ, R3 ;  /* 0x000000ffff027224 */ /* 0x002fe200078e0003 */
[----:B------:R-:W-:Y:S01]  /*bde0*/  ISETP.GT.U32.AND P6, PT, R10, R7, PT ;  /* 0x000000070a00720c */ /* 0x000fe20003fc4070 */
[----:B------:R-:W-:Y:S01]  /*bdf0*/  IMAD.HI.U32 R19, R15, R17, RZ ;  /* 0x000000110f137227 */ /* 0x000fe200078e00ff */
[----:B------:R-:W-:-:S02]  /*be00*/  IABS R3, R6 ;  /* 0x0000000600037213 */ /* 0x000fc40000000000 */
[----:B------:R-:W-:Y:S01]  /*be10*/  LOP3.LUT R9, R13, 0x8c, RZ, 0xfc, !PT ;  /* 0x0000008c0d097812 */ /* 0x000fe200078efcff */
[----:B------:R-:W-:Y:S01]  /*be20*/  @!P2 IMAD.MOV R2, RZ, RZ, -R2 ;  /* 0x000000ffff02a224 */ /* 0x000fe200078e0a02 */
[----:B------:R-:W-:Y:S01]  /*be30*/  ISETP.GT.U32.AND P2, PT, R10, R5, PT ;  /* 0x000000050a00720c */ /* 0x000fe20003f44070 */
[----:B------:R-:W-:Y:S01]  /*be40*/  IMAD.MOV R19, RZ, RZ, -R19 ;  /* 0x000000ffff137224 */ /* 0x000fe200078e0a13 */
[----:B------:R-:W-:Y:S02]  /*be50*/  IABS R12, R16 ;  /* 0x00000010000c7213 */ /* 0x000fe40000000000 */
[----:B------:R-:W-:Y:S01]  /*be60*/  IABS R18, R9 ;  /* 0x0000000900127213 */ /* 0x000fe20000000000 */
[----:B------:R-:W-:Y:S01]  /*be70*/  @!P3 IMAD.IADD R0, R0, 0x1, -R10 ;  /* 0x000000010000b824 */ /* 0x000fe200078e0a0a */
[----:B------:R0:W-:Y:S01]  /*be80*/  STL [R1+0xe8], R2 ;  /* 0x0000e80201007387 */ /* 0x0001e20000100800 */
[----:B------:R-:W-:Y:S01]  /*be90*/  IMAD.HI.U32 R20, R15, R12, RZ ;  /* 0x0000000c0f147227 */ /* 0x000fe200078e00ff */
[----:B------:R-:W-:-:S02]  /*bea0*/  ISETP.GE.AND P3, PT, R11, RZ, PT ;  /* 0x000000ff0b00720c */ /* 0x000fc40003f66270 */
[----:B------:R-:W-:Y:S01]  /*beb0*/  ISETP.GT.U32.AND P1, PT, R10, R0, PT ;  /* 0x000000000a00720c */ /* 0x000fe20003f24070 */
[--C-:B------:R-:W-:Y:S01]  /*bec0*/  @!P6 IMAD.IADD R7, R7, 0x1, -R10.reuse ;  /* 0x000000010707e824 */ /* 0x100fe200078e0a0a */
[----:B------:R-:W-:Y:S01]  /*bed0*/  LOP3.LUT R11, R13, 0x86, RZ, 0xfc, !PT ;  /* 0x000000860d0b7812 */ /* 0x000fe200078efcff */
[----:B------:R-:W-:Y:S01]  /*bee0*/  @!P2 IMAD.IADD R5, R5, 0x1, -R10 ;  /* 0x000000010505a824 */ /* 0x000fe200078e0a0a */
[----:B------:R-:W-:Y:S01]  /*bef0*/  ISETP.GE.AND P2, PT, R8, RZ, PT ;  /* 0x000000ff0800720c */ /* 0x000fe20003f46270 */
[C---:B------:R-:W-:Y:S01]  /*bf00*/  IMAD R8, R10.reuse, R19, R17 ;  /* 0x000000130a087224 */ /* 0x040fe200078e0211 */
[----:B------:R-:W-:Y:S01]  /*bf10*/  IABS R14, R11 ;  /* 0x0000000b000e7213 */ /* 0x000fe20000000000 */
[----:B------:R-:W-:Y:S01]  /*bf20*/  IMAD.HI.U32 R19, R15, R3, RZ ;  /* 0x000000030f137227 */ /* 0x000fe200078e00ff */
[----:B------:R-:W-:Y:S02]  /*bf30*/  STL [R1+0xe4], R21 ;  /* 0x0000e41501007387 */ /* 0x000fe40000100800 */
[----:B------:R-:W-:Y:S01]  /*bf40*/  ISETP.GT.U32.AND P6, PT, R10, R8, PT ;  /* 0x000000080a00720c */ /* 0x000fe20003fc4070 */
[----:B------:R-:W-:-:S02]  /*bf50*/  IMAD.MOV R19, RZ, RZ, -R19 ;  /* 0x000000ffff137224 */ /* 0x000fc400078e0a13 */
[----:B------:R-:W-:-:S04]  /*bf60*/  IMAD.HI.U32 R17, R15, R18, RZ ;  /* 0x000000120f117227 */ /* 0x000fc800078e00ff */
[----:B------:R-:W-:Y:S02]  /*bf70*/  IMAD.MOV R20, RZ, RZ, -R20 ;  /* 0x000000ffff147224 */ /* 0x000fe400078e0a14 */
[C---:B------:R-:W-:Y:S02]  /*bf80*/  IMAD R3, R10.reuse, R19, R3 ;  /* 0x000000130a037224 */ /* 0x040fe400078e0203 */
[----:B------:R-:W-:Y:S02]  /*bf90*/  IMAD.MOV R17, RZ, RZ, -R17 ;  /* 0x000000ffff117224 */ /* 0x000fe400078e0a11 */
[C---:B------:R-:W-:Y:S02]  /*bfa0*/  IMAD R12, R10.reuse, R20, R12 ;  /* 0x000000140a0c7224 */ /* 0x040fe400078e020c */
[----:B------:R-:W-:Y:S02]  /*bfb0*/  IMAD.MOV.U32 R19, RZ, RZ, R5 ;  /* 0x000000ffff137224 */ /* 0x000fe400078e0005 */
[C---:B------:R-:W-:Y:S01]  /*bfc0*/  IMAD R17, R10.reuse, R17, R18 ;  /* 0x000000110a117224 */ /* 0x040fe200078e0212 */
[----:B------:R-:W-:Y:S01]  /*bfd0*/  LOP3.LUT R18, R13, 0x84, RZ, 0xfc, !PT ;  /* 0x000000840d127812 */ /* 0x000fe200078efcff */
[----:B------:R-:W-:Y:S01]  /*bfe0*/  @!P5 IMAD.MOV R19, RZ, RZ, -R19 ;  /* 0x000000ffff13d224 */ /* 0x000fe200078e0a13 */
[----:B------:R-:W-:Y:S01]  /*bff0*/  ISETP.GT.U32.AND P5, PT, R10, R12, PT ;  /* 0x0000000c0a00720c */ /* 0x000fe20003fa4070 */
[----:B------:R-:W-:Y:S01]  /*c000*/  @!P6 IMAD.IADD R8, R8, 0x1, -R10 ;  /* 0x000000010808e824 */ /* 0x000fe200078e0a0a */
[----:B------:R-:W-:Y:S01]  /*c010*/  ISETP.GT.U32.AND P6, PT, R10, R17, PT ;  /* 0x000000110a00720c */ /* 0x000fe20003fc4070 */
[----:B0-----:R-:W-:Y:S01]  /*c020*/  IMAD.MOV.U32 R2, RZ, RZ, R4 ;  /* 0x000000ffff027224 */ /* 0x001fe200078e0004 */
[----:B------:R-:W-:Y:S01]  /*c030*/  IABS R4, R18 ;  /* 0x0000001200047213 */ /* 0x000fe20000000000 */
[----:B------:R-:W-:Y:S01]  /*c040*/  @!P1 IMAD.IADD R0, R0, 0x1, -R10 ;  /* 0x0000000100009824 */ /* 0x000fe200078e0a0a */
[C---:B------:R-:W-:Y:S01]  /*c050*/  ISETP.GT.U32.AND P1, PT, R10.reuse, R3, PT ;  /* 0x000000030a00720c */ /* 0x040fe20003f24070 */
[----:B------:R-:W-:Y:S01]  /*c060*/  @!P0 IMAD.MOV R2, RZ, RZ, -R2 ;  /* 0x000000ffff028224 */ /* 0x000fe200078e0a02 */
[----:B------:R-:W-:Y:S01]  /*c070*/  ISETP.GT.U32.AND P0, PT, R10, R8, PT ;  /* 0x000000080a00720c */ /* 0x000fe20003f04070 */
[----:B------:R-:W-:-:S03]  /*c080*/  IMAD.HI.U32 R5, R15, R14, RZ ;  /* 0x0000000e0f057227 */ /* 0x000fc600078e00ff */
[----:B------:R0:W-:Y:S01]  /*c090*/  STL [R1+0xe0], R2 ;  /* 0x0000e00201007387 */ /* 0x0001e20000100800 */
[--C-:B------:R-:W-:Y:S02]  /*c0a0*/  @!P5 IMAD.IADD R12, R12, 0x1, -R10.reuse ;  /* 0x000000010c0cd824 */ /* 0x100fe400078e0a0a */
[--C-:B------:R-:W-:Y:S01]  /*c0b0*/  @!P6 IMAD.IADD R17, R17, 0x1, -R10.reuse ;  /* 0x000000011111e824 */ /* 0x100fe200078e0a0a */
[----:B------:R-:W-:Y:S01]  /*c0c0*/  ISETP.GE.AND P6, PT, R6, RZ, PT ;  /* 0x000000ff0600720c */ /* 0x000fe20003fc6270 */
[----:B------:R-:W-:Y:S01]  /*c0d0*/  IMAD.MOV R5, RZ, RZ, -R5 ;  /* 0x000000ffff057224 */ /* 0x000fe200078e0a05 */
[----:B------:R-:W-:Y:S01]  /*c0e0*/  STL [R1+0xdc], R19 ;  /* 0x0000dc1301007387 */ /* 0x000fe20000100800 */
[--C-:B------:R-:W-:Y:S01]  /*c0f0*/  @!P1 IMAD.IADD R3, R3, 0x1, -R10.reuse ;  /* 0x0000000103039824 */ /* 0x100fe200078e0a0a */
[----:B------:R-:W-:Y:S01]  /*c100*/  ISETP.GT.U32.AND P1, PT, R10, R12, PT ;  /* 0x0000000c0a00720c */ /* 0x000fe20003f24070 */
[----:B------:R-:W-:Y:S01]  /*c110*/  @!P0 IMAD.IADD R8, R8, 0x1, -R10 ;  /* 0x0000000108088824 */ /* 0x000fe200078e0a0a */
[----:B------:R-:W-:Y:S01]  /*c120*/  ISETP.GT.U32.AND P5, PT, R10, R17, PT ;  /* 0x000000110a00720c */ /* 0x000fe20003fa4070 */
[----:B0-----:R-:W-:Y:S01]  /*c130*/  IMAD.MOV.U32 R2, RZ, RZ, R7 ;  /* 0x000000ffff027224 */ /* 0x001fe200078e0007 */
[----:B------:R-:W-:Y:S01]  /*c140*/  ISETP.GE.AND P0, PT, R16, RZ, PT ;  /* 0x000000ff1000720c */ /* 0x000fe20003f06270 */
[----:B------:R-:W-:Y:S01]  /*c150*/  IMAD.HI.U32 R6, R15, R4, RZ ;  /* 0x000000040f067227 */ /* 0x000fe200078e00ff */
[----:B------:R-:W-:-:S03]  /*c160*/  LOP3.LUT R7, R13, 0x80, RZ, 0xfc, !PT ;  /* 0x000000800d077812 */ /* 0x000fc600078efcff */
[----:B------:R-:W-:Y:S01]  /*c170*/  @!P4 IMAD.MOV R2, RZ, RZ, -R2 ;  /* 0x000000ffff02c224 */ /* 0x000fe200078e0a02 */
[----:B------:R-:W-:Y:S01]  /*c180*/  ISETP.GE.AND P4, PT, R9, RZ, PT ;  /* 0x000000ff0900720c */ /* 0x000fe20003f86270 */
[----:B------:R-:W-:Y:S01]  /*c190*/  IMAD R5, R10, R5, R14 ;  /* 0x000000050a057224 */ /* 0x000fe200078e020e */
[----:B------:R-:W-:Y:S01]  /*c1a0*/  LOP3.LUT R9, R13, 0x82, RZ, 0xfc, !PT ;  /* 0x000000820d097812 */ /* 0x000fe200078efcff */
[----:B------:R-:W-:Y:S01]  /*c1b0*/  IMAD.MOV R6, RZ, RZ, -R6 ;  /* 0x000000ffff067224 */ /* 0x000fe200078e0a06 */
[----:B------:R0:W-:Y:S01]  /*c1c0*/  STL [R1+0xd8], R2 ;  /* 0x0000d80201007387 */ /* 0x0001e20000100800 */
[----:B------:R-:W-:Y:S02]  /*c1d0*/  @!P1 IMAD.IADD R12, R12, 0x1, -R10 ;  /* 0x000000010c0c9824 */ /* 0x000fe400078e0a0a */
[C---:B------:R-:W-:Y:S01]  /*c1e0*/  IMAD R6, R10.reuse, R6, R4 ;  /* 0x000000060a067224 */ /* 0x040fe200078e0204 */
[----:B------:R-:W-:Y:S01]  /*c1f0*/  IABS R4, R9 ;  /* 0x0000000900047213 */ /* 0x000fe20000000000 */
[----:B------:R-:W-:Y:S01]  /*c200*/  @!P5 IMAD.IADD R17, R17, 0x1, -R10 ;  /* 0x000000011111d824 */ /* 0x000fe200078e0a0a */
[----:B------:R-:W-:Y:S01]  /*c210*/  ISETP.GE.AND P5, PT, R11, RZ, PT ;  /* 0x000000ff0b00720c */ /* 0x000fe20003fa6270 */
[----:B------:R-:W-:Y:S01]  /*c220*/  @!P0 IMAD.MOV R12, RZ, RZ, -R12 ;  /* 0x000000ffff0c8224 */ /* 0x000fe200078e0a0c */
[----:B------:R-:W-:Y:S01]  /*c230*/  ISETP.GT.U32.AND P1, PT, R10, R6, PT ;  /* 0x000000060a00720c */ /* 0x000fe20003f24070 */
[----:B------:R-:W-:-:S04]  /*c240*/  IMAD.HI.U32 R16, R15, R4, RZ ;  /* 0x000000040f107227 */ /* 0x000fc800078e00ff */
[----:B0-----:R-:W-:Y:S02]  /*c250*/  IMAD.MOV.U32 R2, RZ, RZ, R0 ;  /* 0x000000ffff027224 */ /* 0x001fe400078e0000 */
[----:B------:R-:W-:Y:S01]  /*c260*/  IMAD.MOV.U32 R0, RZ, RZ, R8 ;  /* 0x000000ffff007224 */ /* 0x000fe200078e0008 */
[----:B------:R-:W-:Y:S01]  /*c270*/  LOP3.LUT R8, R13, 0x7e, RZ, 0xfc, !PT ;  /* 0x0000007e0d087812 */ /* 0x000fe200078efcff */
[----:B------:R-:W-:Y:S01]  /*c280*/  @!P2 IMAD.MOV R2, RZ, RZ, -R2 ;  /* 0x000000ffff02a224 */ /* 0x000fe200078e0a02 */
[C---:B------:R-:W-:Y:S01]  /*c290*/  ISETP.GT.U32.AND P2, PT, R10.reuse, R3, PT ;  /* 0x000000030a00720c */ /* 0x040fe20003f44070 */
[----:B------:R-:W-:Y:S01]  /*c2a0*/  @!P3 IMAD.MOV R0, RZ, RZ, -R0 ;  /* 0x000000ffff00b224 */ /* 0x000fe200078e0a00 */
[----:B------:R-:W-:Y:S01]  /*c2b0*/  ISETP.GT.U32.AND P3, PT, R10, R5, PT ;  /* 0x000000050a00720c */ /* 0x000fe20003f64070 */
[----:B------:R-:W-:Y:S01]  /*c2c0*/  IMAD.MOV R16, RZ, RZ, -R16 ;  /* 0x000000ffff107224 */ /* 0x000fe200078e0a10 */
[----:B------:R0:W-:Y:S01]  /*c2d0*/  STL [R1+0xd4], R2 ;  /* 0x0000d40201007387 */ /* 0x0001e20000100800 */
[----:B------:R-:W-:Y:S01]  /*c2e0*/  @!P1 IMAD.IADD R6, R6, 0x1, -R10 ;  /* 0x0000000106069824 */ /* 0x000fe200078e0a0a */
[----:B------:R-:W-:Y:S01]  /*c2f0*/  IABS R11, R8 ;  /* 0x00000008000b7213 */ /* 0x000fe20000000000 */
[C---:B------:R-:W-:Y:S01]  /*c300*/  IMAD R4, R10.reuse, R16, R4 ;  /* 0x000000100a047224 */ /* 0x040fe200078e0204 */
[----:B------:R1:W-:Y:S04]  /*c310*/  STL [R1+0xcc], R0 ;  /* 0x0000cc0001007387 */ /* 0x0003e80000100800 */
[----:B------:R-:W-:Y:S01]  /*c320*/  ISETP.GT.U32.AND P0, PT, R10, R4, PT ;  /* 0x000000040a00720c */ /* 0x000fe20003f04070 */
[--C-:B------:R-:W-:Y:S01]  /*c330*/  @!P2 IMAD.IADD R3, R3, 0x1, -R10.reuse ;  /* 0x000000010303a824 */ /* 0x100fe200078e0a0a */
[----:B------:R-:W-:Y:S01]  /*c340*/  ISETP.GE.AND P2, PT, R18, RZ, PT ;  /* 0x000000ff1200720c */ /* 0x000fe20003f46270 */
[----:B------:R-:W-:Y:S01]  /*c350*/  @!P3 IMAD.IADD R5, R5, 0x1, -R10 ;  /* 0x000000010505b824 */ /* 0x000fe200078e0a0a */
[----:B------:R-:W-:Y:S01]  /*c360*/  ISETP.GE.AND P3, PT, R9, RZ, PT ;  /* 0x000000ff0900720c */ /* 0x000fe20003f66270 */
[----:B0-----:R-:W-:Y:S01]  /*c370*/  IMAD.MOV.U32 R2, RZ, RZ, R17 ;  /* 0x000000ffff027224 */ /* 0x001fe200078e0011 */
[----:B-1----:R-:W-:-:S02]  /*c380*/  IABS R0, R7 ;  /* 0x0000000700007213 */ /* 0x002fc40000000000 */
[C---:B------:R-:W-:Y:S01]  /*c390*/  ISETP.GT.U32.AND P1, PT, R10.reuse, R5, PT ;  /* 0x000000050a00720c */ /* 0x040fe20003f24070 */
[----:B------:R-:W-:Y:S01]  /*c3a0*/  @!P4 IMAD.MOV R2, RZ, RZ, -R2 ;  /* 0x000000ffff02c224 */ /* 0x000fe200078e0a02 */
[----:B------:R-:W-:Y:S01]  /*c3b0*/  ISETP.GT.U32.AND P4, PT, R10, R6, PT ;  /* 0x000000060a00720c */ /* 0x000fe20003f84070 */
[----:B------:R-:W-:-:S03]  /*c3c0*/  IMAD.HI.U32 R14, R15, R0, RZ ;  /* 0x000000000f0e7227 */ /* 0x000fc600078e00ff */
[----:B------:R0:W-:Y:S01]  /*c3d0*/  STL [R1+0xc8], R2 ;  /* 0x0000c80201007387 */ /* 0x0001e20000100800 */
[----:B------:R-:W-:Y:S01]  /*c3e0*/  IMAD.MOV R9, RZ, RZ, -R14 ;  /* 0x000000ffff097224 */ /* 0x000fe200078e0a0e */
[C---:B------:R-:W-:Y:S01]  /*c3f0*/  LOP3.LUT R14, R13.reuse, 0x76, RZ, 0xfc, !PT ;  /* 0x000000760d0e7812 */ /* 0x040fe200078efcff */
[----:B------:R-:W-:Y:S01]  /*c400*/  @!P0 IMAD.IADD R4, R4, 0x1, -R10 ;  /* 0x0000000104048824 */ /* 0x000fe200078e0a0a */
[----:B------:R1:W-:Y:S01]  /*c410*/  STL [R1+0xb0], R12 ;  /* 0x0000b00c01007387 */ /* 0x0003e20000100800 */
[C---:B------:R-:W-:Y:S01]  /*c420*/  IMAD R0, R10.reuse, R9, R0 ;  /* 0x000000090a007224 */ /* 0x040fe200078e0200 */
[----:B------:R-:W-:Y:S01]  /*c430*/  LOP3.LUT R9, R13, 0x7c, RZ, 0xfc, !PT ;  /* 0x0000007c0d097812 */ /* 0x000fe200078efcff */
[--C-:B------:R-:W-:Y:S01]  /*c440*/  @!P1 IMAD.IADD R5, R5, 0x1, -R10.reuse ;  /* 0x0000000105059824 */ /* 0x100fe200078e0a0a */
[----:B------:R-:W-:Y:S01]  /*c450*/  ISETP.GT.U32.AND P0, PT, R10, R4, PT ;  /* 0x000000040a00720c */ /* 0x000fe20003f04070 */
[----:B------:R-:W-:Y:S01]  /*c460*/  @!P4 IMAD.IADD R6, R6, 0x1, -R10 ;  /* 0x000000010606c824 */ /* 0x000fe200078e0a0a */
[----:B------:R-:W-:Y:S01]  /*c470*/  ISETP.GT.U32.AND P1, PT, R10, R0, PT ;  /* 0x000000000a00720c */ /* 0x000fe20003f24070 */
[----:B0-----:R-:W-:Y:S01]  /*c480*/  IMAD.MOV.U32 R2, RZ, RZ, R3 ;  /* 0x000000ffff027224 */ /* 0x001fe200078e0003 */
[----:B------:R-:W-:Y:S01]  /*c490*/  IABS R20, R9 ;  /* 0x0000000900147213 */ /* 0x000fe20000000000 */
[----:B------:R-:W-:Y:S01]  /*c4a0*/  IMAD.HI.U32 R3, R15, R11, RZ ;  /* 0x0000000b0f037227 */ /* 0x000fe200078e00ff */
[----:B------:R-:W-:-:S02]  /*c4b0*/  ISETP.GE.AND P4, PT, R8, RZ, PT ;  /* 0x000000ff0800720c */ /* 0x000fc40003f86270 */
[C---:B------:R-:W-:Y:S01]  /*c4c0*/  LOP3.LUT R8, R13.reuse, 0x7a, RZ, 0xfc, !PT ;  /* 0x0000007a0d087812 */ /* 0x040fe200078efcff */
[----:B------:R-:W-:Y:S02]  /*c4d0*/  IMAD.MOV R3, RZ, RZ, -R3 ;  /* 0x000000ffff037224 */ /* 0x000fe400078e0a03 */
[----:B-1----:R-:W-:Y:S01]  /*c4e0*/  IMAD.MOV.U32 R12, RZ, RZ, R5 ;  /* 0x000000ffff0c7224 */ /* 0x002fe200078e0005 */
[----:B------:R-:W-:Y:S01]  /*c4f0*/  IABS R19, R8 ;  /* 0x0000000800137213 */ /* 0x000fe20000000000 */
[C---:B------:R-:W-:Y:S01]  /*c500*/  IMAD R11, R10.reuse, R3, R11 ;  /* 0x000000030a0b7224 */ /* 0x040fe200078e020b */
[----:B------:R-:W-:Y:S01]  /*c510*/  LOP3.LUT R3, R13, 0x78, RZ, 0xfc, !PT ;  /* 0x000000780d037812 */ /* 0x000fe200078efcff */
[----:B------:R-:W-:Y:S02]  /*c520*/  @!P5 IMAD.MOV R12, RZ, RZ, -R12 ;  /* 0x000000ffff0cd224 */ /* 0x000fe400078e0a0c */
[----:B------:R-:W-:Y:S01]  /*c530*/  @!P6 IMAD.MOV R2, RZ, RZ, -R2 ;  /* 0x000000ffff02e224 */ /* 0x000fe200078e0a02 */
[----:B------:R-:W-:Y:S01]  /*c540*/  ISETP.GT.U32.AND P5, PT, R10, R11, PT ;  /* 0x0000000b0a00720c */ /* 0x000fe20003fa4070 */
[--C-:B------:R-:W-:Y:S01]  /*c550*/  @!P0 IMAD.IADD R4, R4, 0x1, -R10.reuse ;  /* 0x0000000104048824 */ /* 0x100fe200078e0a0a */
[----:B------:R-:W-:Y:S01]  /*c560*/  ISETP.GE.AND P0, PT, R8, RZ, PT ;  /* 0x000000ff0800720c */ /* 0x000fe20003f06270 */
[----:B------:R-:W-:Y:S01]  /*c570*/  @!P1 IMAD.IADD R0, R0, 0x1, -R10 ;  /* 0x0000000100009824 */ /* 0x000fe200078e0a0a */
[----:B------:R0:W-:Y:S01]  /*c580*/  STL [R1+0xb4], R2 ;  /* 0x0000b40201007387 */ /* 0x0001e20000100800 */
[----:B------:R-:W-:-:S02]  /*c590*/  ISETP.GE.AND P6, PT, R7, RZ, PT ;  /* 0x000000ff0700720c */ /* 0x000fc40003fc6270 */
[----:B------:R-:W-:Y:S01]  /*c5a0*/  IABS R7, R3 ;  /* 0x0000000300077213 */ /* 0x000fe20000000000 */
[----:B------:R1:W-:Y:S01]  /*c5b0*/  STL [R1+0xb8], R12 ;  /* 0x0000b80c01007387 */ /* 0x0003e20000100800 */
[----:B------:R-:W-:-:S03]  /*c5c0*/  ISETP.GT.U32.AND P1, PT, R10, R0, PT ;  /* 0x000000000a00720c */ /* 0x000fc60003f24070 */
[----:B------:R-:W-:-:S04]  /*c5d0*/  IMAD.HI.U32 R5, R15, R7, RZ ;  /* 0x000000070f057227 */ /* 0x000fc800078e00ff */
[----:B0-----:R-:W-:Y:S02]  /*c5e0*/  IMAD.MOV.U32 R2, RZ, RZ, R6 ;  /* 0x000000ffff027224 */ /* 0x001fe400078e0006 */
[----:B------:R-:W-:Y:S02]  /*c5f0*/  @!P5 IMAD.IADD R11, R11, 0x1, -R10 ;  /* 0x000000010b0bd824 */ /* 0x000fe400078e0a0a */
[----:B------:R-:W-:Y:S01]  /*c600*/  @!P2 IMAD.MOV R2, RZ, RZ, -R2 ;  /* 0x000000ffff02a224 */ /* 0x000fe200078e0a02 */
[----:B------:R-:W-:Y:S01]  /*c610*/  ISETP.GE.AND P2, PT, R9, RZ, PT ;  /* 0x000000ff0900720c */ /* 0x000fe20003f46270 */
[----:B------:R-:W-:Y:S01]  /*c620*/  IMAD.HI.U32 R9, R15, R20, RZ ;  /* 0x000000140f097227 */ /* 0x000fe200078e00ff */
[----:B------:R-:W-:Y:S02]  /*c630*/  ISETP.GT.U32.AND P5, PT, R10, R11, PT ;  /* 0x0000000b0a00720c */ /* 0x000fe40003fa4070 */
[----:B------:R0:W-:Y:S01]  /*c640*/  STL [R1+0xc0], R2 ;  /* 0x0000c00201007387 */ /* 0x0001e20000100800 */
[----:B------:R-:W-:Y:S01]  /*c650*/  IMAD.MOV R8, RZ, RZ, -R9 ;  /* 0x000000ffff087224 */ /* 0x000fe200078e0a09 */
[----:B------:R-:W-:Y:S01]  /*c660*/  LOP3.LUT R9, R13, 0x70, RZ, 0xfc, !PT ;  /* 0x000000700d097812 */ /* 0x000fe200078efcff */
[----:B------:R-:W-:-:S04]  /*c670*/  IMAD.HI.U32 R6, R15, R19, RZ ;  /* 0x000000130f067227 */ /* 0x000fc800078e00ff */
[C---:B------:R-:W-:Y:S01]  /*c680*/  IMAD R20, R10.reuse, R8, R20 ;  /* 0x000000080a147224 */ /* 0x040fe200078e0214 */
[C---:B------:R-:W-:Y:S01]  /*c690*/  LOP3.LUT R8, R13.reuse, 0x72, RZ, 0xfc, !PT ;  /* 0x000000720d087812 */ /* 0x040fe200078efcff */
[----:B-1----:R-:W-:Y:S02]  /*c6a0*/  IMAD.MOV.U32 R12, RZ, RZ, R4 ;  /* 0x000000ffff0c7224 */ /* 0x002fe400078e0004 */
[----:B------:R-:W-:Y:S01]  /*c6b0*/  IMAD.MOV R6, RZ, RZ, -R6 ;  /* 0x000000ffff067224 */ /* 0x000fe200078e0a06 */
[----:B------:R-:W-:Y:S01]  /*c6c0*/  IABS R4, R8 ;  /* 0x0000000800047213 */ /* 0x000fe20000000000 */
[----:B------:R-:W-:Y:S01]  /*c6d0*/  @!P3 IMAD.MOV R12, RZ, RZ, -R12 ;  /* 0x000000ffff0cb224 */ /* 0x000fe200078e0a0c */
[C---:B------:R-:W-:Y:S01]  /*c6e0*/  ISETP.GT.U32.AND P3, PT, R10.reuse, R20, PT ;  /* 0x000000140a00720c */ /* 0x040fe20003f64070 */
[----:B------:R-:W-:Y:S01]  /*c6f0*/  IMAD R19, R10, R6, R19 ;  /* 0x000000060a137224 */ /* 0x000fe200078e0213 */
[----:B------:R-:W-:Y:S01]  /*c700*/  LOP3.LUT R6, R13, 0x74, RZ, 0xfc, !PT ;  /* 0x000000740d067812 */ /* 0x000fe200078efcff */
[--C-:B------:R-:W-:Y:S01]  /*c710*/  @!P5 IMAD.IADD R11, R11, 0x1, -R10.reuse ;  /* 0x000000010b0bd824 */ /* 0x100fe200078e0a0a */
[----:B------:R1:W-:Y:S01]  /*c720*/  STL [R1+0xc4], R12 ;  /* 0x0000c40c01007387 */ /* 0x0003e20000100800 */
[----:B------:R-:W-:Y:S01]  /*c730*/  @!P1 IMAD.IADD R0, R0, 0x1, -R10 ;  /* 0x0000000100009824 */ /* 0x000fe200078e0a0a */
[C---:B------:R-:W-:Y:S01]  /*c740*/  ISETP.GT.U32.AND P5, PT, R10.reuse, R19, PT ;  /* 0x000000130a00720c */ /* 0x040fe20003fa4070 */
[----:B------:R-:W-:Y:S01]  /*c750*/  IMAD.MOV R5, RZ, RZ, -R5 ;  /* 0x000000ffff057224 */ /* 0x000fe200078e0a05 */
[----:B------:R-:W-:Y:S01]  /*c760*/  ISETP.GE.AND P1, PT, R3, RZ, PT ;  /* 0x000000ff0300720c */ /* 0x000fe20003f26270 */
[----:B0-----:R-:W-:Y:S01]  /*c770*/  IMAD.MOV.U32 R2, RZ, RZ, R0 ;  /* 0x000000ffff027224 */ /* 0x001fe200078e0000 */
[----:B------:R-:W-:Y:S01]  /*c780*/  IABS R3, R9 ;  /* 0x0000000900037213 */ /* 0x000fe20000000000 */
[----:B------:R-:W-:Y:S01]  /*c790*/  IMAD R7, R10, R5, R7 ;  /* 0x000000050a077224 */ /* 0x000fe200078e0207 */
[----:B------:R-:W-:Y:S01]  /*c7a0*/  IABS R5, R6 ;  /* 0x0000000600057213 */ /* 0x000fe20000000000 */
[----:B------:R-:W-:-:S02]  /*c7b0*/  @!P3 IMAD.IADD R20, R20, 0x1, -R10 ;  /* 0x000000011414b824 */ /* 0x000fc400078e0a0a */
[----:B------:R-:W-:Y:S01]  /*c7c0*/  @!P6 IMAD.MOV R2, RZ, RZ, -R2 ;  /* 0x000000ffff02e224 */ /* 0x000fe200078e0a02 */
[----:B------:R-:W-:Y:S01]  /*c7d0*/  ISETP.GE.AND P6, PT, R14, RZ, PT ;  /* 0x000000ff0e00720c */ /* 0x000fe20003fc6270 */
[----:B-1----:R-:W-:Y:S01]  /*c7e0*/  IMAD.HI.U32 R12, R15, R5, RZ ;  /* 0x000000050f0c7227 */ /* 0x002fe200078e00ff */
[C---:B------:R-:W-:Y:S02]  /*c7f0*/  ISETP.GT.U32.AND P3, PT, R10.reuse, R20, PT ;  /* 0x000000140a00720c */ /* 0x040fe40003f64070 */
[----:B------:R-:W-:Y:S01]  /*c800*/  IABS R14, R14 ;  /* 0x0000000e000e7213 */ /* 0x000fe20000000000 */
[----:B------:R-:W-:Y:S01]  /*c810*/  @!P5 IMAD.IADD R19, R19, 0x1, -R10 ;  /* 0x000000011313d824 */ /* 0x000fe200078e0a0a */
[----:B------:R0:W-:Y:S01]  /*c820*/  STL [R1+0x38c], R2 ;  /* 0x00038c0201007387 */ /* 0x0001e20000100800 */
[----:B------:R-:W-:Y:S02]  /*c830*/  IMAD.MOV R12, RZ, RZ, -R12 ;  /* 0x000000ffff0c7224 */ /* 0x000fe400078e0a0c */
[----:B------:R-:W-:Y:S01]  /*c840*/  IMAD.HI.U32 R16, R15, R14, RZ ;  /* 0x0000000e0f107227 */ /* 0x000fe200078e00ff */
[----:B------:R-:W-:-:S03]  /*c850*/  ISETP.GT.U32.AND P5, PT, R10, R19, PT ;  /* 0x000000130a00720c */ /* 0x000fc60003fa4070 */
[----:B------:R-:W-:Y:S02]  /*c860*/  IMAD.MOV R16, RZ, RZ, -R16 ;  /* 0x000000ffff107224 */ /* 0x000fe400078e0a10 */
[----:B------:R-:W-:Y:S01]  /*c870*/  @!P3 IMAD.IADD R20, R20, 0x1, -R10 ;  /* 0x000000011414b824 */ /* 0x000fe200078e0a0a */
[----:B------:R-:W-:Y:S01]  /*c880*/  ISETP.GE.AND P3, PT, R6, RZ, PT ;  /* 0x000000ff0600720c */ /* 0x000fe20003f66270 */
[----:B0-----:R-:W-:Y:S02]  /*c890*/  IMAD.MOV.U32 R2, RZ, RZ, R11 ;  /* 0x000000ffff027224 */ /* 0x001fe400078e000b */
[C---:B------:R-:W-:Y:S01]  /*c8a0*/  IMAD R6, R10.reuse, R16, R14 ;  /* 0x000000100a067224 */ /* 0x040fe200078e020e */
[----:B------:R-:W-:Y:S01]  /*c8b0*/  LOP3.LUT R16, R13, 0x68, RZ, 0xfc, !PT ;  /* 0x000000680d107812 */ /* 0x000fe200078efcff */
[----:B------:R-:W-:Y:S01]  /*c8c0*/  @!P4 IMAD.MOV R2, RZ, RZ, -R2 ;  /* 0x000000ffff02c224 */ /* 0x000fe200078e0a02 */
[C---:B------:R-:W-:Y:S01]  /*c8d0*/  ISETP.GT.U32.AND P4, PT, R10.reuse, R7, PT ;  /* 0x000000070a00720c */ /* 0x040fe20003f84070 */
[----:B------:R-:W-:Y:S01]  /*c8e0*/  @!P5 IMAD.IADD R19, R19, 0x1, -R10 ;  /* 0x000000011313d824 */ /* 0x000fe200078e0a0a */
[----:B------:R-:W-:Y:S01]  /*c8f0*/  ISETP.GT.U32.AND P5, PT, R10, R6, PT ;  /* 0x000000060a00720c */ /* 0x000fe20003fa4070 */
[----:B------:R-:W-:Y:S01]  /*c900*/  IMAD.HI.U32 R17, R15, R4, RZ ;  /* 0x000000040f117227 */ /* 0x000fe200078e00ff */
[----:B------:R0:W-:Y:S01]  /*c910*/  STL [R1+0xbc], R2 ;  /* 0x0000bc0201007387 */ /* 0x0001e20000100800 */
[----:B------:R-:W-:-:S02]  /*c920*/  IABS R18, R16 ;  /* 0x0000001000127213 */ /* 0x000fc40000000000 */
[C---:B------:R-:W-:Y:S01]  /*c930*/  IMAD R5, R10.reuse, R12, R5 ;  /* 0x0000000c0a057224 */ /* 0x040fe200078e0205 */
[----:B------:R-:W-:Y:S01]  /*c940*/  LOP3.LUT R12, R13, 0x6c, RZ, 0xfc, !PT ;  /* 0x0000006c0d0c7812 */ /* 0x000fe200078efcff */
[----:B------:R-:W-:Y:S01]  /*c950*/  IMAD.HI.U32 R0, R15, R3, RZ ;  /* 0x000000030f007227 */ /* 0x000fe200078e00ff */
[----:B------:R-:W-:Y:S02]  /*c960*/  LOP3.LUT R14, R13, 0x6a, RZ, 0xfc, !PT ;  /* 0x0000006a0d0e7812 */ /* 0x000fe400078efcff */
[----:B------:R-:W-:Y:S01]  /*c970*/  IABS R21, R12 ;  /* 0x0000000c00157213 */ /* 0x000fe20000000000 */
[----:B------:R-:W-:Y:S01]  /*c980*/  IMAD.MOV R11, RZ, RZ, -R17 ;  /* 0x000000ffff0b7224 */ /* 0x000fe200078e0a11 */
[----:B------:R-:W-:Y:S01]  /*c990*/  IABS R17, R14 ;  /* 0x0000000e00117213 */ /* 0x000fe20000000000 */
[----:B------:R-:W-:Y:S01]  /*c9a0*/  @!P4 IMAD.IADD R7, R7, 0x1, -R10 ;  /* 0x000000010707c824 */ /* 0x000fe200078e0a0a */
[----:B------:R-:W-:Y:S01]  /*c9b0*/  ISETP.GT.U32.AND P4, PT, R10, R5, PT ;  /* 0x000000050a00720c */ /* 0x000fe20003f84070 */
[----:B------:R-:W-:-:S02]  /*c9c0*/  IMAD.MOV R0, RZ, RZ, -R0 ;  /* 0x000000ffff007224 */ /* 0x000fc400078e0a00 */
[C---:B------:R-:W-:Y:S01]  /*c9d0*/  IMAD R4, R10.reuse, R11, R4 ;  /* 0x0000000b0a047224 */ /* 0x040fe200078e0204 */
[----:B------:R-:W-:Y:S01]  /*c9e0*/  LOP3.LUT R11, R13, 0x6e, RZ, 0xfc, !PT ;  /* 0x0000006e0d0b7812 */ /* 0x000fe200078efcff */
[----:B------:R-:W-:Y:S02]  /*c9f0*/  IMAD R3, R10, R0, R3 ;  /* 0x000000000a037224 */ /* 0x000fe400078e0203 */
[----:B------:R-:W-:Y:S01]  /*ca00*/  @!P5 IMAD.IADD R6, R6, 0x1, -R10 ;  /* 0x000000010606d824 */ /* 0x000fe200078e0a0a */
[----:B------:R-:W-:Y:S01]  /*ca10*/  IABS R0, R11 ;  /* 0x0000000b00007213 */ /* 0x000fe20000000000 */
[----:B0-----:R-:W-:Y:S01]  /*ca20*/  IMAD.MOV.U32 R2, RZ, RZ, R20 ;  /* 0x000000ffff027224 */ /* 0x001fe200078e0014 */
[----:B------:R-:W-:Y:S01]  /*ca30*/  ISETP.GT.U32.AND P5, PT, R10, R7, PT ;  /* 0x000000070a00720c */ /* 0x000fe20003fa4070 */
[----:B------:R-:W-:-:S04]  /*ca40*/  IMAD.HI.U32 R22, R15, R21, RZ ;  /* 0x000000150f167227 */ /* 0x000fc800078e00ff */
[----:B------:R-:W-:Y:S01]  /*ca50*/  @!P2 IMAD.MOV R2, RZ, RZ, -R2 ;  /* 0x000000ffff02a224 */ /* 0x000fe200078e0a02 */
[----:B------:R-:W-:Y:S01]  /*ca60*/  ISETP.GT.U32.AND P2, PT, R10, R6, PT ;  /* 0x000000060a00720c */ /* 0x000fe20003f44070 */
[----:B------:R-:W-:-:S03]  /*ca70*/  IMAD.HI.U32 R20, R15, R0, RZ ;  /* 0x000000000f147227 */ /* 0x000fc600078e00ff */
[----:B------:R0:W-:Y:S01]  /*ca80*/  STL [R1+0xa8], R2 ;  /* 0x0000a80201007387 */ /* 0x0001e20000100800 */
[----:B------:R-:W-:Y:S02]  /*ca90*/  @!P4 IMAD.IADD R5, R5, 0x1, -R10 ;  /* 0x000000010505c824 */ /* 0x000fe400078e0a0a */
[----:B------:R-:W-:Y:S02]  /*caa0*/  IMAD.MOV R20, RZ, RZ, -R20 ;  /* 0x000000ffff147224 */ /* 0x000fe400078e0a14 */
[----:B------:R-:W-:Y:S01]  /*cab0*/  @!P5 IMAD.IADD R7, R7, 0x1, -R10 ;  /* 0x000000010707d824 */ /* 0x000fe200078e0a0a */
[C---:B------:R-:W-:Y:S01]  /*cac0*/  ISETP.GT.U32.AND P4, PT, R10.reuse, R5, PT ;  /* 0x000000050a00720c */ /* 0x040fe20003f84070 */
[C---:B------:R-:W-:Y:S01]  /*cad0*/  IMAD R0, R10.reuse, R20, R0 ;  /* 0x000000140a007224 */ /* 0x040fe200078e0200 */
[----:B------:R-:W-:Y:S01]  /*cae0*/  ISETP.GT.U32.AND P5, PT, R10, R3, PT ;  /* 0x000000030a00720c */ /* 0x000fe20003fa4070 */
[----:B------:R-:W-:Y:S02]  /*caf0*/  IMAD.MOV R22, RZ, RZ, -R22 ;  /* 0x000000ffff167224 */ /* 0x000fe400078e0a16 */
[----:B0-----:R-:W-:-:S02]  /*cb00*/  IMAD.MOV.U32 R2, RZ, RZ, R19 ;  /* 0x000000ffff027224 */ /* 0x001fc400078e0013 */
[----:B------:R-:W-:Y:S01]  /*cb10*/  @!P2 IMAD.IADD R6, R6, 0x1, -R10 ;  /* 0x000000010606a824 */ /* 0x000fe200078e0a0a */
[C---:B------:R-:W-:Y:S01]  /*cb20*/  ISETP.GT.U32.AND P2, PT, R10.reuse, R0, PT ;  /* 0x000000000a00720c */ /* 0x040fe20003f44070 */
[----:B------:R-:W-:Y:S01]  /*cb30*/  @!P0 IMAD.MOV R2, RZ, RZ, -R2 ;  /* 0x000000ffff028224 */ /* 0x000fe200078e0a02 */
[C---:B------:R-:W-:Y:S01]  /*cb40*/  ISETP.GT.U32.AND P0, PT, R10.reuse, R4, PT ;  /* 0x000000040a00720c */ /* 0x040fe20003f04070 */
[C---:B------:R-:W-:Y:S02]  /*cb50*/  IMAD R21, R10.reuse, R22, R21 ;  /* 0x000000160a157224 */ /* 0x040fe400078e0215 */
[--C-:B------:R-:W-:Y:S01]  /*cb60*/  @!P4 IMAD.IADD R5, R5, 0x1, -R10.reuse ;  /* 0x000000010505c824 */ /* 0x100fe200078e0a0a */
[----:B------:R0:W-:Y:S01]  /*cb70*/  STL [R1+0xa4], R2 ;  /* 0x0000a40201007387 */ /* 0x0001e20000100800 */
[----:B------:R-:W-:Y:S01]  /*cb80*/  @!P5 IMAD.IADD R3, R3, 0x1, -R10 ;  /* 0x000000010303d824 */ /* 0x000fe200078e0a0a */
[----:B------:R-:W-:Y:S01]  /*cb90*/  ISETP.GT.U32.AND P4, PT, R10, R21, PT ;  /* 0x000000150a00720c */ /* 0x000fe20003f84070 */
[----:B------:R-:W-:Y:S01]  /*cba0*/  IMAD.MOV.U32 R23, RZ, RZ, R7 ;  /* 0x000000ffff177224 */ /* 0x000fe200078e0007 */
[----:B------:R-:W-:Y:S01]  /*cbb0*/  ISETP.GE.AND P5, PT, R9, RZ, PT ;  /* 0x000000ff0900720c */ /* 0x000fe20003fa6270 */
[----:B------:R-:W-:Y:S01]  /*cbc0*/  IMAD.HI.U32 R20, R15, R18, RZ ;  /* 0x000000120f147227 */ /* 0x000fe200078e00ff */
[----:B------:R-:W-:-:S03]  /*cbd0*/  LOP3.LUT R9, R13, 0x66, RZ, 0xfc, !PT ;  /* 0x000000660d097812 */ /* 0x000fc600078efcff */
[----:B------:R-:W-:Y:S01]  /*cbe0*/  @!P0 IMAD.IADD R4, R4, 0x1, -R10 ;  /* 0x0000000104048824 */ /* 0x000fe200078e0a0a */
[----:B------:R-:W-:Y:S01]  /*cbf0*/  ISETP.GE.AND P0, PT, R8, RZ, PT ;  /* 0x000000ff0800720c */ /* 0x000fe20003f06270 */
[----:B0-----:R-:W-:Y:S01]  /*cc00*/  IMAD.MOV.U32 R2, RZ, RZ, R6 ;  /* 0x000000ffff027224 */ /* 0x001fe200078e0006 */
[----:B------:R-:W-:Y:S01]  /*cc10*/  LOP3.LUT R8, R13, 0x64, RZ, 0xfc, !PT ;  /* 0x000000640d087812 */ /* 0x000fe200078efcff */
[----:B------:R-:W-:Y:S01]  /*cc20*/  @!P2 IMAD.IADD R0, R0, 0x1, -R10 ;  /* 0x000000010000a824 */ /* 0x000fe200078e0a0a */
[C---:B------:R-:W-:Y:S01]  /*cc30*/  ISETP.GT.U32.AND P2, PT, R10.reuse, R4, PT ;  /* 0x000000040a00720c */ /* 0x040fe20003f44070 */
[----:B------:R-:W-:Y:S01]  /*cc40*/  @!P1 IMAD.MOV R23, RZ, RZ, -R23 ;  /* 0x000000ffff179224 */ /* 0x000fe200078e0a17 */
[C---:B------:R-:W-:Y:S01]  /*cc50*/  ISETP.GT.U32.AND P1, PT, R10.reuse, R3, PT ;  /* 0x000000030a00720c */ /* 0x040fe20003f24070 */
[----:B------:R-:W-:Y:S01]  /*cc60*/  @!P6 IMAD.MOV R2, RZ, RZ, -R2 ;  /* 0x000000ffff02e224 */ /* 0x000fe200078e0a02 */
[C---:B------:R-:W-:Y:S01]  /*cc70*/  ISETP.GT.U32.AND P6, PT, R10.reuse, R0, PT ;  /* 0x000000000a00720c */ /* 0x040fe20003fc4070 */
[----:B------:R-:W-:Y:S01]  /*cc80*/  IMAD.MOV R20, RZ, RZ, -R20 ;  /* 0x000000ffff147224 */ /* 0x000fe200078e0a14 */
[----:B------:R-:W-:Y:S01]  /*cc90*/  STL [R1+0xa0], R23 ;  /* 0x0000a01701007387 */ /* 0x000fe20000100800 */
[----:B------:R-:W-:Y:S01]  /*cca0*/  @!P4 IMAD.IADD R21, R21, 0x1, -R10 ;  /* 0x000000011515c824 */ /* 0x000fe200078e0a0a */
[----:B------:R-:W-:Y:S01]  /*ccb0*/  IABS R6, R9 ;  /* 0x0000000900067213 */ /* 0x000fe20000000000 */
[----:B------:R-:W-:Y:S01]  /*ccc0*/  IMAD.HI.U32 R19, R15, R17, RZ ;  /* 0x000000110f137227 */ /* 0x000fe200078e00ff */
[----:B------:R0:W-:Y:S02]  /*ccd0*/  STL [R1+0x98], R2 ;  /* 0x0000980201007387 */ /* 0x0001e40000100800 */
[C---:B------:R-:W-:Y:S01]  /*cce0*/  ISETP.GT.U32.AND P4, PT, R10.reuse, R21, PT ;  /* 0x000000150a00720c */ /* 0x040fe20003f84070 */
[----:B------:R-:W-:Y:S01]  /*ccf0*/  IMAD R18, R10, R20, R18 ;  /* 0x000000140a127224 */ /* 0x000fe200078e0212 */
[----:B------:R-:W-:Y:S01]  /*cd00*/  IABS R20, R13 ;  /* 0x0000000d00147213 */ /* 0x000fe20000000000 */
[----:B------:R-:W-:-:S02]  /*cd10*/  IMAD.MOV R19, RZ, RZ, -R19 ;  /* 0x000000ffff137224 */ /* 0x000fc400078e0a13 */
[--C-:B------:R-:W-:Y:S01]  /*cd20*/  @!P2 IMAD.IADD R4, R4, 0x1, -R10.reuse ;  /* 0x000000010404a824 */ /* 0x100fe200078e0a0a */
[----:B------:R-:W-:Y:S01]  /*cd30*/  ISETP.GE.AND P2, PT, R11, RZ, PT ;  /* 0x000000ff0b00720c */ /* 0x000fe20003f46270 */
[----:B------:R-:W-:Y:S01]  /*cd40*/  @!P1 IMAD.IADD R3, R3, 0x1, -R10 ;  /* 0x0000000103039824 */ /* 0x000fe200078e0a0a */
[C---:B------:R-:W-:Y:S01]  /*cd50*/  ISETP.GT.U32.AND P1, PT, R10.reuse, R18, PT ;  /* 0x000000120a00720c */ /* 0x040fe20003f24070 */
[----:B0-----:R-:W-:Y:S01]  /*cd60*/  IMAD.MOV.U32 R2, RZ, RZ, R5 ;  /* 0x000000ffff027224 */ /* 0x001fe200078e0005 */
[----:B------:R-:W-:Y:S01]  /*cd70*/  IABS R5, R8 ;  /* 0x0000000800057213 */ /* 0x000fe20000000000 */
[C---:B------:R-:W-:Y:S02]  /*cd80*/  IMAD R17, R10.reuse, R19, R17 ;  /* 0x000000130a117224 */ /* 0x040fe400078e0211 */
[----:B------:R-:W-:Y:S02]  /*cd90*/  @!P3 IMAD.MOV R2, RZ, RZ, -R2 ;  /* 0x000000ffff02b224 */ /* 0x000fe400078e0a02 */
[----:B------:R-:W-:Y:S01]  /*cda0*/  IMAD.HI.U32 R11, R15, R6, RZ ;  /* 0x000000060f0b7227 */ /* 0x000fe200078e00ff */
[----:B------:R-:W-:-:S02]  /*cdb0*/  ISETP.GT.U32.AND P3, PT, R10, R17, PT ;  /* 0x000000110a00720c */ /* 0x000fc40003f64070 */
[----:B------:R0:W-:Y:S01]  /*cdc0*/  STL [R1+0x94], R2 ;  /* 0x0000940201007387 */ /* 0x0001e20000100800 */
[----:B------:R-:W-:Y:S02]  /*cdd0*/  IMAD.MOV.U32 R19, RZ, RZ, R4 ;  /* 0x000000ffff137224 */ /* 0x000fe400078e0004 */
[----:B------:R-:W-:Y:S01]  /*cde0*/  @!P6 IMAD.IADD R0, R0, 0x1, -R10 ;  /* 0x000000010000e824 */ /* 0x000fe200078e0a0a */
[----:B------:R-:W-:Y:S01]  /*cdf0*/  ISETP.GE.AND P6, PT, R12, RZ, PT ;  /* 0x000000ff0c00720c */ /* 0x000fe20003fc6270 */
[----:B------:R-:W-:Y:S01]  /*ce00*/  IMAD.HI.U32 R7, R15, R5, RZ ;  /* 0x000000050f077227 */ /* 0x000fe200078e00ff */
[----:B------:R-:W-:-:S03]  /*ce10*/  LOP3.LUT R12, R13, 0x54, RZ, 0xfc, !PT ;  /* 0x000000540d0c7812 */ /* 0x000fc600078efcff */
[----:B------:R-:W-:Y:S01]  /*ce20*/  IMAD.MOV R11, RZ, RZ, -R11 ;  /* 0x000000ffff0b7224 */ /* 0x000fe200078e0a0b */
[----:B------:R-:W-:Y:S01]  /*ce30*/  IABS R27, R12 ;  /* 0x0000000c001b7213 */ /* 0x000fe20000000000 */
[----:B0-----:R-:W-:Y:S02]  /*ce40*/  IMAD.MOV.U32 R2, RZ, RZ, R3 ;  /* 0x000000ffff027224 */ /* 0x001fe400078e0003 */
        /* <DEDUP_REMOVED lines=19> */
[----:B------:R0:W-:Y:S01]  /*cf80*/  STL [R1+0x4], R3 ;  /* 0x0000040301007387 */ /* 0x0001e20000100800 */
[----:B------:R-:W-:-:S02]  /*cf90*/  IABS R9, R5 ;  /* 0x0000000500097213 */ /* 0x000fc40000000000 */
[----:B------:R-:W-:Y:S01]  /*cfa0*/  @!P6 IMAD.MOV R2, RZ, RZ, -R2 ;  /* 0x000000ffff02e224 */ /* 0x000fe200078e0a02 */
[C---:B------:R-:W-:Y:S02]  /*cfb0*/  ISETP.GT.U32.AND P6, PT, R10.reuse, R0, PT ;  /* 0x000000000a00720c */ /* 0x040fe40003fc4070 */
[----:B------:R-:W-:Y:S02]  /*cfc0*/  ISETP.GT.U32.AND P0, PT, R10, R17, PT ;  /* 0x000000110a00720c */ /* 0x000fe40003f04070 */
[----:B------:R1:W-:Y:S01]  /*cfd0*/  STL [R1], R2 ;  /* 0x0000000201007387 */ /* 0x0003e20000100800 */
[--C-:B------:R-:W-:Y:S01]  /*cfe0*/  @!P2 IMAD.IADD R4, R4, 0x1, -R10.reuse ;  /* 0x000000010404a824 */ /* 0x100fe200078e0a0a */
[----:B0-----:R-:W-:Y:S01]  /*cff0*/  LOP3.LUT R3, R13, 0x60, RZ, 0xfc, !PT ;  /* 0x000000600d037812 */ /* 0x001fe200078efcff */
[----:B------:R-:W-:Y:S01]  /*d000*/  @!P5 IMAD.IADD R18, R18, 0x1, -R10 ;  /* 0x000000011212d824 */ /* 0x000fe200078e0a0a */
[----:B------:R-:W-:Y:S02]  /*d010*/  ISETP.GE.AND P5, PT, R5, RZ, PT ;  /* 0x000000ff0500720c */ /* 0x000fe40003fa6270 */
[----:B------:R-:W-:-:S02]  /*d020*/  IABS R6, R3 ;  /* 0x0000000300067213 */ /* 0x000fc40000000000 */
[----:B------:R-:W-:Y:S01]  /*d030*/  ISETP.GE.AND P2, PT, R3, RZ, PT ;  /* 0x000000ff0300720c */ /* 0x000fe20003f46270 */
[----:B------:R-:W-:Y:S01]  /*d040*/  @!P6 IMAD.IADD R0, R0, 0x1, -R10 ;  /* 0x000000010000e824 */ /* 0x000fe200078e0a0a */
[----:B------:R-:W-:Y:S01]  /*d050*/  ISETP.GT.U32.AND P6, PT, R10, R4, PT ;  /* 0x000000040a00720c */ /* 0x000fe20003fc4070 */
[----:B------:R-:W-:Y:S01]  /*d060*/  IMAD.MOV.U32 R5, RZ, RZ, R6 ;  /* 0x000000ffff057224 */ /* 0x000fe200078e0006 */
[----:B------:R-:W-:Y:S01]  /*d070*/  ISETP.GE.AND P3, PT, R16, RZ, PT ;  /* 0x000000ff1000720c */ /* 0x000fe20003f66270 */
[----:B------:R-:W-:Y:S01]  /*d080*/  IMAD.HI.U32 R6, R15, R9, RZ ;  /* 0x000000090f067227 */ /* 0x000fe200078e00ff */
[C---:B------:R-:W-:Y:S02]  /*d090*/  LOP3.LUT R16, R13.reuse, 0x5e, RZ, 0xfc, !PT ;  /* 0x0000005e0d107812 */ /* 0x040fe400078efcff */
[----:B------:R-:W-:Y:S01]  /*d0a0*/  LOP3.LUT R7, R13, 0x5c, RZ, 0xfc, !PT ;  /* 0x0000005c0d077812 */ /* 0x000fe200078efcff */
[----:B------:R-:W-:Y:S02]  /*d0b0*/  IMAD.MOV R6, RZ, RZ, -R6 ;  /* 0x000000ffff067224 */ /* 0x000fe400078e0a06 */
[----:B------:R-:W-:Y:S01]  /*d0c0*/  @!P0 IMAD.IADD R17, R17, 0x1, -R10 ;  /* 0x0000000111118824 */ /* 0x000fe200078e0a0a */
[----:B------:R-:W-:Y:S01]  /*d0d0*/  ISETP.GE.AND P0, PT, R8, RZ, PT ;  /* 0x000000ff0800720c */ /* 0x000fe20003f06270 */
[----:B------:R-:W-:-:S02]  /*d0e0*/  IMAD R9, R10, R6, R9 ;  /* 0x000000060a097224 */ /* 0x000fc400078e0209 */
[----:B-1----:R-:W-:Y:S02]  /*d0f0*/  IMAD.MOV.U32 R2, RZ, RZ, R17 ;  /* 0x000000ffff027224 */ /* 0x002fe400078e0011 */
[----:B------:R-:W-:-:S04]  /*d100*/  IMAD.HI.U32 R3, R15, R5, RZ ;  /* 0x000000050f037227 */ /* 0x000fc800078e00ff */
[----:B------:R-:W-:Y:S01]  /*d110*/  @!P6 IMAD.IADD R4, R4, 0x1, -R10 ;  /* 0x000000010404e824 */ /* 0x000fe200078e0a0a */
[C---:B------:R-:W-:Y:S01]  /*d120*/  ISETP.GT.U32.AND P6, PT, R10.reuse, R9, PT ;  /* 0x000000090a00720c */ /* 0x040fe20003fc4070 */
[----:B------:R-:W-:Y:S01]  /*d130*/  @!P4 IMAD.MOV R2, RZ, RZ, -R2 ;  /* 0x000000ffff02c224 */ /* 0x000fe200078e0a02 */
[C---:B------:R-:W-:Y:S01]  /*d140*/  ISETP.GT.U32.AND P4, PT, R10.reuse, R0, PT ;  /* 0x000000000a00720c */ /* 0x040fe20003f84070 */
[----:B------:R-:W-:Y:S02]  /*d150*/  IMAD.MOV R3, RZ, RZ, -R3 ;  /* 0x000000ffff037224 */ /* 0x000fe400078e0a03 */
[----:B------:R-:W-:Y:S01]  /*d160*/  IMAD.MOV.U32 R8, RZ, RZ, R4 ;  /* 0x000000ffff087224 */ /* 0x000fe200078e0004 */
[----:B------:R0:W-:Y:S01]  /*d170*/  STL [R1+0x78], R2 ;  /* 0x0000780201007387 */ /* 0x0001e20000100800 */
[----:B------:R-:W-:Y:S01]  /*d180*/  IMAD R5, R10, R3, R5 ;  /* 0x000000030a057224 */ /* 0x000fe200078e0205 */
[----:B------:R-:W-:Y:S01]  /*d190*/  LOP3.LUT R3, R13, 0x58, RZ, 0xfc, !PT ;  /* 0x000000580d037812 */ /* 0x000fe200078efcff */
[----:B------:R-:W-:-:S03]  /*d1a0*/  @!P1 IMAD.MOV R8, RZ, RZ, -R8 ;  /* 0x000000ffff089224 */ /* 0x000fc600078e0a08 */
[----:B------:R-:W-:Y:S01]  /*d1b0*/  ISETP.GT.U32.AND P1, PT, R10, R5, PT ;  /* 0x000000050a00720c */ /* 0x000fe20003f24070 */
[--C-:B------:R-:W-:Y:S02]  /*d1c0*/  @!P6 IMAD.IADD R9, R9, 0x1, -R10.reuse ;  /* 0x000000010909e824 */ /* 0x100fe400078e0a0a */
[----:B------:R-:W-:Y:S01]  /*d1d0*/  @!P4 IMAD.IADD R0, R0, 0x1, -R10 ;  /* 0x000000010000c824 */ /* 0x000fe200078e0a0a */
[----:B------:R-:W-:Y:S01]  /*d1e0*/  ISETP.GE.AND P4, PT, R7, RZ, PT ;  /* 0x000000ff0700720c */ /* 0x000fe20003f86270 */
[----:B0-----:R-:W-:Y:S01]  /*d1f0*/  IMAD.MOV.U32 R2, RZ, RZ, R18 ;  /* 0x000000ffff027224 */ /* 0x001fe200078e0012 */
[----:B------:R-:W-:Y:S02]  /*d200*/  ISETP.GT.U32.AND P6, PT, R10, R9, PT ;  /* 0x000000090a00720c */ /* 0x000fe40003fc4070 */
[----:B------:R-:W-:Y:S01]  /*d210*/  IABS R7, R7 ;  /* 0x0000000700077213 */ /* 0x000fe20000000000 */
[----:B------:R-:W-:Y:S01]  /*d220*/  @!P3 IMAD.MOV R2, RZ, RZ, -R2 ;  /* 0x000000ffff02b224 */ /* 0x000fe200078e0a02 */
[----:B------:R-:W-:-:S02]  /*d230*/  ISETP.GE.AND P3, PT, R16, RZ, PT ;  /* 0x000000ff1000720c */ /* 0x000fc40003f66270 */
[----:B------:R-:W-:Y:S01]  /*d240*/  IABS R16, R16 ;  /* 0x0000001000107213 */ /* 0x000fe20000000000 */
[----:B------:R-:W-:Y:S01]  /*d250*/  @!P1 IMAD.IADD R5, R5, 0x1, -R10 ;  /* 0x0000000105059824 */ /* 0x000fe200078e0a0a */
[----:B------:R0:W-:Y:S01]  /*d260*/  STL [R1+0x7c], R2 ;  /* 0x00007c0201007387 */ /* 0x0001e20000100800 */
[----:B------:R-:W-:Y:S02]  /*d270*/  LOP3.LUT R18, R13, 0x56, RZ, 0xfc, !PT ;  /* 0x000000560d127812 */ /* 0x000fe400078efcff */
[----:B------:R-:W-:Y:S01]  /*d280*/  IMAD.HI.U32 R6, R15, R16, RZ ;  /* 0x000000100f067227 */ /* 0x000fe200078e00ff */
[----:B------:R1:W-:Y:S01]  /*d290*/  STL [R1+0x80], R8 ;  /* 0x0000800801007387 */ /* 0x0003e20000100800 */
[----:B------:R-:W-:Y:S02]  /*d2a0*/  ISETP.GT.U32.AND P1, PT, R10, R5, PT ;  /* 0x000000050a00720c */ /* 0x000fe40003f24070 */
[----:B------:R-:W-:Y:S02]  /*d2b0*/  IMAD.MOV R4, RZ, RZ, -R6 ;  /* 0x000000ffff047224 */ /* 0x000fe400078e0a06 */
[----:B------:R-:W-:-:S02]  /*d2c0*/  @!P6 IMAD.IADD R9, R9, 0x1, -R10 ;  /* 0x000000010909e824 */ /* 0x000fc400078e0a0a */
[----:B0-----:R-:W-:Y:S02]  /*d2d0*/  IMAD.MOV.U32 R2, RZ, RZ, R0 ;  /* 0x000000ffff027224 */ /* 0x001fe400078e0000 */
[----:B------:R-:W-:Y:S01]  /*d2e0*/  IMAD R16, R10, R4, R16 ;  /* 0x000000040a107224 */ /* 0x000fe200078e0210 */
[----:B-1----:R-:W-:Y:S01]  /*d2f0*/  IABS R8, R3 ;  /* 0x0000000300087213 */ /* 0x002fe20000000000 */
[----:B------:R-:W-:Y:S01]  /*d300*/  @!P0 IMAD.MOV R2, RZ, RZ, -R2 ;  /* 0x000000ffff028224 */ /* 0x000fe200078e0a02 */
[----:B------:R-:W-:Y:S01]  /*d310*/  ISETP.GE.AND P0, PT, R14, RZ, PT ;  /* 0x000000ff0e00720c */ /* 0x000fe20003f06270 */
[C---:B------:R-:W-:Y:S01]  /*d320*/  IMAD.HI.U32 R0, R15.reuse, R7, RZ ;  /* 0x000000070f007227 */ /* 0x040fe200078e00ff */
[----:B------:R-:W-:Y:S02]  /*d330*/  IABS R14, R14 ;  /* 0x0000000e000e7213 */ /* 0x000fe40000000000 */
[----:B------:R-:W-:Y:S01]  /*d340*/  ISETP.GT.U32.AND P6, PT, R10, R16, PT ;  /* 0x000000100a00720c */ /* 0x000fe20003fc4070 */
[C---:B------:R-:W-:Y:S01]  /*d350*/  IMAD.HI.U32 R6, R15.reuse, R8, RZ ;  /* 0x000000080f067227 */ /* 0x040fe200078e00ff */
[----:B------:R0:W-:Y:S03]  /*d360*/  STL [R1+0x84], R2 ;  /* 0x0000840201007387 */ /* 0x0001e60000100800 */
        /* <DEDUP_REMOVED lines=8> */
[C---:B------:R-:W-:Y:S01]  /*d3f0*/  IMAD R8, R10.reuse, R6, R8 ;  /* 0x000000060a087224 */ /* 0x040fe200078e0208 */
[----:B------:R-:W-:Y:S01]  /*d400*/  LOP3.LUT R6, R13, 0x52, RZ, 0xfc, !PT ;  /* 0x000000520d067812 */ /* 0x000fe200078efcff */
[----:B------:R-:W-:Y:S01]  /*d410*/  @!P1 IMAD.IADD R5, R5, 0x1, -R10 ;  /* 0x0000000105059824 */ /* 0x000fe200078e0a0a */
[C---:B------:R-:W-:Y:S01]  /*d420*/  ISETP.GT.U32.AND P1, PT, R10.reuse, R14, PT ;  /* 0x0000000e0a00720c */ /* 0x040fe20003f24070 */
[----:B------:R-:W-:Y:S01]  /*d430*/  @!P5 IMAD.MOV R2, RZ, RZ, -R2 ;  /* 0x000000ffff02d224 */ /* 0x000fe200078e0a02 */
[----:B------:R-:W-:Y:S01]  /*d440*/  ISETP.GT.U32.AND P5, PT, R10, R7, PT ;  /* 0x000000070a00720c */ /* 0x000fe20003fa4070 */
        /* <DEDUP_REMOVED lines=20> */
[----:B------:R-:W-:Y:S01]  /*d590*/  IMAD R27, R10, R5, R27 ;  /* 0x000000050a1b7224 */ /* 0x000fe200078e021b */
[----:B------:R-:W-:Y:S01]  /*d5a0*/  LOP3.LUT R5, R13, 0x4e, RZ, 0xfc, !PT ;  /* 0x0000004e0d057812 */ /* 0x000fe200078efcff */
[--C-:B------:R-:W-:Y:S01]  /*d5b0*/  @!P5 IMAD.IADD R16, R16, 0x1, -R10.reuse ;  /* 0x000000011010d824 */ /* 0x100fe200078e0a0a */
[----:B------:R-:W-:Y:S01]  /*d5c0*/  ISETP.GT.U32.AND P5, PT, R10, R0, PT ;  /* 0x000000000a00720c */ /* 0x000fe20003fa4070 */
[--C-:B------:R-:W-:Y:S01]  /*d5d0*/  @!P6 IMAD.IADD R14, R14, 0x1, -R10.reuse ;  /* 0x000000010e0ee824 */ /* 0x100fe200078e0a0a */
[----:B------:R-:W-:Y:S01]  /*d5e0*/  ISETP.GT.U32.AND P6, PT, R10, R27, PT ;  /* 0x0000001b0a00720c */ /* 0x000fe20003fc4070 */
[----:B------:R-:W-:Y:S01]  /*d5f0*/  @!P1 IMAD.IADD R7, R7, 0x1, -R10 ;  /* 0x0000000107079824 */ /* 0x000fe200078e0a0a */
[----:B------:R-:W-:Y:S01]  /*d600*/  IABS R11, R4 ;  /* 0x00000004000b7213 */ /* 0x000fe20000000000 */
[----:B------:R0:W-:Y:S01]  /*d610*/  STL [R1+0x274], R2 ;  /* 0x0002740201007387 */ /* 0x0001e20000100800 */
[----:B------:R-:W-:Y:S01]  /*d620*/  IMAD.MOV.U32 R19, RZ, RZ, R16 ;  /* 0x000000ffff137224 */ /* 0x000fe200078e0010 */
[----:B------:R-:W-:Y:S01]  /*d630*/  ISETP.GE.AND P1, PT, R3, RZ, PT ;  /* 0x000000ff0300720c */ /* 0x000fe20003f26270 */
[----:B------:R-:W-:Y:S01]  /*d640*/  @!P2 IMAD.IADD R8, R8, 0x1, -R10 ;  /* 0x000000010808a824 */ /* 0x000fe200078e0a0a */
[----:B------:R-:W-:Y:S01]  /*d650*/  ISETP.GE.AND P2, PT, R18, RZ, PT ;  /* 0x000000ff1200720c */ /* 0x000fe20003f46270 */
[----:B------:R-:W-:Y:S01]  /*d660*/  IMAD.HI.U32 R3, R15, R11, RZ ;  /* 0x0000000b0f037227 */ /* 0x000fe200078e00ff */
[----:B------:R-:W-:-:S03]  /*d670*/  IABS R18, R5 ;  /* 0x0000000500127213 */ /* 0x000fc60000000000 */
[--C-:B------:R-:W-:Y:S01]  /*d680*/  @!P5 IMAD.IADD R0, R0, 0x1, -R10.reuse ;  /* 0x000000010000d824 */ /* 0x100fe200078e0a0a */
[----:B------:R-:W-:Y:S01]  /*d690*/  ISETP.GE.AND P5, PT, R12, RZ, PT ;  /* 0x000000ff0c00720c */ /* 0x000fe20003fa6270 */
[----:B0-----:R-:W-:Y:S02]  /*d6a0*/  IMAD.MOV.U32 R2, RZ, RZ, R7 ;  /* 0x000000ffff027224 */ /* 0x001fe400078e0007 */
[----:B------:R-:W-:Y:S02]  /*d6b0*/  @!P6 IMAD.IADD R27, R27, 0x1, -R10 ;  /* 0x000000011b1be824 */ /* 0x000fe400078e0a0a */
[----:B------:R-:W-:Y:S01]  /*d6c0*/  @!P3 IMAD.MOV R19, RZ, RZ, -R19 ;  /* 0x000000ffff13b224 */ /* 0x000fe200078e0a13 */
[C---:B------:R-:W-:Y:S01]  /*d6d0*/  ISETP.GT.U32.AND P3, PT, R10.reuse, R0, PT ;  /* 0x000000000a00720c */ /* 0x040fe20003f64070 */
[----:B------:R-:W-:Y:S02]  /*d6e0*/  IMAD.MOV.U32 R12, RZ, RZ, R18 ;  /* 0x000000ffff0c7224 */ /* 0x000fe400078e0012 */
[----:B------:R-:W-:Y:S01]  /*d6f0*/  @!P4 IMAD.MOV R2, RZ, RZ, -R2 ;  /* 0x000000ffff02c224 */ /* 0x000fe200078e0a02 */
[----:B------:R-:W-:Y:S01]  /*d700*/  ISETP.GT.U32.AND P4, PT, R10, R27, PT ;  /* 0x0000001b0a00720c */ /* 0x000fe20003f84070 */
[----:B------:R-:W-:Y:S01]  /*d710*/  IMAD.MOV R3, RZ, RZ, -R3 ;  /* 0x000000ffff037224 */ /* 0x000fe200078e0a03 */
[----:B------:R-:W-:Y:S01]  /*d720*/  STL [R1+0x6c], R19 ;  /* 0x00006c1301007387 */ /* 0x000fe20000100800 */
[----:B------:R-:W-:-:S03]  /*d730*/  IMAD.HI.U32 R16, R15, R12, RZ ;  /* 0x0000000c0f107227 */ /* 0x000fc600078e00ff */
[----:B------:R0:W-:Y:S01]  /*d740*/  STL [R1+0x70], R2 ;  /* 0x0000700201007387 */ /* 0x0001e20000100800 */
[C---:B------:R-:W-:Y:S01]  /*d750*/  IMAD R11, R10.reuse, R3, R11 ;  /* 0x000000030a0b7224 */ /* 0x040fe200078e020b */
[----:B------:R-:W-:Y:S01]  /*d760*/  LOP3.LUT R3, R13, 0x4c, RZ, 0xfc, !PT ;  /* 0x0000004c0d037812 */ /* 0x000fe200078efcff */
[----:B------:R-:W-:Y:S02]  /*d770*/  IMAD.MOV R7, RZ, RZ, -R16 ;  /* 0x000000ffff077224 */ /* 0x000fe400078e0a10 */
[----:B------:R-:W-:Y:S02]  /*d780*/  IMAD.MOV R17, RZ, RZ, -R17 ;  /* 0x000000ffff117224 */ /* 0x000fe400078e0a11 */
[C---:B------:R-:W-:Y:S02]  /*d790*/  IMAD R12, R10.reuse, R7, R12 ;  /* 0x000000070a0c7224 */ /* 0x040fe400078e020c */
[----:B------:R-:W-:Y:S02]  /*d7a0*/  @!P4 IMAD.IADD R27, R27, 0x1, -R10 ;  /* 0x000000011b1bc824 */ /* 0x000fe400078e0a0a */
[----:B0-----:R-:W-:Y:S01]  /*d7b0*/  IMAD.MOV.U32 R2, RZ, RZ, R8 ;  /* 0x000000ffff027224 */ /* 0x001fe200078e0008 */
[C---:B------:R-:W-:Y:S01]  /*d7c0*/  ISETP.GT.U32.AND P4, PT, R10.reuse, R12, PT ;  /* 0x0000000c0a00720c */ /* 0x040fe20003f84070 */
[C---:B------:R-:W-:Y:S01]  /*d7d0*/  IMAD R9, R10.reuse, R17, R9 ;  /* 0x000000110a097224 */ /* 0x040fe200078e0209 */
[----:B------:R-:W-:Y:S01]  /*d7e0*/  IABS R8, R3 ;  /* 0x0000000300087213 */ /* 0x000fe20000000000 */
[----:B------:R-:W-:Y:S01]  /*d7f0*/  @!P1 IMAD.MOV R2, RZ, RZ, -R2 ;  /* 0x000000ffff029224 */ /* 0x000fe200078e0a02 */
[----:B------:R-:W-:Y:S01]  /*d800*/  ISETP.GT.U32.AND P1, PT, R10, R11, PT ;  /* 0x0000000b0a00720c */ /* 0x000fe20003f24070 */
[----:B------:R-:W-:Y:S01]  /*d810*/  @!P3 IMAD.IADD R0, R0, 0x1, -R10 ;  /* 0x000000010000b824 */ /* 0x000fe200078e0a0a */
[----:B------:R-:W-:Y:S01]  /*d820*/  ISETP.GT.U32.AND P6, PT, R10, R9, PT ;  /* 0x000000090a00720c */ /* 0x000fe20003fc4070 */
[----:B------:R-:W-:Y:S01]  /*d830*/  @!P0 IMAD.MOV R14, RZ, RZ, -R14 ;  /* 0x000000ffff0e8224 */ /* 0x000fe200078e0a0e */
[----:B------:R-:W-:Y:S01]  /*d840*/  ISETP.GE.AND P3, PT, R4, RZ, PT ;  /* 0x000000ff0400720c */ /* 0x000fe20003f66270 */
[----:B------:R-:W-:Y:S01]  /*d850*/  IMAD.HI.U32 R7, R15, R8, RZ ;  /* 0x000000080f077227 */ /* 0x000fe200078e00ff */
[----:B------:R-:W-:-:S02]  /*d860*/  LOP3.LUT R4, R13, 0x4a, RZ, 0xfc, !PT ;  /* 0x0000004a0d047812 */ /* 0x000fc400078efcff */
[----:B------:R-:W-:Y:S01]  /*d870*/  ISETP.GE.AND P0, PT, R6, RZ, PT ;  /* 0x000000ff0600720c */ /* 0x000fe20003f06270 */
[--C-:B------:R-:W-:Y:S01]  /*d880*/  @!P4 IMAD.IADD R12, R12, 0x1, -R10.reuse ;  /* 0x000000010c0cc824 */ /* 0x100fe200078e0a0a */
[----:B------:R-:W-:Y:S01]  /*d890*/  IABS R6, R4 ;  /* 0x0000000400067213 */ /* 0x000fe20000000000 */
[----:B------:R0:W-:Y:S01]  /*d8a0*/  STL [R1+0x210], R14 ;  /* 0x0002100e01007387 */ /* 0x0001e20000100800 */
[----:B------:R-:W-:Y:S02]  /*d8b0*/  IMAD.MOV R7, RZ, RZ, -R7 ;  /* 0x000000ffff077224 */ /* 0x000fe400078e0a07 */
[--C-:B------:R-:W-:Y:S01]  /*d8c0*/  @!P1 IMAD.IADD R11, R11, 0x1, -R10.reuse ;  /* 0x000000010b0b9824 */ /* 0x100fe200078e0a0a */
[----:B------:R1:W-:Y:S01]  /*d8d0*/  STL [R1+0x214], R2 ;  /* 0x0002140201007387 */ /* 0x0003e20000100800 */
[----:B------:R-:W-:Y:S01]  /*d8e0*/  @!P6 IMAD.IADD R9, R9, 0x1, -R10 ;  /* 0x000000010909e824 */ /* 0x000fe200078e0a0a */
[C---:B------:R-:W-:Y:S01]  /*d8f0*/  ISETP.GT.U32.AND P4, PT, R10.reuse, R12, PT ;  /* 0x0000000c0a00720c */ /* 0x040fe20003f84070 */
[C---:B------:R-:W-:Y:S01]  /*d900*/  IMAD R8, R10.reuse, R7, R8 ;  /* 0x000000070a087224 */ /* 0x040fe200078e0208 */
[----:B------:R-:W-:Y:S01]  /*d910*/  ISETP.GT.U32.AND P1, PT, R10, R11, PT ;  /* 0x0000000b0a00720c */ /* 0x000fe20003f24070 */
[----:B------:R-:W-:Y:S01]  /*d920*/  @!P5 IMAD.MOV R27, RZ, RZ, -R27 ;  /* 0x000000ffff1bd224 */ /* 0x000fe200078e0a1b */
[----:B------:R-:W-:Y:S01]  /*d930*/  ISETP.GE.AND P6, PT, R5, RZ, PT ;  /* 0x000000ff0500720c */ /* 0x000fe20003fc6270 */
[----:B0-----:R-:W-:Y:S01]  /*d940*/  IMAD.HI.U32 R14, R15, R6, RZ ;  /* 0x000000060f0e7227 */ /* 0x001fe200078e00ff */
[----:B------:R-:W-:-:S03]  /*d950*/  LOP3.LUT R5, R13, 0x48, RZ, 0xfc, !PT ;  /* 0x000000480d057812 */ /* 0x000fc600078efcff */
[----:B-1----:R-:W-:Y:S01]  /*d960*/  IMAD.MOV.U32 R2, RZ, RZ, R0 ;  /* 0x000000ffff027224 */ /* 0x002fe200078e0000 */
[----:B------:R-:W-:Y:S01]  /*d970*/  IABS R18, R5 ;  /* 0x0000000500127213 */ /* 0x000fe20000000000 */
[----:B------:R-:W-:Y:S01]  /*d980*/  IMAD.MOV R14, RZ, RZ, -R14 ;  /* 0x000000ffff0e7224 */ /* 0x000fe200078e0a0e */
[----:B------:R-:W-:Y:S01]  /*d990*/  LOP3.LUT R0, R13, 0x46, RZ, 0xfc, !PT ;  /* 0x000000460d007812 */ /* 0x000fe200078efcff */
[----:B------:R-:W-:Y:S01]  /*d9a0*/  @!P2 IMAD.MOV R2, RZ, RZ, -R2 ;  /* 0x000000ffff02a224 */ /* 0x000fe200078e0a02 */
[C---:B------:R-:W-:Y:S01]  /*d9b0*/  ISETP.GT.U32.AND P2, PT, R10.reuse, R9, PT ;  /* 0x000000090a00720c */ /* 0x040fe20003f44070 */
[----:B------:R-:W-:Y:S01]  /*d9c0*/  @!P1 IMAD.IADD R11, R11, 0x1, -R10 ;  /* 0x000000010b0b9824 */ /* 0x000fe200078e0a0a */
[----:B------:R-:W-:Y:S01]  /*d9d0*/  ISETP.GE.AND P1, PT, R3, RZ, PT ;  /* 0x000000ff0300720c */ /* 0x000fe20003f26270 */
[----:B------:R-:W-:Y:S01]  /*d9e0*/  IMAD R3, R10, R14, R6 ;  /* 0x0000000e0a037224 */ /* 0x000fe200078e0206 */
[----:B------:R-:W-:Y:S01]  /*d9f0*/  LOP3.LUT R6, R13, 0x44, RZ, 0xfc, !PT ;  /* 0x000000440d067812 */ /* 0x000fe200078efcff */
[----:B------:R-:W-:Y:S01]  /*da00*/  @!P4 IMAD.IADD R12, R12, 0x1, -R10 ;  /* 0x000000010c0cc824 */ /* 0x000fe200078e0a0a */
[----:B------:R-:W-:Y:S01]  /*da10*/  IABS R7, R0 ;  /* 0x0000000000077213 */ /* 0x000fe20000000000 */
[----:B------:R-:W-:Y:S01]  /*da20*/  IMAD.HI.U32 R16, R15, R18, RZ ;  /* 0x000000120f107227 */ /* 0x000fe200078e00ff */
[----:B------:R-:W-:Y:S01]  /*da30*/  ISETP.GT.U32.AND P4, PT, R10, R3, PT ;  /* 0x000000030a00720c */ /* 0x000fe20003f84070 */
[----:B------:R-:W-:Y:S01]  /*da40*/  STL [R1+0x218], R2 ;  /* 0x0002180201007387 */ /* 0x000fe20000100800 */
[----:B------:R-:W-:Y:S01]  /*da50*/  IABS R17, R6 ;  /* 0x0000000600117213 */ /* 0x000fe20000000000 */
[----:B------:R-:W-:-:S02]  /*da60*/  IMAD.MOV R16, RZ, RZ, -R16 ;  /* 0x000000ffff107224 */ /* 0x000fc400078e0a10 */
[----:B------:R-:W-:Y:S01]  /*da70*/  @!P2 IMAD.IADD R9, R9, 0x1, -R10 ;  /* 0x000000010909a824 */ /* 0x000fe200078e0a0a */
[C---:B------:R-:W-:Y:S01]  /*da80*/  ISETP.GT.U32.AND P2, PT, R10.reuse, R8, PT ;  /* 0x000000080a00720c */ /* 0x040fe20003f44070 */
[C---:B------:R-:W-:Y:S01]  /*da90*/  IMAD R18, R10.reuse, R16, R18 ;  /* 0x000000100a127224 */ /* 0x040fe200078e0212 */
[----:B------:R0:W-:Y:S01]  /*daa0*/  STL [R1+0x24b4], R27 ;  /* 0x0024b41b01007387 */ /* 0x0001e20000100800 */
[----:B------:R-:W-:Y:S02]  /*dab0*/  @!P0 IMAD.MOV R9, RZ, RZ, -R9 ;  /* 0x000000ffff098224 */ /* 0x000fe400078e0a09 */
[----:B------:R-:W-:Y:S01]  /*dac0*/  IMAD.HI.U32 R16, R15, R17, RZ ;  /* 0x000000110f107227 */ /* 0x000fe200078e00ff */
[----:B------:R-:W-:Y:S02]  /*dad0*/  ISETP.GT.U32.AND P5, PT, R10, R18, PT ;  /* 0x000000120a00720c */ /* 0x000fe40003fa4070 */
[----:B------:R-:W-:Y:S01]  /*dae0*/  STL [R1+0x24b8], R9 ;  /* 0x0024b80901007387 */ /* 0x000fe20000100800 */
[----:B------:R-:W-:-:S02]  /*daf0*/  @!P4 IMAD.IADD R3, R3, 0x1, -R10 ;  /* 0x000000010303c824 */ /* 0x000fc400078e0a0a */
[----:B------:R-:W-:Y:S01]  /*db00*/  IMAD.MOV R16, RZ, RZ, -R16 ;  /* 0x000000ffff107224 */ /* 0x000fe200078e0a10 */
[----:B0-----:R-:W-:Y:S01]  /*db10*/  LOP3.LUT R27, R13, 0x10, RZ, 0xfc, !PT ;  /* 0x000000100d1b7812 */ /* 0x001fe200078efcff */
[----:B------:R-:W-:Y:S01]  /*db20*/  @!P2 IMAD.IADD R8, R8, 0x1, -R10 ;  /* 0x000000010808a824 */ /* 0x000fe200078e0a0a */
[----:B------:R-:W-:Y:S01]  /*db30*/  ISETP.GT.U32.AND P0, PT, R10, R3, PT ;  /* 0x000000030a00720c */ /* 0x000fe20003f04070 */
[----:B------:R-:W-:Y:S01]  /*db40*/  IMAD.HI.U32 R14, R15, R7, RZ ;  /* 0x000000070f0e7227 */ /* 0x000fe200078e00ff */
[----:B------:R-:W-:Y:S02]  /*db50*/  ISETP.GE.AND P2, PT, R4, RZ, PT ;  /* 0x000000ff0400720c */ /* 0x000fe40003f46270 */
[C---:B------:R-:W-:Y:S01]  /*db60*/  ISETP.GT.U32.AND P4, PT, R10.reuse, R8, PT ;  /* 0x000000080a00720c */ /* 0x040fe20003f84070 */
[----:B------:R-:W-:Y:S01]  /*db70*/  IMAD R17, R10, R16, R17 ;  /* 0x000000100a117224 */ /* 0x000fe200078e0211 */
[----:B------:R-:W-:Y:S01]  /*db80*/  LOP3.LUT R4, R13, 0x42, RZ, 0xfc, !PT ;  /* 0x000000420d047812 */ /* 0x000fe200078efcff */
[----:B------:R-:W-:-:S02]  /*db90*/  IMAD.MOV R14, RZ, RZ, -R14 ;  /* 0x000000ffff0e7224 */ /* 0x000fc400078e0a0e */
[----:B------:R-:W-:Y:S02]  /*dba0*/  @!P6 IMAD.MOV R12, RZ, RZ, -R12 ;  /* 0x000000ffff0ce224 */ /* 0x000fe400078e0a0c */
[C---:B------:R-:W-:Y:S01]  /*dbb0*/  IMAD R7, R10.reuse, R14, R7 ;  /* 0x0000000e0a077224 */ /* 0x040fe200078e0207 */
[----:B------:R-:W-:Y:S01]  /*dbc0*/  IABS R14, R4 ;  /* 0x00000004000e7213 */ /* 0x000fe20000000000 */
[--C-:B------:R-:W-:Y:S01]  /*dbd0*/  @!P0 IMAD.IADD R3, R3, 0x1, -R10.reuse ;  /* 0x0000000103038824 */ /* 0x100fe200078e0a0a */
[C---:B------:R-:W-:Y:S01]  /*dbe0*/  ISETP.GT.U32.AND P0, PT, R10.reuse, R17, PT ;  /* 0x000000110a00720c */ /* 0x040fe20003f04070 */
[----:B------:R-:W-:Y:S01]  /*dbf0*/  @!P3 IMAD.MOV R11, RZ, RZ, -R11 ;  /* 0x000000ffff0bb224 */ /* 0x000fe200078e0a0b */
[----:B------:R-:W-:Y:S01]  /*dc00*/  ISETP.GT.U32.AND P6, PT, R10, R7, PT ;  /* 0x000000070a00720c */ /* 0x000fe20003fc4070 */
[--C-:B------:R-:W-:Y:S01]  /*dc10*/  @!P4 IMAD.IADD R8, R8, 0x1, -R10.reuse ;  /* 0x000000010808c824 */ /* 0x100fe200078e0a0a */
[----:B------:R-:W-:Y:S01]  /*dc20*/  ISETP.GE.AND P4, PT, R0, RZ, PT ;  /* 0x000000ff0000720c */ /* 0x000fe20003f86270 */
[----:B------:R-:W-:Y:S01]  /*dc30*/  @!P5 IMAD.IADD R18, R18, 0x1, -R10 ;  /* 0x000000011212d824 */ /* 0x000fe200078e0a0a */
[----:B------:R-:W-:Y:S01]  /*dc40*/  LOP3.LUT R0, R13, 0x40, RZ, 0xfc, !PT ;  /* 0x000000400d007812 */ /* 0x000fe200078efcff */
[----:B------:R-:W-:Y:S01]  /*dc50*/  IMAD.MOV.U32 R2, RZ, RZ, R8 ;  /* 0x000000ffff027224 */ /* 0x000fe200078e0008 */
[----:B------:R-:W-:Y:S01]  /*dc60*/  STL [R1+0x24bc], R11 ;  /* 0x0024bc0b01007387 */ /* 0x000fe20000100800 */
[----:B------:R-:W-:Y:S01]  /*dc70*/  ISETP.GE.AND P3, PT, R5, RZ, PT ;  /* 0x000000ff0500720c */ /* 0x000fe20003f66270 */
[----:B------:R-:W-:Y:S01]  /*dc80*/  IMAD.HI.U32 R5, R15, R14, RZ ;  /* 0x0000000e0f057227 */ /* 0x000fe200078e00ff */
[----:B------:R-:W-:Y:S01]  /*dc90*/  IABS R16, R0 ;  /* 0x0000000000107213 */ /* 0x000fe20000000000 */
[----:B------:R-:W-:Y:S01]  /*dca0*/  STL [R1+0x24c0], R12 ;  /* 0x0024c00c01007387 */ /* 0x000fe20000100800 */
[----:B------:R-:W-:Y:S01]  /*dcb0*/  ISETP.GE.AND P5, PT, R6, RZ, PT ;  /* 0x000000ff0600720c */ /* 0x000fe20003fa6270 */
[----:B------:R-:W-:Y:S01]  /*dcc0*/  @!P1 IMAD.MOV R2, RZ, RZ, -R2 ;  /* 0x000000ffff029224 */ /* 0x000fe200078e0a02 */
[----:B------:R-:W-:Y:S01]  /*dcd0*/  LOP3.LUT R6, R13, 0x3e, RZ, 0xfc, !PT ;  /* 0x0000003e0d067812 */ /* 0x000fe200078efcff */
[----:B------:R-:W-:-:S02]  /*dce0*/  @!P0 IMAD.IADD R17, R17, 0x1, -R10 ;  /* 0x0000000111118824 */ /* 0x000fc400078e0a0a */
[----:B------:R-:W-:Y:S01]  /*dcf0*/  @!P6 IMAD.IADD R7, R7, 0x1, -R10 ;  /* 0x000000010707e824 */ /* 0x000fe200078e0a0a */
[----:B------:R0:W-:Y:S01]  /*dd00*/  STL [R1+0x194], R2 ;  /* 0x0001940201007387 */ /* 0x0001e20000100800 */
[C---:B------:R-:W-:Y:S01]  /*dd10*/  ISETP.GT.U32.AND P6, PT, R10.reuse, R18, PT ;  /* 0x000000120a00720c */ /* 0x040fe20003fc4070 */
[----:B------:R-:W-:Y:S01]  /*dd20*/  IMAD.MOV R5, RZ, RZ, -R5 ;  /* 0x000000ffff057224 */ /* 0x000fe200078e0a05 */
[C---:B------:R-:W-:Y:S02]  /*dd30*/  ISETP.GT.U32.AND P0, PT, R10.reuse, R17, PT ;  /* 0x000000110a00720c */ /* 0x040fe40003f04070 */
[C---:B------:R-:W-:Y:S01]  /*dd40*/  ISETP.GT.U32.AND P1, PT, R10.reuse, R7, PT ;  /* 0x000000070a00720c */ /* 0x040fe20003f24070 */
[----:B------:R-:W-:Y:S01]  /*dd50*/  IMAD R14, R10, R5, R14 ;  /* 0x000000050a0e7224 */ /* 0x000fe200078e020e */
[----:B------:R-:W-:Y:S02]  /*dd60*/  IABS R8, R6 ;  /* 0x0000000600087213 */ /* 0x000fe40000000000 */
[C---:B------:R-:W-:Y:S01]  /*dd70*/  LOP3.LUT R5, R13.reuse, 0x3a, RZ, 0xfc, !PT ;  /* 0x0000003a0d057812 */ /* 0x040fe200078efcff */
[----:B0-----:R-:W-:Y:S01]  /*dd80*/  IMAD.MOV.U32 R2, RZ, RZ, R3 ;  /* 0x000000ffff027224 */ /* 0x001fe200078e0003 */
[----:B------:R-:W-:Y:S01]  /*dd90*/  LOP3.LUT R11, R13, 0x6, RZ, 0xfc, !PT ;  /* 0x000000060d0b7812 */ /* 0x000fe200078efcff */
[----:B------:R-:W-:Y:S01]  /*dda0*/  IMAD.HI.U32 R3, R15, R16, RZ ;  /* 0x000000100f037227 */ /* 0x000fe200078e00ff */
[----:B------:R-:W-:-:S03]  /*ddb0*/  LOP3.LUT R12, R13, 0x8, RZ, 0xfc, !PT ;  /* 0x000000080d0c7812 */ /* 0x000fc600078efcff */
[----:B------:R-:W-:Y:S02]  /*ddc0*/  IMAD.MOV R3, RZ, RZ, -R3 ;  /* 0x000000ffff037224 */ /* 0x000fe400078e0a03 */
[----:B------:R-:W-:Y:S02]  /*ddd0*/  @!P0 IMAD.IADD R17, R17, 0x1, -R10 ;  /* 0x0000000111118824 */ /* 0x000fe400078e0a0a */
[----:B------:R-:W-:Y:S01]  /*dde0*/  IMAD R16, R10, R3, R16 ;  /* 0x000000030a107224 */ /* 0x000fe200078e0210 */
[----:B------:R-:W-:Y:S01]  /*ddf0*/  LOP3.LUT R3, R13, 0x3c, RZ, 0xfc, !PT ;  /* 0x0000003c0d037812 */ /* 0x000fe200078efcff */
[----:B------:R-:W-:Y:S01]  /*de00*/  @!P6 IMAD.IADD R18, R18, 0x1, -R10 ;  /* 0x000000011212e824 */ /* 0x000fe200078e0a0a */
[C---:B------:R-:W-:Y:S01]  /*de10*/  ISETP.GT.U32.AND P6, PT, R10.reuse, R14, PT ;  /* 0x0000000e0a00720c */ /* 0x040fe20003fc4070 */
[----:B------:R-:W-:Y:S01]  /*de20*/  IMAD.HI.U32 R19, R15, R8, RZ ;  /* 0x000000080f137227 */ /* 0x000fe200078e00ff */
[----:B------:R-:W-:-:S03]  /*de30*/  ISETP.GT.U32.AND P0, PT, R10, R16, PT ;  /* 0x000000100a00720c */ /* 0x000fc60003f04070 */
[----:B------:R-:W-:Y:S01]  /*de40*/  @!P2 IMAD.MOV R2, RZ, RZ, -R2 ;  /* 0x000000ffff02a224 */ /* 0x000fe200078e0a02 */
[----:B------:R-:W-:Y:S01]  /*de50*/  ISETP.GE.AND P2, PT, R4, RZ, PT ;  /* 0x000000ff0400720c */ /* 0x000fe20003f46270 */
[--C-:B------:R-:W-:Y:S01]  /*de60*/  @!P1 IMAD.IADD R7, R7, 0x1, -R10.reuse ;  /* 0x0000000107079824 */ /* 0x100fe200078e0a0a */
[----:B------:R-:W-:Y:S01]  /*de70*/  IABS R4, R3 ;  /* 0x0000000300047213 */ /* 0x000fe20000000000 */
[----:B------:R-:W-:Y:S01]  /*de80*/  IMAD.MOV R19, RZ, RZ, -R19 ;  /* 0x000000ffff137224 */ /* 0x000fe200078e0a13 */
[----:B------:R0:W-:Y:S01]  /*de90*/  STL [R1+0x1b0], R2 ;  /* 0x0001b00201007387 */ /* 0x0001e20000100800 */
[----:B------:R-:W-:Y:S01]  /*dea0*/  IMAD.MOV.U32 R9, RZ, RZ, R7 ;  /* 0x000000ffff097224 */ /* 0x000fe200078e0007 */
[----:B------:R-:W-:Y:S01]  /*deb0*/  ISETP.GE.AND P1, PT, R0, RZ, PT ;  /* 0x000000ff0000720c */ /* 0x000fe20003f26270 */
[--C-:B------:R-:W-:Y:S01]  /*dec0*/  @!P6 IMAD.IADD R14, R14, 0x1, -R10.reuse ;  /* 0x000000010e0ee824 */ /* 0x100fe200078e0a0a */
[----:B------:R-:W-:Y:S01]  /*ded0*/  ISETP.GE.AND P6, PT, R6, RZ, PT ;  /* 0x000000ff0600720c */ /* 0x000fe20003fc6270 */
[----:B------:R-:W-:Y:S01]  /*dee0*/  @!P0 IMAD.IADD R16, R16, 0x1, -R10 ;  /* 0x0000000110108824 */ /* 0x000fe200078e0a0a */
[----:B------:R-:W-:Y:S01]  /*def0*/  IABS R0, R5 ;  /* 0x0000000500007213 */ /* 0x000fe20000000000 */
[----:B------:R-:W-:-:S02]  /*df00*/  IMAD R8, R10, R19, R8 ;  /* 0x000000130a087224 */ /* 0x000fc400078e0208 */
[----:B------:R-:W-:Y:S01]  /*df10*/  IMAD.HI.U32 R6, R15, R4, RZ ;  /* 0x000000040f067227 */ /* 0x000fe200078e00ff */
[----:B------:R-:W-:-:S03]  /*df20*/  ISETP.GT.U32.AND P0, PT, R10, R16, PT ;  /* 0x000000100a00720c */ /* 0x000fc60003f04070 */
[----:B------:R-:W-:Y:S01]  /*df30*/  @!P4 IMAD.MOV R9, RZ, RZ, -R9 ;  /* 0x000000ffff09c224 */ /* 0x000fe200078e0a09 */
[C---:B------:R-:W-:Y:S01]  /*df40*/  ISETP.GT.U32.AND P4, PT, R10.reuse, R8, PT ;  /* 0x000000080a00720c */ /* 0x040fe20003f84070 */
[----:B------:R-:W-:Y:S02]  /*df50*/  IMAD.MOV R6, RZ, RZ, -R6 ;  /* 0x000000ffff067224 */ /* 0x000fe400078e0a06 */
[----:B0-----:R-:W-:Y:S01]  /*df60*/  IMAD.MOV.U32 R2, RZ, RZ, R18 ;  /* 0x000000ffff027224 */ /* 0x001fe200078e0012 */
[C---:B------:R-:W-:Y:S01]  /*df70*/  LOP3.LUT R18, R13.reuse, 0x2e, RZ, 0xfc, !PT ;  /* 0x0000002e0d127812 */ /* 0x040fe200078efcff */
[C---:B------:R-:W-:Y:S01]  /*df80*/  IMAD R4, R10.reuse, R6, R4 ;  /* 0x000000060a047224 */ /* 0x040fe200078e0204 */
[----:B------:R-:W-:Y:S01]  /*df90*/  LOP3.LUT R6, R13, 0x36, RZ, 0xfc, !PT ;  /* 0x000000360d067812 */ /* 0x000fe200078efcff */
[----:B------:R-:W-:Y:S01]  /*dfa0*/  @!P3 IMAD.MOV R2, RZ, RZ, -R2 ;  /* 0x000000ffff02b224 */ /* 0x000fe200078e0a02 */
[----:B------:R-:W-:Y:S01]  /*dfb0*/  ISETP.GT.U32.AND P3, PT, R10, R14, PT ;  /* 0x0000000e0a00720c */ /* 0x000fe20003f64070 */
[--C-:B------:R-:W-:Y:S01]  /*dfc0*/  @!P0 IMAD.IADD R16, R16, 0x1, -R10.reuse ;  /* 0x0000000110108824 */ /* 0x100fe200078e0a0a */
[----:B------:R-:W-:Y:S01]  /*dfd0*/  ISETP.GT.U32.AND P0, PT, R10, R4, PT ;  /* 0x000000040a00720c */ /* 0x000fe20003f04070 */
[----:B------:R-:W-:Y:S01]  /*dfe0*/  IMAD.HI.U32 R7, R15, R0, RZ ;  /* 0x000000000f077227 */ /* 0x000fe200078e00ff */
[----:B------:R0:W-:Y:S03]  /*dff0*/  STL [R1+0x198], R2 ;  /* 0x0001980201007387 */ /* 0x0001e60000100800 */
[--C-:B------:R-:W-:Y:S01]  /*e000*/  @!P4 IMAD.IADD R8, R8, 0x1, -R10.reuse ;  /* 0x000000010808c824 */ /* 0x100fe200078e0a0a */
[----:B------:R1:W-:Y:S04]  /*e010*/  STL [R1+0xf0], R9 ;  /* 0x0000f00901007387 */ /* 0x0003e80000100800 */
[----:B------:R-:W-:Y:S01]  /*e020*/  ISETP.GT.U32.AND P4, PT, R10, R8, PT ;  /* 0x000000080a00720c */ /* 0x000fe20003f84070 */
[--C-:B------:R-:W-:Y:S01]  /*e030*/  @!P3 IMAD.IADD R14, R14, 0x1, -R10.reuse ;  /* 0x000000010e0eb824 */ /* 0x100fe200078e0a0a */
[----:B------:R-:W-:Y:S01]  /*e040*/  ISETP.GE.AND P3, PT, R5, RZ, PT ;  /* 0x000000ff0500720c */ /* 0x000fe20003f66270 */
[----:B0-----:R-:W-:Y:S01]  /*e050*/  IMAD.MOV.U32 R2, RZ, RZ, R17 ;  /* 0x000000ffff027224 */ /* 0x001fe200078e0011 */
[----:B------:R-:W-:Y:S01]  /*e060*/  IABS R5, R6 ;  /* 0x0000000600057213 */ /* 0x000fe20000000000 */
[----:B------:R-:W-:Y:S01]  /*e070*/  @!P0 IMAD.IADD R4, R4, 0x1, -R10 ;  /* 0x0000000104048824 */ /* 0x000fe200078e0a0a */
[----:B------:R-:W-:Y:S01]  /*e080*/  LOP3.LUT R17, R13, 0x32, RZ, 0xfc, !PT ;  /* 0x000000320d117812 */ /* 0x000fe200078efcff */
[----:B------:R-:W-:Y:S01]  /*e090*/  @!P5 IMAD.MOV R2, RZ, RZ, -R2 ;  /* 0x000000ffff02d224 */ /* 0x000fe200078e0a02 */
[----:B------:R-:W-:Y:S01]  /*e0a0*/  ISETP.GE.AND P5, PT, R3, RZ, PT ;  /* 0x000000ff0300720c */ /* 0x000fe20003fa6270 */
[----:B------:R-:W-:Y:S01]  /*e0b0*/  IMAD.MOV R3, RZ, RZ, -R7 ;  /* 0x000000ffff037224 */ /* 0x000fe200078e0a07 */
[----:B------:R-:W-:Y:S01]  /*e0c0*/  LOP3.LUT R7, R13, 0x38, RZ, 0xfc, !PT ;  /* 0x000000380d077812 */ /* 0x000fe200078efcff */
[----:B-1----:R-:W-:Y:S01]  /*e0d0*/  IMAD.MOV.U32 R9, RZ, RZ, R14 ;  /* 0x000000ffff097224 */ /* 0x002fe200078e000e */
[----:B------:R0:W-:Y:S01]  /*e0e0*/  STL [R1+0xf8], R2 ;  /* 0x0000f80201007387 */ /* 0x0001e20000100800 */
[C---:B------:R-:W-:Y:S01]  /*e0f0*/  IMAD R0, R10.reuse, R3, R0 ;  /* 0x000000030a007224 */ /* 0x040fe200078e0200 */
[----:B------:R-:W-:Y:S01]  /*e100*/  ISETP.GT.U32.AND P0, PT, R10, R4, PT ;  /* 0x000000040a00720c */ /* 0x000fe20003f04070 */
[----:B------:R-:W-:Y:S01]  /*e110*/  @!P2 IMAD.MOV R9, RZ, RZ, -R9 ;  /* 0x000000ffff09a224 */ /* 0x000fe200078e0a09 */
[----:B------:R-:W-:Y:S01]  /*e120*/  IABS R21, R7 ;  /* 0x0000000700157213 */ /* 0x000fe20000000000 */
[----:B------:R-:W-:Y:S01]  /*e130*/  @!P4 IMAD.IADD R8, R8, 0x1, -R10 ;  /* 0x000000010808c824 */ /* 0x000fe200078e0a0a */
[----:B------:R-:W-:-:S02]  /*e140*/  ISETP.GT.U32.AND P2, PT, R10, R0, PT ;  /* 0x000000000a00720c */ /* 0x000fc40003f44070 */
[----:B------:R-:W-:Y:S01]  /*e150*/  STL [R1+0x160], R9 ;  /* 0x0001600901007387 */ /* 0x000fe20000100800 */
[----:B------:R-:W-:Y:S01]  /*e160*/  ISETP.GE.AND P4, PT, R6, RZ, PT ;  /* 0x000000ff0600720c */ /* 0x000fe20003f86270 */
[----:B0-----:R-:W-:Y:S01]  /*e170*/  IMAD.MOV.U32 R2, RZ, RZ, R16 ;  /* 0x000000ffff027224 */ /* 0x001fe200078e0010 */
[----:B------:R-:W-:Y:S01]  /*e180*/  LOP3.LUT R3, R13, 0x34, RZ, 0xfc, !PT ;  /* 0x000000340d037812 */ /* 0x000fe200078efcff */
[----:B------:R-:W-:-:S03]  /*e190*/  IMAD.HI.U32 R16, R15, R21, RZ ;  /* 0x000000150f107227 */ /* 0x000fc600078e00ff */
[----:B------:R-:W-:Y:S01]  /*e1a0*/  IABS R14, R3 ;  /* 0x00000003000e7213 */ /* 0x000fe20000000000 */
[----:B------:R-:W-:Y:S01]  /*e1b0*/  @!P1 IMAD.MOV R2, RZ, RZ, -R2 ;  /* 0x000000ffff029224 */ /* 0x000fe200078e0a02 */
[----:B------:R-:W-:Y:S01]  /*e1c0*/  ISETP.GE.AND P1, PT, R7, RZ, PT ;  /* 0x000000ff0700720c */ /* 0x000fe20003f26270 */
[----:B------:R-:W-:-:S03]  /*e1d0*/  IMAD.HI.U32 R6, R15, R5, RZ ;  /* 0x000000050f067227 */ /* 0x000fc600078e00ff */
[----:B------:R0:W-:Y:S01]  /*e1e0*/  STL [R1+0x158], R2 ;  /* 0x0001580201007387 */ /* 0x0001e20000100800 */
[----:B------:R-:W-:Y:S02]  /*e1f0*/  IMAD.MOV R16, RZ, RZ, -R16 ;  /* 0x000000ffff107224 */ /* 0x000fe400078e0a10 */
[----:B------:R-:W-:Y:S02]  /*e200*/  IMAD.MOV R6, RZ, RZ, -R6 ;  /* 0x000000ffff067224 */ /* 0x000fe400078e0a06 */
[--C-:B------:R-:W-:Y:S02]  /*e210*/  @!P0 IMAD.IADD R4, R4, 0x1, -R10.reuse ;  /* 0x0000000104048824 */ /* 0x100fe400078e0a0a */
[----:B------:R-:W-:Y:S02]  /*e220*/  @!P2 IMAD.IADD R0, R0, 0x1, -R10 ;  /* 0x000000010000a824 */ /* 0x000fe400078e0a0a */
[C---:B------:R-:W-:Y:S02]  /*e230*/  IMAD R21, R10.reuse, R16, R21 ;  /* 0x000000100a157224 */ /* 0x040fe400078e0215 */
[----:B0-----:R-:W-:Y:S01]  /*e240*/  IMAD.MOV.U32 R2, RZ, RZ, R8 ;  /* 0x000000ffff027224 */ /* 0x001fe200078e0008 */
[C---:B------:R-:W-:Y:S01]  /*e250*/  ISETP.GT.U32.AND P2, PT, R10.reuse, R0, PT ;  /* 0x000000000a00720c */ /* 0x040fe20003f44070 */
[----:B------:R-:W-:Y:S01]  /*e260*/  IMAD.HI.U32 R7, R15, R14, RZ ;  /* 0x0000000e0f077227 */ /* 0x000fe200078e00ff */
[----:B------:R-:W-:-:S02]  /*e270*/  ISETP.GT.U32.AND P0, PT, R10, R21, PT ;  /* 0x000000150a00720c */ /* 0x000fc40003f04070 */
[----:B------:R-:W-:Y:S01]  /*e280*/  LOP3.LUT R8, R13, 0x2c, RZ, 0xfc, !PT ;  /* 0x0000002c0d087812 */ /* 0x000fe200078efcff */
[----:B------:R-:W-:Y:S01]  /*e290*/  @!P6 IMAD.MOV R2, RZ, RZ, -R2 ;  /* 0x000000ffff02e224 */ /* 0x000fe200078e0a02 */
[----:B------:R-:W-:Y:S01]  /*e2a0*/  ISETP.GE.AND P6, PT, R3, RZ, PT ;  /* 0x000000ff0300720c */ /* 0x000fe20003fc6270 */
[----:B------:R-:W-:Y:S01]  /*e2b0*/  IMAD R3, R10, R6, R5 ;  /* 0x000000060a037224 */ /* 0x000fe200078e0205 */
[----:B------:R-:W-:Y:S01]  /*e2c0*/  LOP3.LUT R5, R13, 0x30, RZ, 0xfc, !PT ;  /* 0x000000300d057812 */ /* 0x000fe200078efcff */
[----:B------:R-:W-:Y:S01]  /*e2d0*/  IMAD.MOV R7, RZ, RZ, -R7 ;  /* 0x000000ffff077224 */ /* 0x000fe200078e0a07 */
[----:B------:R0:W-:Y:S02]  /*e2e0*/  STL [R1+0x110], R2 ;  /* 0x0001100201007387 */ /* 0x0001e40000100800 */
[----:B------:R-:W-:Y:S01]  /*e2f0*/  IABS R16, R5 ;  /* 0x0000000500107213 */ /* 0x000fe20000000000 */
[--C-:B------:R-:W-:Y:S01]  /*e300*/  @!P2 IMAD.IADD R0, R0, 0x1, -R10.reuse ;  /* 0x000000010000a824 */ /* 0x100fe200078e0a0a */
[----:B------:R-:W-:Y:S01]  /*e310*/  ISETP.GE.AND P2, PT, R17, RZ, PT ;  /* 0x000000ff1100720c */ /* 0x000fe20003f46270 */
[----:B------:R-:W-:Y:S01]  /*e320*/  @!P0 IMAD.IADD R21, R21, 0x1, -R10 ;  /* 0x0000000115158824 */ /* 0x000fe200078e0a0a */
[----:B------:R-:W-:Y:S01]  /*e330*/  IABS R17, R17 ;  /* 0x0000001100117213 */ /* 0x000fe20000000000 */
[C---:B------:R-:W-:Y:S01]  /*e340*/  IMAD R14, R10.reuse, R7, R14 ;  /* 0x000000070a0e7224 */ /* 0x040fe200078e020e */
        /* <DEDUP_REMOVED lines=9> */
[----:B------:R-:W-:Y:S02]  /*e3e0*/  IMAD.MOV R4, RZ, RZ, -R4 ;  /* 0x000000ffff047224 */ /* 0x000fe400078e0a04 */
[--C-:B------:R-:W-:Y:S01]  /*e3f0*/  @!P0 IMAD.IADD R21, R21, 0x1, -R10.reuse ;  /* 0x0000000115158824 */ /* 0x100fe200078e0a0a */
[----:B------:R-:W-:Y:S01]  /*e400*/  ISETP.GE.AND P0, PT, R5, RZ, PT ;  /* 0x000000ff0500720c */ /* 0x000fe20003f06270 */
[----:B------:R-:W-:Y:S01]  /*e410*/  IMAD R17, R10, R6, R17 ;  /* 0x000000060a117224 */ /* 0x000fe200078e0211 */
[----:B------:R-:W-:Y:S01]  /*e420*/  IABS R5, R8 ;  /* 0x0000000800057213 */ /* 0x000fe20000000000 */
[----:B------:R-:W-:Y:S02]  /*e430*/  @!P5 IMAD.IADD R3, R3, 0x1, -R10 ;  /* 0x000000010303d824 */ /* 0x000fe400078e0a0a */
[----:B0-----:R-:W-:-:S02]  /*e440*/  IMAD.MOV.U32 R2, RZ, RZ, R0 ;  /* 0x000000ffff027224 */ /* 0x001fc400078e0000 */
[----:B------:R-:W-:Y:S01]  /*e450*/  IMAD.HI.U32 R0, R15, R7, RZ ;  /* 0x000000070f007227 */ /* 0x000fe200078e00ff */
[----:B------:R-:W-:-:S03]  /*e460*/  ISETP.GT.U32.AND P5, PT, R10, R3, PT ;  /* 0x000000030a00720c */ /* 0x000fc60003fa4070 */
[----:B------:R-:W-:Y:S01]  /*e470*/  @!P3 IMAD.MOV R2, RZ, RZ, -R2 ;  /* 0x000000ffff02b224 */ /* 0x000fe200078e0a02 */
[C---:B------:R-:W-:Y:S01]  /*e480*/  ISETP.GT.U32.AND P3, PT, R10.reuse, R14, PT ;  /* 0x0000000e0a00720c */ /* 0x040fe20003f64070 */
[----:B------:R-:W-:Y:S02]  /*e490*/  IMAD.MOV R0, RZ, RZ, -R0 ;  /* 0x000000ffff007224 */ /* 0x000fe400078e0a00 */
[C---:B------:R-:W-:Y:S01]  /*e4a0*/  IMAD R16, R10.reuse, R4, R16 ;  /* 0x000000040a107224 */ /* 0x040fe200078e0210 */
[----:B------:R0:W-:Y:S01]  /*e4b0*/  STL [R1+0x108], R2 ;  /* 0x0001080201007387 */ /* 0x0001e20000100800 */
[C---:B------:R-:W-:Y:S01]  /*e4c0*/  IMAD R7, R10.reuse, R0, R7 ;  /* 0x000000000a077224 */ /* 0x040fe200078e0207 */
[----:B------:R-:W-:Y:S01]  /*e4d0*/  LOP3.LUT R0, R13, 0x2a, RZ, 0xfc, !PT ;  /* 0x0000002a0d007812 */ /* 0x000fe200078efcff */
[----:B------:R-:W-:Y:S01]  /*e4e0*/  @!P1 IMAD.MOV R21, RZ, RZ, -R21 ;  /* 0x000000ffff159224 */ /* 0x000fe200078e0a15 */
[C---:B------:R-:W-:Y:S01]  /*e4f0*/  ISETP.GT.U32.AND P1, PT, R10.reuse, R16, PT ;  /* 0x000000100a00720c */ /* 0x040fe20003f24070 */
[--C-:B------:R-:W-:Y:S01]  /*e500*/  @!P5 IMAD.IADD R3, R3, 0x1, -R10.reuse ;  /* 0x000000010303d824 */ /* 0x100fe200078e0a0a */
[----:B------:R-:W-:Y:S01]  /*e510*/  ISETP.GT.U32.AND P5, PT, R10, R17, PT ;  /* 0x000000110a00720c */ /* 0x000fe20003fa4070 */
[----:B------:R-:W-:Y:S01]  /*e520*/  IMAD.HI.U32 R6, R15, R5, RZ ;  /* 0x000000050f067227 */ /* 0x000fe200078e00ff */
[----:B------:R-:W-:Y:S01]  /*e530*/  IABS R4, R0 ;  /* 0x0000000000047213 */ /* 0x000fe20000000000 */
[----:B------:R1:W-:Y:S02]  /*e540*/  STL [R1+0x248c], R21 ;  /* 0x00248c1501007387 */ /* 0x0003e40000100800 */
[----:B------:R-:W-:-:S02]  /*e550*/  @!P3 IMAD.IADD R14, R14, 0x1, -R10 ;  /* 0x000000010e0eb824 */ /* 0x000fc400078e0a0a */
[----:B0-----:R-:W-:Y:S01]  /*e560*/  IMAD.MOV.U32 R2, RZ, RZ, R3 ;  /* 0x000000ffff027224 */ /* 0x001fe200078e0003 */
[----:B------:R-:W-:Y:S01]  /*e570*/  LOP3.LUT R3, R13, 0x28, RZ, 0xfc, !PT ;  /* 0x000000280d037812 */ /* 0x000fe200078efcff */
[----:B------:R-:W-:Y:S01]  /*e580*/  IMAD.MOV R6, RZ, RZ, -R6 ;  /* 0x000000ffff067224 */ /* 0x000fe200078e0a06 */
[C---:B------:R-:W-:Y:S01]  /*e590*/  ISETP.GT.U32.AND P3, PT, R10.reuse, R14, PT ;  /* 0x0000000e0a00720c */ /* 0x040fe20003f64070 */
[----:B------:R-:W-:Y:S01]  /*e5a0*/  @!P4 IMAD.MOV R2, RZ, RZ, -R2 ;  /* 0x000000ffff02c224 */ /* 0x000fe200078e0a02 */
[----:B------:R-:W-:Y:S01]  /*e5b0*/  ISETP.GT.U32.AND P4, PT, R10, R7, PT ;  /* 0x000000070a00720c */ /* 0x000fe20003f84070 */
[--C-:B------:R-:W-:Y:S01]  /*e5c0*/  @!P5 IMAD.IADD R17, R17, 0x1, -R10.reuse ;  /* 0x000000011111d824 */ /* 0x100fe200078e0a0a */
[----:B-1----:R-:W-:Y:S01]  /*e5d0*/  LOP3.LUT R21, R13, 0xa, RZ, 0xfc, !PT ;  /* 0x0000000a0d157812 */ /* 0x002fe200078efcff */
[----:B------:R-:W-:Y:S01]  /*e5e0*/  @!P1 IMAD.IADD R16, R16, 0x1, -R10 ;  /* 0x0000000110109824 */ /* 0x000fe200078e0a0a */
[----:B------:R0:W-:Y:S01]  /*e5f0*/  STL [R1+0xd0], R2 ;  /* 0x0000d00201007387 */ /* 0x0001e20000100800 */
[C---:B------:R-:W-:Y:S01]  /*e600*/  IMAD R5, R10.reuse, R6, R5 ;  /* 0x000000060a057224 */ /* 0x040fe200078e0205 */
[----:B------:R-:W-:-:S02]  /*e610*/  ISETP.GT.U32.AND P5, PT, R10, R17, PT ;  /* 0x000000110a00720c */ /* 0x000fc40003fa4070 */
[----:B------:R-:W-:Y:S02]  /*e620*/  IABS R6, R3 ;  /* 0x0000000300067213 */ /* 0x000fe40000000000 */
[----:B------:R-:W-:Y:S01]  /*e630*/  ISETP.GE.AND P1, PT, R18, RZ, PT ;  /* 0x000000ff1200720c */ /* 0x000fe20003f26270 */
[--C-:B------:R-:W-:Y:S01]  /*e640*/  @!P3 IMAD.IADD R14, R14, 0x1, -R10.reuse ;  /* 0x000000010e0eb824 */ /* 0x100fe200078e0a0a */
[C---:B------:R-:W-:Y:S01]  /*e650*/  ISETP.GT.U32.AND P3, PT, R10.reuse, R5, PT ;  /* 0x000000050a00720c */ /* 0x040fe20003f64070 */
[----:B------:R-:W-:Y:S01]  /*e660*/  @!P4 IMAD.IADD R7, R7, 0x1, -R10 ;  /* 0x000000010707c824 */ /* 0x000fe200078e0a0a */
[----:B------:R-:W-:Y:S01]  /*e670*/  ISETP.GT.U32.AND P4, PT, R10, R16, PT ;  /* 0x000000100a00720c */ /* 0x000fe20003f84070 */
[----:B0-----:R-:W-:Y:S01]  /*e680*/  IMAD.MOV.U32 R2, RZ, RZ, R14 ;  /* 0x000000ffff027224 */ /* 0x001fe200078e000e */
[----:B------:R-:W-:Y:S01]  /*e690*/  IABS R18, R29 ;  /* 0x0000001d00127213 */ /* 0x000fe20000000000 */
[----:B------:R-:W-:-:S04]  /*e6a0*/  IMAD.HI.U32 R14, R15, R4, RZ ;  /* 0x000000040f0e7227 */ /* 0x000fc800078e00ff */
[----:B------:R-:W-:Y:S02]  /*e6b0*/  IMAD.MOV R14, RZ, RZ, -R14 ;  /* 0x000000ffff0e7224 */ /* 0x000fe400078e0a0e */
[----:B------:R-:W-:Y:S01]  /*e6c0*/  @!P6 IMAD.MOV R2, RZ, RZ, -R2 ;  /* 0x000000ffff02e224 */ /* 0x000fe200078e0a02 */
[C---:B------:R-:W-:Y:S01]  /*e6d0*/  ISETP.GT.U32.AND P6, PT, R10.reuse, R7, PT ;  /* 0x000000070a00720c */ /* 0x040fe20003fc4070 */
[----:B------:R-:W-:Y:S01]  /*e6e0*/  IMAD R4, R10, R14, R4 ;  /* 0x0000000e0a047224 */ /* 0x000fe200078e0204 */
[----:B------:R-:W-:Y:S01]  /*e6f0*/  LOP3.LUT R14, R13, 0x20, RZ, 0xfc, !PT ;  /* 0x000000200d0e7812 */ /* 0x000fe200078efcff */
[--C-:B------:R-:W-:Y:S01]  /*e700*/  @!P5 IMAD.IADD R17, R17, 0x1, -R10.reuse ;  /* 0x000000011111d824 */ /* 0x100fe200078e0a0a */
[----:B------:R0:W-:Y:S01]  /*e710*/  STL [R1+0x20], R2 ;  /* 0x0000200201007387 */ /* 0x0001e20000100800 */
[--C-:B------:R-:W-:Y:S01]  /*e720*/  @!P4 IMAD.IADD R16, R16, 0x1, -R10.reuse ;  /* 0x000000011010c824 */ /* 0x100fe200078e0a0a */
[----:B------:R-:W-:Y:S01]  /*e730*/  ISETP.GT.U32.AND P4, PT, R10, R4, PT ;  /* 0x000000040a00720c */ /* 0x000fe20003f84070 */
[----:B------:R-:W-:Y:S01]  /*e740*/  @!P3 IMAD.IADD R5, R5, 0x1, -R10 ;  /* 0x000000010505b824 */ /* 0x000fe200078e0a0a */
[----:B------:R-:W-:Y:S01]  /*e750*/  ISETP.GE.AND P5, PT, R8, RZ, PT ;  /* 0x000000ff0800720c */ /* 0x000fe20003fa6270 */
[----:B------:R-:W-:-:S03]  /*e760*/  IMAD.HI.U32 R8, R15, R6, RZ ;  /* 0x000000060f087227 */ /* 0x000fc600078e00ff */
[----:B------:R-:W-:Y:S01]  /*e770*/  ISETP.GT.U32.AND P3, PT, R10, R5, PT ;  /* 0x000000050a00720c */ /* 0x000fe20003f64070 */
[----:B------:R-:W-:Y:S01]  /*e780*/  @!P6 IMAD.IADD R7, R7, 0x1, -R10 ;  /* 0x000000010707e824 */ /* 0x000fe200078e0a0a */
[----:B------:R-:W-:Y:S01]  /*e790*/  ISETP.GE.AND P6, PT, R3, RZ, PT ;  /* 0x000000ff0300720c */ /* 0x000fe20003fc6270 */
[----:B0-----:R-:W-:Y:S01]  /*e7a0*/  IMAD.MOV.U32 R2, RZ, RZ, R17 ;  /* 0x000000ffff027224 */ /* 0x001fe200078e0011 */
[----:B------:R-:W-:Y:S01]  /*e7b0*/  LOP3.LUT R3, R13, 0x26, RZ, 0xfc, !PT ;  /* 0x000000260d037812 */ /* 0x000fe200078efcff */
[----:B------:R-:W-:Y:S01]  /*e7c0*/  IMAD.MOV R8, RZ, RZ, -R8 ;  /* 0x000000ffff087224 */ /* 0x000fe200078e0a08 */
[----:B------:R-:W-:Y:S01]  /*e7d0*/  IABS R17, R24 ;  /* 0x0000001800117213 */ /* 0x000fe20000000000 */
[----:B------:R-:W-:Y:S01]  /*e7e0*/  @!P2 IMAD.MOV R2, RZ, RZ, -R2 ;  /* 0x000000ffff02a224 */ /* 0x000fe200078e0a02 */
[----:B------:R-:W-:Y:S01]  /*e7f0*/  ISETP.GE.AND P2, PT, R0, RZ, PT ;  /* 0x000000ff0000720c */ /* 0x000fe20003f46270 */
[----:B------:R-:W-:Y:S02]  /*e800*/  @!P4 IMAD.IADD R4, R4, 0x1, -R10 ;  /* 0x000000010404c824 */ /* 0x000fe400078e0a0a */
[----:B------:R-:W-:Y:S01]  /*e810*/  IMAD R0, R10, R8, R6 ;  /* 0x000000080a007224 */ /* 0x000fe200078e0206 */
[----:B------:R0:W-:Y:S01]  /*e820*/  STL [R1+0x9c], R2 ;  /* 0x00009c0201007387 */ /* 0x0001e20000100800 */
[----:B------:R-:W-:Y:S01]  /*e830*/  @!P3 IMAD.IADD R5, R5, 0x1, -R10 ;  /* 0x000000010505b824 */ /* 0x000fe200078e0a0a */
[----:B------:R-:W-:-:S02]  /*e840*/  ISETP.GE.AND P3, PT, R3, RZ, PT ;  /* 0x000000ff0300720c */ /* 0x000fc40003f66270 */
[----:B------:R-:W-:Y:S01]  /*e850*/  IABS R3, R3 ;  /* 0x0000000300037213 */ /* 0x000fe20000000000 */
[----:B------:R-:W-:Y:S01]  /*e860*/  IMAD.MOV.U32 R9, RZ, RZ, R5 ;  /* 0x000000ffff097224 */ /* 0x000fe200078e0005 */
[C---:B------:R-:W-:Y:S02]  /*e870*/  LOP3.LUT R8, R13.reuse, 0x22, RZ, 0xfc, !PT ;  /* 0x000000220d087812 */ /* 0x040fe400078efcff */
[----:B------:R-:W-:Y:S01]  /*e880*/  LOP3.LUT R6, R13, 0x24, RZ, 0xfc, !PT ;  /* 0x000000240d067812 */ /* 0x000fe200078efcff */
[----:B------:R-:W-:-:S03]  /*e890*/  IMAD.HI.U32 R5, R15, R3, RZ ;  /* 0x000000030f057227 */ /* 0x000fc600078e00ff */
[----:B------:R-:W-:Y:S01]  /*e8a0*/  ISETP.GE.AND P4, PT, R6, RZ, PT ;  /* 0x000000ff0600720c */ /* 0x000fe20003f86270 */
[----:B0-----:R-:W-:Y:S01]  /*e8b0*/  IMAD.MOV.U32 R2, RZ, RZ, R16 ;  /* 0x000000ffff027224 */ /* 0x001fe200078e0010 */
[----:B------:R-:W-:Y:S01]  /*e8c0*/  IABS R6, R6 ;  /* 0x0000000600067213 */ /* 0x000fe20000000000 */
[----:B------:R-:W-:Y:S02]  /*e8d0*/  IMAD.MOV R5, RZ, RZ, -R5 ;  /* 0x000000ffff057224 */ /* 0x000fe400078e0a05 */
[----:B------:R-:W-:Y:S01]  /*e8e0*/  @!P0 IMAD.MOV R2, RZ, RZ, -R2 ;  /* 0x000000ffff028224 */ /* 0x000fe200078e0a02 */
[C---:B------:R-:W-:Y:S01]  /*e8f0*/  ISETP.GT.U32.AND P0, PT, R10.reuse, R4, PT ;  /* 0x000000040a00720c */ /* 0x040fe20003f04070 */
[----:B------:R-:W-:Y:S02]  /*e900*/  IMAD R3, R10, R5, R3 ;  /* 0x000000050a037224 */ /* 0x000fe400078e0203 */
[----:B------:R-:W-:Y:S01]  /*e910*/  IMAD.HI.U32 R16, R15, R20, RZ ;  /* 0x000000140f107227 */ /* 0x000fe200078e00ff */
[----:B------:R0:W-:Y:S03]  /*e920*/  STL [R1+0x30], R2 ;  /* 0x0000300201007387 */ /* 0x0001e60000100800 */
[----:B------:R-:W-:-:S02]  /*e930*/  IMAD.MOV R16, RZ, RZ, -R16 ;  /* 0x000000ffff107224 */ /* 0x000fc400078e0a10 */
[----:B------:R-:W-:Y:S01]  /*e940*/  @!P5 IMAD.MOV R9, RZ, RZ, -R9 ;  /* 0x000000ffff09d224 */ /* 0x000fe200078e0a09 */
[----:B------:R-:W-:Y:S01]  /*e950*/  ISETP.GE.AND P5, PT, R14, RZ, PT ;  /* 0x000000ff0e00720c */ /* 0x000fe20003fa6270 */
[----:B------:R-:W-:Y:S01]  /*e960*/  IMAD R20, R10, R16, R20 ;  /* 0x000000100a147224 */ /* 0x000fe200078e0214 */
[----:B------:R-:W-:Y:S01]  /*e970*/  IABS R14, R14 ;  /* 0x0000000e000e7213 */ /* 0x000fe20000000000 */
[----:B------:R-:W-:Y:S01]  /*e980*/  @!P0 IMAD.IADD R4, R4, 0x1, -R10 ;  /* 0x0000000104048824 */ /* 0x000fe200078e0a0a */
[----:B------:R-:W-:Y:S01]  /*e990*/  ISETP.GT.U32.AND P0, PT, R10, R0, PT ;  /* 0x000000000a00720c */ /* 0x000fe20003f04070 */
[----:B0-----:R-:W-:Y:S02]  /*e9a0*/  IMAD.MOV.U32 R2, RZ, RZ, R7 ;  /* 0x000000ffff027224 */ /* 0x001fe400078e0007 */
[----:B------:R-:W-:-:S04]  /*e9b0*/  IMAD.HI.U32 R5, R15, R6, RZ ;  /* 0x000000060f057227 */ /* 0x000fc800078e00ff */
[----:B------:R-:W-:Y:S01]  /*e9c0*/  @!P1 IMAD.MOV R2, RZ, RZ, -R2 ;  /* 0x000000ffff029224 */ /* 0x000fe200078e0a02 */
[----:B------:R-:W-:Y:S01]  /*e9d0*/  ISETP.GE.AND P1, PT, R8, RZ, PT ;  /* 0x000000ff0800720c */ /* 0x000fe20003f26270 */
[----:B------:R-:W-:Y:S01]  /*e9e0*/  IMAD.MOV R5, RZ, RZ, -R5 ;  /* 0x000000ffff057224 */ /* 0x000fe200078e0a05 */
[----:B------:R-:W-:Y:S02]  /*e9f0*/  IABS R8, R8 ;  /* 0x0000000800087213 */ /* 0x000fe40000000000 */
[----:B------:R0:W-:Y:S01]  /*ea00*/  STL [R1+0x2490], R2 ;  /* 0x0024900201007387 */ /* 0x0001e20000100800 */
[----:B------:R-:W-:Y:S02]  /*ea10*/  @!P0 IMAD.IADD R0, R0, 0x1, -R10 ;  /* 0x0000000100008824 */ /* 0x000fe400078e0a0a */
[----:B------:R-:W-:Y:S01]  /*ea20*/  IMAD.HI.U32 R7, R15, R8, RZ ;  /* 0x000000080f077227 */ /* 0x000fe200078e00ff */
[----:B------:R1:W-:Y:S02]  /*ea30*/  STL [R1+0x90], R9 ;  /* 0x0000900901007387 */ /* 0x0003e40000100800 */
[----:B------:R-:W-:Y:S01]  /*ea40*/  ISETP.GT.U32.AND P0, PT, R10, R0, PT ;  /* 0x000000000a00720c */ /* 0x000fe20003f04070 */
[----:B------:R-:W-:-:S02]  /*ea50*/  IMAD.MOV R7, RZ, RZ, -R7 ;  /* 0x000000ffff077224 */ /* 0x000fc400078e0a07 */
[C---:B------:R-:W-:Y:S01]  /*ea60*/  IMAD R6, R10.reuse, R5, R6 ;  /* 0x000000050a067224 */ /* 0x040fe200078e0206 */
[----:B------:R-:W-:Y:S01]  /*ea70*/  LOP3.LUT R5, R13, 0x1e, RZ, 0xfc, !PT ;  /* 0x0000001e0d057812 */ /* 0x000fe200078efcff */
[----:B0-----:R-:W-:Y:S02]  /*ea80*/  IMAD.MOV.U32 R2, RZ, RZ, R4 ;  /* 0x000000ffff027224 */ /* 0x001fe400078e0004 */
[C---:B------:R-:W-:Y:S01]  /*ea90*/  IMAD R8, R10.reuse, R7, R8 ;  /* 0x000000070a087224 */ /* 0x040fe200078e0208 */
[----:B------:R-:W-:Y:S01]  /*eaa0*/  IABS R16, R5 ;  /* 0x0000000500107213 */ /* 0x000fe20000000000 */
[----:B------:R-:W-:Y:S01]  /*eab0*/  @!P2 IMAD.MOV R2, RZ, RZ, -R2 ;  /* 0x000000ffff02a224 */ /* 0x000fe200078e0a02 */
[----:B------:R-:W-:Y:S01]  /*eac0*/  ISETP.GT.U32.AND P2, PT, R10, R3, PT ;  /* 0x000000030a00720c */ /* 0x000fe20003f44070 */
[----:B------:R-:W-:Y:S01]  /*ead0*/  IMAD.HI.U32 R4, R15, R14, RZ ;  /* 0x0000000e0f047227 */ /* 0x000fe200078e00ff */
[----:B-1----:R-:W-:Y:S02]  /*eae0*/  LOP3.LUT R9, R13, 0x18, RZ, 0xfc, !PT ;  /* 0x000000180d097812 */ /* 0x002fe400078efcff */
[----:B------:R0:W-:Y:S01]  /*eaf0*/  STL [R1+0x60], R2 ;  /* 0x0000600201007387 */ /* 0x0001e20000100800 */
[----:B------:R-:W-:Y:S01]  /*eb00*/  @!P0 IMAD.IADD R0, R0, 0x1, -R10 ;  /* 0x0000000100008824 */ /* 0x000fe200078e0a0a */
[----:B------:R-:W-:Y:S01]  /*eb10*/  ISETP.GT.U32.AND P0, PT, R10, R20, PT ;  /* 0x000000140a00720c */ /* 0x000fe20003f04070 */
[----:B------:R-:W-:Y:S01]  /*eb20*/  IMAD.MOV R4, RZ, RZ, -R4 ;  /* 0x000000ffff047224 */ /* 0x000fe200078e0a04 */
[----:B------:R-:W-:Y:S01]  /*eb30*/  IABS R19, R9 ;  /* 0x0000000900137213 */ /* 0x000fe20000000000 */
[----:B------:R-:W-:Y:S01]  /*eb40*/  IMAD.HI.U32 R7, R15, R16, RZ ;  /* 0x000000100f077227 */ /* 0x000fe200078e00ff */
[----:B------:R-:W-:-:S03]  /*eb50*/  LOP3.LUT R9, R13, 0x12, RZ, 0xfc, !PT ;  /* 0x000000120d097812 */ /* 0x000fc600078efcff */
[----:B------:R-:W-:Y:S01]  /*eb60*/  @!P2 IMAD.IADD R3, R3, 0x1, -R10 ;  /* 0x000000010303a824 */ /* 0x000fe200078e0a0a */
[----:B------:R-:W-:Y:S01]  /*eb70*/  IABS R23, R9 ;  /* 0x0000000900177213 */ /* 0x000fe20000000000 */
[----:B0-----:R-:W-:Y:S01]  /*eb80*/  IMAD.MOV.U32 R2, RZ, RZ, R0 ;  /* 0x000000ffff027224 */ /* 0x001fe200078e0000 */
[----:B------:R-:W-:Y:S01]  /*eb90*/  LOP3.LUT R9, R13, 0x4, RZ, 0xfc, !PT ;  /* 0x000000040d097812 */ /* 0x000fe200078efcff */
[C---:B------:R-:W-:Y:S01]  /*eba0*/  IMAD R14, R10.reuse, R4, R14 ;  /* 0x000000040a0e7224 */ /* 0x040fe200078e020e */
[C---:B------:R-:W-:Y:S01]  /*ebb0*/  ISETP.GT.U32.AND P2, PT, R10.reuse, R3, PT ;  /* 0x000000030a00720c */ /* 0x040fe20003f44070 */
[----:B------:R-:W-:Y:S01]  /*ebc0*/  @!P6 IMAD.MOV R2, RZ, RZ, -R2 ;  /* 0x000000ffff02e224 */ /* 0x000fe200078e0a02 */
[----:B------:R-:W-:Y:S01]  /*ebd0*/  ISETP.GT.U32.AND P6, PT, R10, R6, PT ;  /* 0x000000060a00720c */ /* 0x000fe20003fc4070 */
[----:B------:R-:W-:Y:S01]  /*ebe0*/  @!P0 IMAD.IADD R20, R20, 0x1, -R10 ;  /* 0x0000000114148824 */ /* 0x000fe200078e0a0a */
[----:B------:R-:W-:Y:S01]  /*ebf0*/  ISETP.GT.U32.AND P0, PT, R10, R14, PT ;  /* 0x0000000e0a00720c */ /* 0x000fe20003f04070 */
[----:B------:R-:W-:Y:S01]  /*ec00*/  IMAD.HI.U32 R4, R15, R17, RZ ;  /* 0x000000110f047227 */ /* 0x000fe200078e00ff */
[----:B------:R0:W-:Y:S03]  /*ec10*/  STL [R1+0x38], R2 ;  /* 0x0000380201007387 */ /* 0x0001e60000100800 */
[----:B------:R-:W-:-:S02]  /*ec20*/  IMAD.MOV R7, RZ, RZ, -R7 ;  /* 0x000000ffff077224 */ /* 0x000fc400078e0a07 */
[----:B------:R-:W-:-:S04]  /*ec30*/  IMAD.HI.U32 R0, R15, R18, RZ ;  /* 0x000000120f007227 */ /* 0x000fc800078e00ff */
[----:B------:R-:W-:Y:S01]  /*ec40*/  @!P2 IMAD.IADD R3, R3, 0x1, -R10 ;  /* 0x000000010303a824 */ /* 0x000fe200078e0a0a */
[C---:B------:R-:W-:Y:S01]  /*ec50*/  ISETP.GT.U32.AND P2, PT, R10.reuse, R8, PT ;  /* 0x000000080a00720c */ /* 0x040fe20003f44070 */
[----:B------:R-:W-:Y:S02]  /*ec60*/  IMAD.MOV R4, RZ, RZ, -R4 ;  /* 0x000000ffff047224 */ /* 0x000fe400078e0a04 */
[----:B0-----:R-:W-:Y:S02]  /*ec70*/  IMAD.MOV.U32 R2, RZ, RZ, R3 ;  /* 0x000000ffff027224 */ /* 0x001fe400078e0003 */
[C---:B------:R-:W-:Y:S02]  /*ec80*/  IMAD R16, R10.reuse, R7, R16 ;  /* 0x000000070a107224 */ /* 0x040fe400078e0210 */
[----:B------:R-:W-:Y:S01]  /*ec90*/  @!P3 IMAD.MOV R2, RZ, RZ, -R2 ;  /* 0x000000ffff02b224 */ /* 0x000fe200078e0a02 */
[----:B------:R-:W-:Y:S01]  /*eca0*/  ISETP.GT.U32.AND P3, PT, R10, R20, PT ;  /* 0x000000140a00720c */ /* 0x000fe20003f64070 */
[----:B------:R-:W-:-:S02]  /*ecb0*/  @!P6 IMAD.IADD R6, R6, 0x1, -R10 ;  /* 0x000000010606e824 */ /* 0x000fc400078e0a0a */
[----:B------:R-:W-:Y:S01]  /*ecc0*/  IMAD.MOV R0, RZ, RZ, -R0 ;  /* 0x000000ffff007224 */ /* 0x000fe200078e0a00 */
[----:B------:R0:W-:Y:S01]  /*ecd0*/  STL [R1+0x1c], R2 ;  /* 0x00001c0201007387 */ /* 0x0001e20000100800 */
[----:B------:R-:W-:Y:S01]  /*ece0*/  @!P2 IMAD.IADD R8, R8, 0x1, -R10 ;  /* 0x000000010808a824 */ /* 0x000fe200078e0a0a */
[C---:B------:R-:W-:Y:S01]  /*ecf0*/  ISETP.GT.U32.AND P6, PT, R10.reuse, R6, PT ;  /* 0x000000060a00720c */ /* 0x040fe20003fc4070 */
[C---:B------:R-:W-:Y:S02]  /*ed00*/  IMAD R17, R10.reuse, R4, R17 ;  /* 0x000000040a117224 */ /* 0x040fe400078e0211 */
[C---:B------:R-:W-:Y:S01]  /*ed10*/  IMAD R18, R10.reuse, R0, R18 ;  /* 0x000000000a127224 */ /* 0x040fe200078e0212 */
[----:B------:R-:W-:Y:S01]  /*ed20*/  ISETP.GT.U32.AND P2, PT, R10, R8, PT ;  /* 0x000000080a00720c */ /* 0x000fe20003f44070 */
[----:B------:R-:W-:Y:S01]  /*ed30*/  IMAD.HI.U32 R7, R15, R19, RZ ;  /* 0x000000130f077227 */ /* 0x000fe200078e00ff */
[C---:B------:R-:W-:Y:S02]  /*ed40*/  LOP3.LUT R0, R13.reuse, 0x14, RZ, 0xfc, !PT ;  /* 0x000000140d007812 */ /* 0x040fe400078efcff */
[C---:B0-----:R-:W-:Y:S01]  /*ed50*/  LOP3.LUT R2, R13.reuse, 0x16, RZ, 0xfc, !PT ;  /* 0x000000160d027812 */ /* 0x041fe200078efcff */
[--C-:B------:R-:W-:Y:S01]  /*ed60*/  @!P3 IMAD.IADD R20, R20, 0x1, -R10.reuse ;  /* 0x000000011414b824 */ /* 0x100fe200078e0a0a */
[----:B------:R-:W-:Y:S01]  /*ed70*/  ISETP.GT.U32.AND P3, PT, R10, R16, PT ;  /* 0x000000100a00720c */ /* 0x000fe20003f64070 */
[----:B------:R-:W-:Y:S01]  /*ed80*/  IMAD.MOV R7, RZ, RZ, -R7 ;  /* 0x000000ffff077224 */ /* 0x000fe200078e0a07 */
[----:B------:R-:W-:Y:S01]  /*ed90*/  IABS R22, R2 ;  /* 0x0000000200167213 */ /* 0x000fe20000000000 */
[--C-:B------:R-:W-:Y:S01]  /*eda0*/  @!P6 IMAD.IADD R6, R6, 0x1, -R10.reuse ;  /* 0x000000010606e824 */ /* 0x100fe200078e0a0a */
[----:B------:R-:W-:Y:S01]  /*edb0*/  IABS R0, R0 ;  /* 0x0000000000007213 */ /* 0x000fe20000000000 */
[----:B------:R-:W-:Y:S01]  /*edc0*/  IMAD R19, R10, R7, R19 ;  /* 0x000000070a137224 */ /* 0x000fe200078e0213 */
[----:B------:R-:W-:Y:S01]  /*edd0*/  ISETP.GE.AND P6, PT, R13, RZ, PT ;  /* 0x000000ff0d00720c */ /* 0x000fe20003fc6270 */
[----:B------:R-:W-:Y:S01]  /*ede0*/  @!P2 IMAD.IADD R8, R8, 0x1, -R10 ;  /* 0x000000010808a824 */ /* 0x000fe200078e0a0a */
[----:B------:R-:W-:Y:S01]  /*edf0*/  ISETP.GT.U32.AND P2, PT, R10, R17, PT ;  /* 0x000000110a00720c */ /* 0x000fe20003f44070 */
[----:B------:R-:W-:Y:S01]  /*ee00*/  IMAD.HI.U32 R4, R15, R22, RZ ;  /* 0x000000160f047227 */ /* 0x000fe200078e00ff */
[----:B------:R-:W-:-:S03]  /*ee10*/  LOP3.LUT R2, R13, 0xe, RZ, 0xfc, !PT ;  /* 0x0000000e0d027812 */ /* 0x000fc600078efcff */
[----:B------:R-:W-:-:S04]  /*ee20*/  IMAD.HI.U32 R3, R15, R0, RZ ;  /* 0x000000000f037227 */ /* 0x000fc800078e00ff */
[----:B------:R-:W-:Y:S01]  /*ee30*/  @!P3 IMAD.IADD R16, R16, 0x1, -R10 ;  /* 0x000000011010b824 */ /* 0x000fe200078e0a0a */
[----:B------:R-:W-:Y:S01]  /*ee40*/  ISETP.GE.AND P3, PT, R5, RZ, PT ;  /* 0x000000ff0500720c */ /* 0x000fe20003f66270 */
[----:B------:R-:W-:Y:S01]  /*ee50*/  IMAD.MOV R4, RZ, RZ, -R4 ;  /* 0x000000ffff047224 */ /* 0x000fe200078e0a04 */
[----:B------:R-:W-:Y:S01]  /*ee60*/  IABS R5, R2 ;  /* 0x0000000200057213 */ /* 0x000fe20000000000 */
[----:B------:R-:W-:Y:S01]  /*ee70*/  IMAD.MOV R3, RZ, RZ, -R3 ;  /* 0x000000ffff037224 */ /* 0x000fe200078e0a03 */
[----:B------:R-:W-:Y:S01]  /*ee80*/  LOP3.LUT R2, R13, 0x2, RZ, 0xfc, !PT ;  /* 0x000000020d027812 */ /* 0x000fe200078efcff */
[----:B------:R-:W-:Y:S01]  /*ee90*/  @!P2 IMAD.IADD R17, R17, 0x1, -R10 ;  /* 0x000000011111a824 */ /* 0x000fe200078e0a0a */
[C---:B------:R-:W-:Y:S01]  /*eea0*/  ISETP.GT.U32.AND P2, PT, R10.reuse, R16, PT ;  /* 0x000000100a00720c */ /* 0x040fe20003f44070 */
[C---:B------:R-:W-:Y:S01]  /*eeb0*/  IMAD R22, R10.reuse, R4, R22 ;  /* 0x000000040a167224 */ /* 0x040fe200078e0216 */
[----:B------:R-:W-:Y:S01]  /*eec0*/  IABS R4, R27 ;  /* 0x0000001b00047213 */ /* 0x000fe20000000000 */
[----:B------:R-:W-:Y:S01]  /*eed0*/  IMAD R0, R10, R3, R0 ;  /* 0x000000030a007224 */ /* 0x000fe200078e0200 */
[----:B------:R-:W-:Y:S01]  /*eee0*/  IABS R28, R2 ;  /* 0x00000002001c7213 */ /* 0x000fe20000000000 */
[----:B------:R-:W-:-:S04]  /*eef0*/  IMAD.HI.U32 R3, R15, R23, RZ ;  /* 0x000000170f037227 */ /* 0x000fc800078e00ff */
[----:B------:R-:W-:Y:S02]  /*ef00*/  IMAD.MOV R3, RZ, RZ, -R3 ;  /* 0x000000ffff037224 */ /* 0x000fe400078e0a03 */
[----:B------:R-:W-:-:S04]  /*ef10*/  IMAD.HI.U32 R25, R15, R4, RZ ;  /* 0x000000040f197227 */ /* 0x000fc800078e00ff */
[----:B------:R-:W-:-:S04]  /*ef20*/  IMAD.HI.U32 R26, R15, R5, RZ ;  /* 0x000000050f1a7227 */ /* 0x000fc800078e00ff */
[----:B------:R-:W-:Y:S01]  /*ef30*/  @!P6 IMAD.MOV R20, RZ, RZ, -R20 ;  /* 0x000000ffff14e224 */ /* 0x000fe200078e0a14 */
[C---:B------:R-:W-:Y:S01]  /*ef40*/  ISETP.GT.U32.AND P6, PT, R10.reuse, R17, PT ;  /* 0x000000110a00720c */ /* 0x040fe20003fc4070 */
[----:B------:R-:W-:Y:S02]  /*ef50*/  IMAD R3, R10, R3, R23 ;  /* 0x000000030a037224 */ /* 0x000fe400078e0217 */
[----:B------:R-:W-:Y:S01]  /*ef60*/  IMAD.MOV R23, RZ, RZ, -R25 ;  /* 0x000000ffff177224 */ /* 0x000fe200078e0a19 */
[----:B------:R0:W-:Y:S01]  /*ef70*/  STL [R1+0x2494], R20 ;  /* 0x0024941401007387 */ /* 0x0001e20000100800 */
[----:B------:R-:W-:Y:S01]  /*ef80*/  @!P2 IMAD.IADD R16, R16, 0x1, -R10 ;  /* 0x000000011010a824 */ /* 0x000fe200078e0a0a */
[----:B------:R-:W-:Y:S01]  /*ef90*/  ISETP.GT.U32.AND P2, PT, R10, R19, PT ;  /* 0x000000130a00720c */ /* 0x000fe20003f44070 */
[----:B------:R-:W-:Y:S01]  /*efa0*/  IMAD.MOV R25, RZ, RZ, -R26 ;  /* 0x000000ffff197224 */ /* 0x000fe200078e0a1a */
[----:B------:R-:W-:Y:S01]  /*efb0*/  IABS R26, R11 ;  /* 0x0000000b001a7213 */ /* 0x000fe20000000000 */
[----:B------:R-:W-:Y:S01]  /*efc0*/  STL [R1+0x24d8], R27 ;  /* 0x0024d81b01007387 */ /* 0x000fe20000100800 */
[----:B------:R-:W-:-:S02]  /*efd0*/  @!P0 IMAD.IADD R14, R14, 0x1, -R10 ;  /* 0x000000010e0e8824 */ /* 0x000fc400078e0a0a */
[C---:B------:R-:W-:Y:S01]  /*efe0*/  IMAD R5, R10.reuse, R25, R5 ;  /* 0x000000190a057224 */ /* 0x040fe200078e0205 */
[----:B------:R1:W-:Y:S01]  /*eff0*/  STL [R1+0x24dc], R16 ;  /* 0x0024dc1001007387 */ /* 0x0003e20000100800 */
[----:B0-----:R-:W-:Y:S01]  /*f000*/  LOP3.LUT R20, R13, 0xc, RZ, 0xfc, !PT ;  /* 0x0000000c0d147812 */ /* 0x001fe200078efcff */
[----:B------:R-:W-:Y:S01]  /*f010*/  @!P6 IMAD.IADD R17, R17, 0x1, -R10 ;  /* 0x000000011111e824 */ /* 0x000fe200078e0a0a */
[----:B------:R-:W-:Y:S01]  /*f020*/  ISETP.GT.U32.AND P0, PT, R10, R14, PT ;  /* 0x0000000e0a00720c */ /* 0x000fe20003f04070 */
[----:B------:R-:W-:Y:S01]  /*f030*/  @!P4 IMAD.MOV R6, RZ, RZ, -R6 ;  /* 0x000000ffff06c224 */ /* 0x000fe200078e0a06 */
[----:B------:R-:W-:Y:S01]  /*f040*/  IABS R7, R20 ;  /* 0x0000001400077213 */ /* 0x000fe20000000000 */
[----:B------:R-:W-:Y:S01]  /*f050*/  @!P2 IMAD.IADD R19, R19, 0x1, -R10 ;  /* 0x000000011313a824 */ /* 0x000fe200078e0a0a */
[----:B------:R-:W-:Y:S01]  /*f060*/  ISETP.GE.AND P2, PT, R24, RZ, PT ;  /* 0x000000ff1800720c */ /* 0x000fe20003f46270 */
[----:B------:R-:W-:Y:S01]  /*f070*/  @!P1 IMAD.MOV R8, RZ, RZ, -R8 ;  /* 0x000000ffff089224 */ /* 0x000fe200078e0a08 */
[----:B------:R-:W-:Y:S01]  /*f080*/  IABS R13, R21 ;  /* 0x00000015000d7213 */ /* 0x000fe20000000000 */
[----:B-1----:R-:W-:Y:S01]  /*f090*/  IMAD.HI.U32 R16, R15, R26, RZ ;  /* 0x0000001a0f107227 */ /* 0x002fe200078e00ff */
[----:B------:R-:W-:-:S02]  /*f0a0*/  IABS R25, R9 ;  /* 0x0000000900197213 */ /* 0x000fc40000000000 */
[----:B------:R-:W-:Y:S01]  /*f0b0*/  ISETP.GT.U32.AND P6, PT, R10, R22, PT ;  /* 0x000000160a00720c */ /* 0x000fe20003fc4070 */
[----:B------:R-:W-:Y:S02]  /*f0c0*/  IMAD.MOV R16, RZ, RZ, -R16 ;  /* 0x000000ffff107224 */ /* 0x000fe400078e0a10 */
[----:B------:R-:W-:-:S04]  /*f0d0*/  IMAD.HI.U32 R24, R15, R7, RZ ;  /* 0x000000070f187227 */ /* 0x000fc800078e00ff */
[----:B------:R-:W-:Y:S02]  /*f0e0*/  IMAD R26, R10, R16, R26 ;  /* 0x000000100a1a7224 */ /* 0x000fe400078e021a */
[----:B------:R-:W2:Y:S01]  /*f0f0*/  LDL.LU R16, [R1+0x24dc] ;  /* 0x0024dc0001107983 */ /* 0x000ea20000300800 */
[----:B------:R-:W-:Y:S02]  /*f100*/  IMAD.MOV R24, RZ, RZ, -R24 ;  /* 0x000000ffff187224 */ /* 0x000fe400078e0a18 */
[----:B------:R-:W-:-:S04]  /*f110*/  IMAD.HI.U32 R27, R15, R25, RZ ;  /* 0x000000190f1b7227 */ /* 0x000fc800078e00ff */
[----:B------:R-:W-:Y:S02]  /*f120*/  IMAD R7, R10, R24, R7 ;  /* 0x000000180a077224 */ /* 0x000fe400078e0207 */
[----:B------:R-:W-:-:S04]  /*f130*/  IMAD.HI.U32 R24, R15, R13, RZ ;  /* 0x0000000d0f187227 */ /* 0x000fc800078e00ff */
[----:B------:R-:W-:Y:S02]  /*f140*/  IMAD.MOV R24, RZ, RZ, -R24 ;  /* 0x000000ffff187224 */ /* 0x000fe400078e0a18 */
[----:B------:R-:W-:Y:S01]  /*f150*/  @!P0 IMAD.IADD R14, R14, 0x1, -R10 ;  /* 0x000000010e0e8824 */ /* 0x000fe200078e0a0a */
[C---:B------:R-:W-:Y:S01]  /*f160*/  ISETP.GT.U32.AND P0, PT, R10.reuse, R18, PT ;  /* 0x000000120a00720c */ /* 0x040fe20003f04070 */
[----:B------:R-:W-:Y:S02]  /*f170*/  IMAD.MOV R27, RZ, RZ, -R27 ;  /* 0x000000ffff1b7224 */ /* 0x000fe400078e0a1b */
[----:B------:R-:W-:Y:S02]  /*f180*/  IMAD R13, R10, R24, R13 ;  /* 0x000000180a0d7224 */ /* 0x000fe400078e020d */
[----:B------:R-:W-:-:S04]  /*f190*/  IMAD.HI.U32 R24, R15, R28, RZ ;  /* 0x0000001c0f187227 */ /* 0x000fc800078e00ff */
[----:B------:R-:W-:Y:S02]  /*f1a0*/  @!P5 IMAD.MOV R14, RZ, RZ, -R14 ;  /* 0x000000ffff0ed224 */ /* 0x000fe400078e0a0e */
[----:B------:R-:W-:Y:S02]  /*f1b0*/  IMAD R25, R10, R27, R25 ;  /* 0x0000001b0a197224 */ /* 0x000fe400078e0219 */
[----:B------:R-:W3:Y:S01]  /*f1c0*/  LDL.LU R27, [R1+0x24d8] ;  /* 0x0024d800011b7983 */ /* 0x000ee20000300800 */
[----:B------:R-:W-:Y:S02]  /*f1d0*/  @!P2 IMAD.MOV R17, RZ, RZ, -R17 ;  /* 0x000000ffff11a224 */ /* 0x000fe400078e0a11 */
[----:B------:R-:W-:Y:S01]  /*f1e0*/  IMAD.MOV R24, RZ, RZ, -R24 ;  /* 0x000000ffff187224 */ /* 0x000fe200078e0a18 */
[----:B------:R0:W-:Y:S01]  /*f1f0*/  STL [R1+0x2498], R6 ;  /* 0x0024980601007387 */ /* 0x0001e20000100800 */
[----:B------:R-:W-:Y:S02]  /*f200*/  @!P0 IMAD.IADD R18, R18, 0x1, -R10 ;  /* 0x0000000112128824 */ /* 0x000fe400078e0a0a */
[C---:B------:R-:W-:Y:S01]  /*f210*/  IMAD R4, R10.reuse, R23, R4 ;  /* 0x000000170a047224 */ /* 0x040fe200078e0204 */
[----:B------:R-:W-:Y:S01]  /*f220*/  STL [R1+0x249c], R8 ;  /* 0x00249c0801007387 */ /* 0x000fe20000100800 */
[C---:B------:R-:W-:Y:S01]  /*f230*/  IMAD R24, R10.reuse, R24, R28 ;  /* 0x000000180a187224 */ /* 0x040fe200078e021c */
[----:B------:R-:W-:Y:S01]  /*f240*/  ISETP.GT.U32.AND P0, PT, R10, R18, PT ;  /* 0x000000120a00720c */ /* 0x000fe20003f04070 */
[----:B------:R-:W-:Y:S01]  /*f250*/  @!P6 IMAD.IADD R22, R22, 0x1, -R10 ;  /* 0x000000011616e824 */ /* 0x000fe200078e0a0a */
[----:B------:R-:W-:Y:S01]  /*f260*/  STL [R1+0x24a0], R14 ;  /* 0x0024a00e01007387 */ /* 0x000fe20000100800 */
[----:B------:R-:W-:-:S02]  /*f270*/  IABS R23, R12 ;  /* 0x0000000c00177213 */ /* 0x000fc40000000000 */
[----:B------:R-:W-:-:S08]  /*f280*/  ISETP.GT.U32.AND P6, PT, R10, R3, PT ;  /* 0x000000030a00720c */ /* 0x000fd00003fc4070 */
[----:B------:R-:W-:Y:S01]  /*f290*/  @!P0 IMAD.IADD R18, R18, 0x1, -R10 ;  /* 0x0000000112128824 */ /* 0x000fe200078e0a0a */
[----:B------:R-:W-:-:S04]  /*f2a0*/  ISETP.GT.U32.AND P0, PT, R10, R0, PT ;  /* 0x000000000a00720c */ /* 0x000fc80003f04070 */
[----:B------:R-:W-:Y:S01]  /*f2b0*/  @!P6 IMAD.IADD R3, R3, 0x1, -R10 ;  /* 0x000000010303e824 */ /* 0x000fe200078e0a0a */
[----:B------:R-:W-:-:S08]  /*f2c0*/  ISETP.GT.U32.AND P6, PT, R10, R4, PT ;  /* 0x000000040a00720c */ /* 0x000fd00003fc4070 */
[----:B------:R-:W-:Y:S01]  /*f2d0*/  @!P0 IMAD.IADD R0, R0, 0x1, -R10 ;  /* 0x0000000100008824 */ /* 0x000fe200078e0a0a */
[----:B------:R-:W-:Y:S01]  /*f2e0*/  ISETP.GE.AND P0, PT, R29, RZ, PT ;  /* 0x000000ff1d00720c */ /* 0x000fe20003f06270 */
[----:B------:R-:W-:-:S04]  /*f2f0*/  IMAD.HI.U32 R29, R15, R23, RZ ;  /* 0x000000170f1d7227 */ /* 0x000fc800078e00ff */
[----:B------:R-:W-:Y:S02]  /*f300*/  IMAD.MOV R29, RZ, RZ, -R29 ;  /* 0x000000ffff1d7224 */ /* 0x000fe400078e0a1d */
[----:B------:R-:W-:Y:S02]  /*f310*/  @!P6 IMAD.IADD R4, R4, 0x1, -R10 ;  /* 0x000000010404e824 */ /* 0x000fe400078e0a0a */
[----:B--2---:R-:W-:Y:S01]  /*f320*/  @!P3 IMAD.MOV R16, RZ, RZ, -R16 ;  /* 0x000000ffff10b224 */ /* 0x004fe200078e0a10 */
[C---:B------:R-:W-:Y:S01]  /*f330*/  ISETP.GT.U32.AND P4, PT, R10.reuse, R19, PT ;  /* 0x000000130a00720c */ /* 0x040fe20003f84070 */
[C---:B------:R-:W-:Y:S01]  /*f340*/  IMAD R15, R10.reuse, R29, R23 ;  /* 0x0000001d0a0f7224 */ /* 0x040fe200078e0217 */
[C---:B------:R-:W-:Y:S02]  /*f350*/  ISETP.GT.U32.AND P5, PT, R10.reuse, R0, PT ;  /* 0x000000000a00720c */ /* 0x040fe40003fa4070 */
[----:B------:R-:W-:Y:S01]  /*f360*/  STL [R1+0x24a4], R16 ;  /* 0x0024a41001007387 */ /* 0x000fe20000100800 */
[----:B------:R-:W-:Y:S01]  /*f370*/  @!P0 IMAD.MOV R18, RZ, RZ, -R18 ;  /* 0x000000ffff128224 */ /* 0x000fe200078e0a12 */
[----:B------:R-:W-:-:S02]  /*f380*/  ISETP.GT.U32.AND P1, PT, R10, R22, PT ;  /* 0x000000160a00720c */ /* 0x000fc40003f24070 */
[----:B------:R-:W-:Y:S01]  /*f390*/  STL [R1+0x24a8], R17 ;  /* 0x0024a81101007387 */ /* 0x000fe20000100800 */
[----:B------:R-:W-:-:S03]  /*f3a0*/  ISETP.GT.U32.AND P6, PT, R10, R5, PT ;  /* 0x000000050a00720c */ /* 0x000fc60003fc4070 */
[----:B------:R-:W2:Y:S04]  /*f3b0*/  LDL.LU R28, [R1+0x24d4] ;  /* 0x0024d400011c7983 */ /* 0x000ea80000300800 */
[----:B------:R-:W1:Y:S01]  /*f3c0*/  S2R R23, SR_TID.X ;  /* 0x0000000000177919 */ /* 0x000e620000002100 */
[----:B------:R-:W-:Y:S02]  /*f3d0*/  ISETP.GT.U32.AND P2, PT, R10, R4, PT ;  /* 0x000000040a00720c */ /* 0x000fe40003f44070 */
[----:B-1----:R-:W-:-:S04]  /*f3e0*/  SHF.R.U32.HI R23, RZ, 0x6, R23 ;  /* 0x00000006ff177819 */ /* 0x002fc80000011617 */
[----:B------:R-:W-:-:S07]  /*f3f0*/  SGXT.U32 R23, R23, 0x1 ;  /* 0x000000011717781a */ /* 0x000fce0000000000 */
[----:B------:R-:W-:Y:S01]  /*f400*/  @!P2 IMAD.IADD R4, R4, 0x1, -R10 ;  /* 0x000000010404a824 */ /* 0x000fe200078e0a0a */
[----:B------:R-:W-:Y:S01]  /*f410*/  ISETP.GT.U32.AND P0, PT, R10, R7, PT ;  /* 0x000000070a00720c */ /* 0x000fe20003f04070 */
[----:B------:R-:W-:-:S12]  /*f420*/  STL [R1+0x24ac], R18 ;  /* 0x0024ac1201007387 */ /* 0x000fd80000100800 */
[----:B------:R-:W-:Y:S01]  /*f430*/  @!P0 IMAD.IADD R7, R7, 0x1, -R10 ;  /* 0x0000000107078824 */ /* 0x000fe200078e0a0a */
[----:B--2---:R-:W-:-:S04]  /*f440*/  LOP3.LUT R23, R28, R23, RZ, 0xfc, !PT ;  /* 0x000000171c177212 */ /* 0x004fc800078efcff */
[----:B------:R-:W-:-:S04]  /*f450*/  LOP3.LUT R23, R23, 0x18, RZ, 0xfc, !PT ;  /* 0x0000001817177812 */ /* 0x000fc800078efcff */
[----:B------:R-:W-:Y:S02]  /*f460*/  ISETP.GE.AND P2, PT, R23, RZ, PT ;  /* 0x000000ff1700720c */ /* 0x000fe40003f46270 */
[----:B------:R-:W0:Y:S02]  /*f470*/  S2R R23, SR_TID.X ;  /* 0x0000000000177919 */ /* 0x000e240000002100 */
[----:B0-----:R-:W-:-:S04]  /*f480*/  SHF.R.U32.HI R6, RZ, 0x6, R23 ;  /* 0x00000006ff067819 */ /* 0x001fc80000011617 */
[----:B------:R-:W-:-:S04]  /*f490*/  SGXT.U32 R6, R6, 0x1 ;  /* 0x000000010606781a */ /* 0x000fc80000000000 */
[----:B------:R-:W-:-:S04]  /*f4a0*/  LOP3.LUT R6, R28, R6, RZ, 0xfc, !PT ;  /* 0x000000061c067212 */ /* 0x000fc800078efcff */
[----:B------:R-:W-:Y:S02]  /*f4b0*/  LOP3.LUT R6, R6, 0x16, RZ, 0xfc, !PT ;  /* 0x0000001606067812 */ /* 0x000fe400078efcff */
[--C-:B------:R-:W-:Y:S02]  /*f4c0*/  SHF.R.U32.HI R29, RZ, 0x6, R23.reuse ;  /* 0x00000006ff1d7819 */ /* 0x100fe40000011617 */
[----:B------:R-:W-:Y:S02]  /*f4d0*/  ISETP.GE.AND P0, PT, R6, RZ, PT ;  /* 0x000000ff0600720c */ /* 0x000fe40003f06270 */
[----:B------:R-:W-:Y:S02]  /*f4e0*/  SHF.R.U32.HI R6, RZ, 0x6, R23 ;  /* 0x00000006ff067819 */ /* 0x000fe40000011617 */
[----:B------:R-:W2:Y:S01]  /*f4f0*/  LDL.LU R23, [R1+0x3d4] ;  /* 0x0003d40001177983 */ /* 0x000ea20000300800 */
[----:B------:R-:W-:Y:S01]  /*f500*/  @!P4 IMAD.IADD R19, R19, 0x1, -R10 ;  /* 0x000000011313c824 */ /* 0x000fe200078e0a0a */
[----:B------:R-:W-:-:S02]  /*f510*/  ISETP.GT.U32.AND P4, PT, R10, R13, PT ;  /* 0x0000000d0a00720c */ /* 0x000fc40003f84070 */
[----:B------:R-:W-:-:S04]  /*f520*/  SGXT.U32 R29, R29, 0x1 ;  /* 0x000000011d1d781a */ /* 0x000fc80000000000 */
[----:B------:R-:W-:-:S04]  /*f530*/  LOP3.LUT R29, R28, R29, RZ, 0xfc, !PT ;  /* 0x0000001d1c1d7212 */ /* 0x000fc800078efcff */
[----:B------:R-:W-:-:S03]  /*f540*/  LOP3.LUT R29, R29, 0x14, RZ, 0xfc, !PT ;  /* 0x000000141d1d7812 */ /* 0x000fc600078efcff */
[--C-:B------:R-:W-:Y:S01]  /*f550*/  @!P4 IMAD.IADD R13, R13, 0x1, -R10.reuse ;  /* 0x000000010d0dc824 */ /* 0x100fe200078e0a0a */
[----:B------:R-:W-:Y:S01]  /*f560*/  ISETP.GE.AND P4, PT, R29, RZ, PT ;  /* 0x000000ff1d00720c */ /* 0x000fe20003f86270 */
[--C-:B------:R-:W-:Y:S01]  /*f570*/  @!P5 IMAD.IADD R0, R0, 0x1, -R10.reuse ;  /* 0x000000010000d824 */ /* 0x100fe200078e0a0a */
[----:B------:R-:W0:Y:S01]  /*f580*/  S2R R29, SR_TID.X ;  /* 0x00000000001d7919 */ /* 0x000e220000002100 */
[C---:B------:R-:W-:Y:S02]  /*f590*/  ISETP.GT.U32.AND P5, PT, R10.reuse, R26, PT ;  /* 0x0000001a0a00720c */ /* 0x040fe40003fa4070 */
[----:B------:R-:W-:Y:S01]  /*f5a0*/  ISETP.GT.U32.AND P3, PT, R10, R3, PT ;  /* 0x000000030a00720c */ /* 0x000fe20003f64070 */
[----:B------:R-:W-:Y:S01]  /*f5b0*/  @!P1 IMAD.IADD R22, R22, 0x1, -R10 ;  /* 0x0000000116169824 */ /* 0x000fe200078e0a0a */
[----:B------:R-:W-:Y:S02]  /*f5c0*/  ISETP.GT.U32.AND P1, PT, R10, R15, PT ;  /* 0x0000000f0a00720c */ /* 0x000fe40003f24070 */
[----:B------:R-:W-:-:S07]  /*f5d0*/  SGXT.U32 R6, R6, 0x1 ;  /* 0x000000010606781a */ /* 0x000fce0000000000 */
[--C-:B------:R-:W-:Y:S01]  /*f5e0*/  @!P5 IMAD.IADD R26, R26, 0x1, -R10.reuse ;  /* 0x000000011a1ad824 */ /* 0x100fe200078e0a0a */
[----:B---3--:R-:W-:Y:S02]  /*f5f0*/  ISETP.GE.AND P5, PT, R27, RZ, PT ;  /* 0x000000ff1b00720c */ /* 0x008fe40003fa6270 */
[----:B------:R-:W1:Y:S01]  /*f600*/  S2R R27, SR_TID.X ;  /* 0x00000000001b7919 */ /* 0x000e620000002100 */
[----:B------:R-:W-:Y:S01]  /*f610*/  LOP3.LUT R6, R28, R6, RZ, 0xfc, !PT ;  /* 0x000000061c067212 */ /* 0x000fe200078efcff */
[--C-:B------:R-:W-:Y:S01]  /*f620*/  @!P3 IMAD.IADD R3, R3, 0x1, -R10.reuse ;  /* 0x000000010303b824 */ /* 0x100fe200078e0a0a */
[----:B------:R-:W-:Y:S01]  /*f630*/  ISETP.GT.U32.AND P3, PT, R10, R25, PT ;  /* 0x000000190a00720c */ /* 0x000fe20003f64070 */
[----:B------:R-:W-:Y:S01]  /*f640*/  @!P6 IMAD.IADD R5, R5, 0x1, -R10 ;  /* 0x000000010505e824 */ /* 0x000fe200078e0a0a */
[----:B0-----:R-:W-:Y:S02]  /*f650*/  SHF.R.U32.HI R29, RZ, 0x6, R29 ;  /* 0x00000006ff1d7819 */ /* 0x001fe4000001161d */
[----:B------:R-:W-:-:S02]  /*f660*/  LOP3.LUT R6, R6, 0x12, RZ, 0xfc, !PT ;  /* 0x0000001206067812 */ /* 0x000fc400078efcff */
[----:B------:R-:W-:Y:S01]  /*f670*/  SGXT.U32 R29, R29, 0x1 ;  /* 0x000000011d1d781a */ /* 0x000fe20000000000 */
[--C-:B------:R-:W-:Y:S01]  /*f680*/  @!P1 IMAD.IADD R15, R15, 0x1, -R10.reuse ;  /* 0x000000010f0f9824 */ /* 0x100fe200078e0a0a */
[----:B------:R-:W-:Y:S02]  /*f690*/  ISETP.GT.U32.AND P6, PT, R10, R5, PT ;  /* 0x000000050a00720c */ /* 0x000fe40003fc4070 */
[----:B------:R-:W-:Y:S02]  /*f6a0*/  ISETP.GE.AND P1, PT, R6, RZ, PT ;  /* 0x000000ff0600720c */ /* 0x000fe40003f26270 */
[----:B------:R-:W-:Y:S01]  /*f6b0*/  LOP3.LUT R29, R28, R29, RZ, 0xfc, !PT ;  /* 0x0000001d1c1d7212 */ /* 0x000fe200078efcff */
[----:B------:R-:W-:-:S03]  /*f6c0*/  @!P3 IMAD.IADD R25, R25, 0x1, -R10 ;  /* 0x000000011919b824 */ /* 0x000fc600078e0a0a */
[----:B------:R-:W-:Y:S01]  /*f6d0*/  LOP3.LUT R29, R29, 0xe, RZ, 0xfc, !PT ;  /* 0x0000000e1d1d7812 */ /* 0x000fe200078efcff */
[----:B------:R-:W-:-:S03]  /*f6e0*/  @!P2 IMAD.MOV R19, RZ, RZ, -R19 ;  /* 0x000000ffff13a224 */ /* 0x000fc600078e0a13 */
[----:B------:R-:W-:Y:S01]  /*f6f0*/  ISETP.GE.AND P3, PT, R29, RZ, PT ;  /* 0x000000ff1d00720c */ /* 0x000fe20003f66270 */
[----:B-1----:R-:W-:Y:S02]  /*f700*/  IMAD.SHL.U32 R29, R27, 0x100, RZ ;  /* 0x000001001b1d7824 */ /* 0x002fe400078e00ff */
[----:B------:R-:W-:Y:S02]  /*f710*/  @!P0 IMAD.MOV R22, RZ, RZ, -R22 ;  /* 0x000000ffff168224 */ /* 0x000fe400078e0a16 */
[----:B------:R-:W-:Y:S02]  /*f720*/  @!P4 IMAD.MOV R0, RZ, RZ, -R0 ;  /* 0x000000ffff00c224 */ /* 0x000fe400078e0a00 */
[----:B------:R-:W-:Y:S01]  /*f730*/  @!P6 IMAD.IADD R5, R5, 0x1, -R10 ;  /* 0x000000010505e824 */ /* 0x000fe200078e0a0a */
[C---:B------:R-:W-:Y:S01]  /*f740*/  ISETP.GT.U32.AND P6, PT, R10.reuse, R24, PT ;  /* 0x000000180a00720c */ /* 0x040fe20003fc4070 */
[----:B------:R-:W-:Y:S01]  /*f750*/  @!P1 IMAD.MOV R3, RZ, RZ, -R3 ;  /* 0x000000ffff039224 */ /* 0x000fe200078e0a03 */
[----:B------:R-:W-:Y:S01]  /*f760*/  STL [R1+0x24b0], R19 ;  /* 0x0024b01301007387 */ /* 0x000fe20000100800 */
[----:B------:R-:W-:Y:S01]  /*f770*/  @!P5 IMAD.MOV R4, RZ, RZ, -R4 ;  /* 0x000000ffff04d224 */ /* 0x000fe200078e0a04 */
[----:B------:R-:W-:-:S02]  /*f780*/  ISETP.GT.U32.AND P4, PT, R10, R15, PT ;  /* 0x0000000f0a00720c */ /* 0x000fc40003f84070 */
[----:B------:R-:W-:Y:S04]  /*f790*/  STL [R1+0x24c4], R22 ;  /* 0x0024c41601007387 */ /* 0x000fe80000100800 */
[----:B------:R0:W-:Y:S04]  /*f7a0*/  STL [R1+0x24c8], R0 ;  /* 0x0024c80001007387 */ /* 0x0001e80000100800 */
[----:B------:R-:W-:Y:S04]  /*f7b0*/  STL [R1+0x24cc], R3 ;  /* 0x0024cc0301007387 */ /* 0x000fe80000100800 */
[----:B------:R1:W-:Y:S01]  /*f7c0*/  STL [R1+0x24d0], R4 ;  /* 0x0024d00401007387 */ /* 0x0003e20000100800 */
[----:B------:R-:W-:Y:S01]  /*f7d0*/  ISETP.GT.U32.AND P1, PT, R10, R26, PT ;  /* 0x0000001a0a00720c */ /* 0x000fe20003f24070 */
[--C-:B------:R-:W-:Y:S01]  /*f7e0*/  @!P6 IMAD.IADD R24, R24, 0x1, -R10.reuse ;  /* 0x000000011818e824 */ /* 0x100fe200078e0a0a */
[----:B------:R-:W-:Y:S01]  /*f7f0*/  ISETP.GT.U32.AND P6, PT, R10, R25, PT ;  /* 0x000000190a00720c */ /* 0x000fe20003fc4070 */
[----:B------:R-:W-:Y:S01]  /*f800*/  @!P4 IMAD.IADD R15, R15, 0x1, -R10 ;  /* 0x000000010f0fc824 */ /* 0x000fe200078e0a0a */
[----:B------:R-:W-:-:S02]  /*f810*/  ISETP.GE.AND P4, PT, R11, RZ, PT ;  /* 0x000000ff0b00720c */ /* 0x000fc40003f86270 */
[----:B------:R-:W-:-:S07]  /*f820*/  LOP3.LUT R27, R27, 0x3f, RZ, 0xc0, !PT ;  /* 0x0000003f1b1b7812 */ /* 0x000fce00078ec0ff */
[--C-:B------:R-:W-:Y:S01]  /*f830*/  @!P1 IMAD.IADD R26, R26, 0x1, -R10.reuse ;  /* 0x000000011a1a9824 */ /* 0x100fe200078e0a0a */
[----:B------:R-:W-:Y:S01]  /*f840*/  ISETP.GE.AND P1, PT, R9, RZ, PT ;  /* 0x000000ff0900720c */ /* 0x000fe20003f26270 */
[----:B------:R-:W-:Y:S01]  /*f850*/  @!P6 IMAD.IADD R25, R25, 0x1, -R10 ;  /* 0x000000011919e824 */ /* 0x000fe200078e0a0a */
[----:B------:R-:W-:Y:S01]  /*f860*/  ISETP.GE.AND P6, PT, R2, RZ, PT ;  /* 0x000000ff0200720c */ /* 0x000fe20003fc6270 */
[----:B------:R-:W-:Y:S01]  /*f870*/  IMAD R2, R27, c[0x0][0x18c], RZ ;  /* 0x000063001b027a24 */ /* 0x000fe200078e02ff */
[----:B--2---:R-:W-:-:S05]  /*f880*/  LOP3.LUT R29, R23, 0x1000, R29, 0xf8, !PT ;  /* 0x00001000171d7812 */ /* 0x004fca00078ef81d */
[----:B------:R-:W-:Y:S04]  /*f890*/  STL.64 [R1+0x2378], R28 ;  /* 0x0023781c01007387 */ /* 0x000fe80000100a00 */
[----:B0-----:R-:W2:Y:S04]  /*f8a0*/  LDL.LU R0, [R1+0xac] ;  /* 0x0000ac0001007983 */ /* 0x001ea80000300800 */
[----:B------:R-:W3:Y:S04]  /*f8b0*/  LDL.LU R22, [R1+0x74] ;  /* 0x0000740001167983 */ /* 0x000ee80000300800 */
[----:B------:R-:W4:Y:S04]  /*f8c0*/  LDL.LU R19, [R1+0x3c4] ;  /* 0x0003c40001137983 */ /* 0x000f280000300800 */
[----:B------:R-:W5:Y:S04]  /*f8d0*/  LDL.LU R18, [R1+0x3c8] ;  /* 0x0003c80001127983 */ /* 0x000f680000300800 */
[----:B------:R-:W5:Y:S04]  /*f8e0*/  LDL.LU R17, [R1+0x3cc] ;  /* 0x0003cc0001117983 */ /* 0x000f680000300800 */
[----:B------:R-:W5:Y:S04]  /*f8f0*/  LDL.LU R11, [R1+0x3d0] ;  /* 0x0003d000010b7983 */ /* 0x000f680000300800 */
[----:B------:R-:W5:Y:S04]  /*f900*/  LDL.LU R9, [R1+0x68] ;  /* 0x0000680001097983 */ /* 0x000f680000300800 */
[----:B------:R-:W5:Y:S01]  /*f910*/  LDL.LU R27, [R1+0x24] ;  /* 0x00002400011b7983 */ /* 0x000f620000300800 */
[----:B------:R-:W-:-:S02]  /*f920*/  ISETP.GT.U32.AND P2, PT, R10, R7, PT ;  /* 0x000000070a00720c */ /* 0x000fc40003f44070 */
[C---:B------:R-:W-:Y:S02]  /*f930*/  ISETP.GT.U32.AND P0, PT, R10.reuse, R13, PT ;  /* 0x0000000d0a00720c */ /* 0x040fe40003f04070 */
[----:B------:R-:W-:-:S09]  /*f940*/  ISETP.GT.U32.AND P5, PT, R10, R24, PT ;  /* 0x000000180a00720c */ /* 0x000fd20003fa4070 */
[----:B------:R-:W-:Y:S01]  /*f950*/  @!P2 IMAD.IADD R7, R7, 0x1, -R10 ;  /* 0x000000010707a824 */ /* 0x000fe200078e0a0a */
[----:B------:R-:W-:Y:S02]  /*f960*/  ISETP.GE.AND P2, PT, R21, RZ, PT ;  /* 0x000000ff1500720c */ /* 0x000fe40003f46270 */
[----:B------:R-:W5:Y:S04]  /*f970*/  LDL.LU R21, [R1+0x3c0] ;  /* 0x0003c00001157983 */ /* 0x000f680000300800 */
[----:B-1----:R-:W5:Y:S01]  /*f980*/  LDL.LU R4, [R1+0x14] ;  /* 0x0000140001047983 */ /* 0x002f620000300800 */
[----:B------:R-:W-:-:S03]  /*f990*/  @!P3 IMAD.MOV R5, RZ, RZ, -R5 ;  /* 0x000000ffff05b224 */ /* 0x000fc600078e0a05 */
[----:B------:R-:W5:Y:S01]  /*f9a0*/  LDL.LU R16, [R1+0x10] ;  /* 0x0000100001107983 */ /* 0x000f620000300800 */
[----:B------:R-:W-:-:S03]  /*f9b0*/  ISETP.GE.AND P3, PT, R20, RZ, PT ;  /* 0x000000ff1400720c */ /* 0x000fc60003f66270 */
[----:B------:R-:W5:Y:S04]  /*f9c0*/  LDL.LU R14, [R1+0x350] ;  /* 0x00035000010e7983 */ /* 0x000f680000300800 */
[----:B------:R-:W5:Y:S04]  /*f9d0*/  LDL.LU R8, [R1+0x35c] ;  /* 0x00035c0001087983 */ /* 0x000f680000300800 */
[----:B------:R-:W5:Y:S04]  /*f9e0*/  LDL.LU R6, [R1+0x3a4] ;  /* 0x0003a40001067983 */ /* 0x000f680000300800 */
[----:B------:R-:W5:Y:S01]  /*f9f0*/  LDL.LU R20, [R1+0x3a8] ;  /* 0x0003a80001147983 */ /* 0x000f620000300800 */
[----:B------:R-:W-:-:S02]  /*fa00*/  @!P0 IMAD.IADD R13, R13, 0x1, -R10 ;  /* 0x000000010d0d8824 */ /* 0x000fc400078e0a0a */
[----:B------:R-:W-:Y:S01]  /*fa10*/  @!P5 IMAD.IADD R24, R24, 0x1, -R10 ;  /* 0x000000011818d824 */ /* 0x000fe200078e0a0a */
[----:B------:R-:W-:Y:S02]  /*fa20*/  LEA R10, P5, R2, c[0x0][0x168], 0x1 ;  /* 0x00005a00020a7a11 */ /* 0x000fe400078a08ff */
[----:B------:R-:W5:Y:S01]  /*fa30*/  LDL.LU R2, [R1+0x3b0] ;  /* 0x0003b00001027983 */ /* 0x000f620000300800 */
[----:B------:R-:W-:-:S03]  /*fa40*/  ISETP.GE.AND P0, PT, R12, RZ, PT ;  /* 0x000000ff0c00720c */ /* 0x000fc60003f06270 */
[----:B------:R-:W5:Y:S01]  /*fa50*/  LDL.LU R12, [R1+0x3bc] ;  /* 0x0003bc00010c7983 */ /* 0x000f620000300800 */
[----:B------:R-:W-:Y:S01]  /*fa60*/  @!P3 IMAD.MOV R7, RZ, RZ, -R7 ;  /* 0x000000ffff07b224 */ /* 0x000fe200078e0a07 */
[----:B------:R-:W-:Y:S02]  /*fa70*/  ISETP.NE.AND P3, PT, RZ, c[0x0][0x17c], PT ;  /* 0x00005f00ff007a0c */ /* 0x000fe40003f65270 */
[----:B------:R-:W-:Y:S01]  /*fa80*/  LOP3.LUT R23, RZ, c[0x0][0x17c], RZ, 0x33, !PT ;  /* 0x00005f00ff177a12 */ /* 0x000fe200078e33ff */
[----:B------:R3:W-:Y:S03]  /*fa90*/  STL [R1+0x23dc], R10 ;  /* 0x0023dc0a01007387 */ /* 0x0007e60000100800 */
[C---:B--2---:R-:W-:Y:S02]  /*faa0*/  SEL R3, R23.reuse, R0, !P3 ;  /* 0x0000000017037207 */ /* 0x044fe40005800000 */
[----:B---3--:R-:W-:-:S03]  /*fab0*/  SEL R10, R23, R22, !P3 ;  /* 0x00000016170a7207 */ /* 0x008fc60005800000 */
[----:B------:R5:W-:Y:S01]  /*fac0*/  STL [R1+0x404], R3 ;  /* 0x0004040301007387 */ /* 0x000be20000100800 */
[----:B----4-:R-:W-:-:S03]  /*fad0*/  SEL R0, R23, R19, !P3 ;  /* 0x0000001317007207 */ /* 0x010fc60005800000 */
[----:B------:R0:W-:Y:S01]  /*fae0*/  STL [R1+0x400], R10 ;  /* 0x0004000a01007387 */ /* 0x0001e20000100800 */
[----:B-----5:R-:W-:-:S03]  /*faf0*/  SEL R3, R23, R18, !P3 ;  /* 0x0000001217037207 */ /* 0x020fc60005800000 */
[----:B------:R1:W-:Y:S01]  /*fb00*/  STL [R1+0x3fc], R0 ;  /* 0x0003fc0001007387 */ /* 0x0003e20000100800 */
[----:B0-----:R-:W-:-:S03]  /*fb10*/  SEL R10, R23, R17, !P3 ;  /* 0x00000011170a7207 */ /* 0x001fc60005800000 */
[----:B------:R0:W-:Y:S01]  /*fb20*/  STL [R1+0x3f8], R3 ;  /* 0x0003f80301007387 */ /* 0x0001e20000100800 */
[----:B-1----:R-:W-:-:S03]  /*fb30*/  SEL R0, R23, R11, !P3 ;  /* 0x0000000b17007207 */ /* 0x002fc60005800000 */
[----:B0-----:R-:W2:Y:S04]  /*fb40*/  LDL.LU R3, [R1+0x3b8] ;  /* 0x0003b80001037983 */ /* 0x001ea80000300800 */
[----:B------:R0:W-:Y:S04]  /*fb50*/  STL [R1+0x3f4], R10 ;  /* 0x0003f40a01007387 */ /* 0x0001e80000100800 */
[----:B------:R-:W3:Y:S04]  /*fb60*/  LDL.LU R11, [R1+0x3b4] ;  /* 0x0003b400010b7983 */ /* 0x000ee80000300800 */
[----:B------:R1:W-:Y:S01]  /*fb70*/  STL [R1+0x3f0], R0 ;  /* 0x0003f00001007387 */ /* 0x0003e20000100800 */
[----:B0-----:R-:W-:-:S02]  /*fb80*/  SEL R10, R23, R27, !P3 ;  /* 0x0000001b170a7207 */ /* 0x001fc40005800000 */
[C---:B-1----:R-:W-:Y:S02]  /*fb90*/  SEL R0, R23.reuse, R9, !P3 ;  /* 0x0000000917007207 */ /* 0x042fe40005800000 */
[----:B------:R-:W4:Y:S04]  /*fba0*/  LDL.LU R9, [R1+0x3ac] ;  /* 0x0003ac0001097983 */ /* 0x000f280000300800 */
[----:B------:R0:W-:Y:S04]  /*fbb0*/  STL [R1+0x3ec], R0 ;  /* 0x0003ec0001007387 */ /* 0x0001e80000100800 */
[----:B0-----:R-:W5:Y:S04]  /*fbc0*/  LDL.LU R0, [R1+0x390] ;  /* 0x0003900001007983 */ /* 0x001f680000300800 */
[----:B------:R-:W5:Y:S04]  /*fbd0*/  LDL.LU R22, [R1+0x398] ;  /* 0x0003980001167983 */ /* 0x000f680000300800 */
[----:B------:R0:W-:Y:S04]  /*fbe0*/  STL [R1+0x3e8], R10 ;  /* 0x0003e80a01007387 */ /* 0x0001e80000100800 */
[----:B------:R-:W5:Y:S04]  /*fbf0*/  LDL.LU R19, [R1+0x39c] ;  /* 0x00039c0001137983 */ /* 0x000f680000300800 */
[----:B------:R-:W5:Y:S04]  /*fc00*/  LDL.LU R18, [R1+0x3a0] ;  /* 0x0003a00001127983 */ /* 0x000f680000300800 */
[----:B------:R-:W5:Y:S04]  /*fc10*/  LDL.LU R17, [R1+0x394] ;  /* 0x0003940001117983 */ /* 0x000f680000300800 */
[----:B------:R-:W5:Y:S01]  /*fc20*/  LDL.LU R27, [R1+0x380] ;  /* 0x00038000011b7983 */ /* 0x000f620000300800 */
[----:B0-----:R-:W-:-:S03]  /*fc30*/  SEL R10, R23, R21, !P3 ;  /* 0x00000015170a7207 */ /* 0x001fc60005800000 */
[----:B------:R-:W5:Y:S01]  /*fc40*/  LDL.LU R21, [R1+0x384] ;  /* 0x0003840001157983 */ /* 0x000f620000300800 */
[C---:B------:R-:W-:Y:S02]  /*fc50*/  SEL R4, R23.reuse, R4, !P3 ;  /* 0x0000000417047207 */ /* 0x040fe40005800000 */
[C---:B------:R-:W-:Y:S01]  /*fc60*/  SEL R16, R23.reuse, R16, !P3 ;  /* 0x0000001017107207 */ /* 0x040fe20005800000 */
[----:B------:R0:W-:Y:S04]  /*fc70*/  STL [R1+0x3e4], R10 ;  /* 0x0003e40a01007387 */ /* 0x0001e80000100800 */
[----:B------:R1:W-:Y:S01]  /*fc80*/  STL [R1+0x3e0], R4 ;  /* 0x0003e00401007387 */ /* 0x0003e20000100800 */
[----:B0-----:R-:W-:-:S03]  /*fc90*/  SEL R10, R23, R14, !P3 ;  /* 0x0000000e170a7207 */ /* 0x001fc60005800000 */
[----:B------:R-:W-:Y:S01]  /*fca0*/  STL [R1+0x3dc], R16 ;  /* 0x0003dc1001007387 */ /* 0x000fe20000100800 */
[C---:B-1----:R-:W-:Y:S02]  /*fcb0*/  SEL R4, R23.reuse, R8, !P3 ;  /* 0x0000000817047207 */ /* 0x042fe40005800000 */
[C---:B------:R-:W-:Y:S02]  /*fcc0*/  SEL R8, R23.reuse, R6, !P3 ;  /* 0x0000000617087207 */ /* 0x040fe40005800000 */
[C---:B------:R-:W-:Y:S01]  /*fcd0*/  SEL R6, R23.reuse, R20, !P3 ;  /* 0x0000001417067207 */ /* 0x040fe20005800000 */
[----:B------:R-:W-:Y:S04]  /*fce0*/  STL [R1+0x3d8], R10 ;  /* 0x0003d80a01007387 */ /* 0x000fe80000100800 */
[----:B------:R0:W-:Y:S04]  /*fcf0*/  STL [R1+0x3d4], R4 ;  /* 0x0003d40401007387 */ /* 0x0001e80000100800 */
[----:B------:R1:W-:Y:S04]  /*fd00*/  STL [R1+0x3d0], R8 ;  /* 0x0003d00801007387 */ /* 0x0003e80000100800 */
[----:B------:R1:W-:Y:S01]  /*fd10*/  STL [R1+0x3cc], R6 ;  /* 0x0003cc0601007387 */ /* 0x0003e20000100800 */
[----:B0-----:R-:W-:-:S03]  /*fd20*/  SEL R4, R23, R2, !P3 ;  /* 0x0000000217047207 */ /* 0x001fc60005800000 */
[----:B------:R-:W5:Y:S01]  /*fd30*/  LDL.LU R10, [R1+0x388] ;  /* 0x00038800010a7983 */ /* 0x000f620000300800 */
[----:B------:R-:W-:-:S03]  /*fd40*/  SEL R2, R23, R12, !P3 ;  /* 0x0000000c17027207 */ /* 0x000fc60005800000 */
[----:B------:R-:W-:Y:S04]  /*fd50*/  STL [R1+0x3c8], R4 ;  /* 0x0003c80401007387 */ /* 0x000fe80000100800 */
[----:B------:R-:W5:Y:S04]  /*fd60*/  LDL.LU R28, [R1+0x37c] ;  /* 0x00037c00011c7983 */ /* 0x000f680000300800 */
[----:B------:R0:W-:Y:S04]  /*fd70*/  STL [R1+0x3c4], R2 ;  /* 0x0003c40201007387 */ /* 0x0001e80000100800 */
[----:B------:R-:W5:Y:S04]  /*fd80*/  LDL.LU R29, [R1+0x378] ;  /* 0x00037800011d7983 */ /* 0x000f680000300800 */
[----:B------:R-:W5:Y:S04]  /*fd90*/  LDL.LU R16, [R1+0x374] ;  /* 0x0003740001107983 */ /* 0x000f680000300800 */
[----:B------:R-:W5:Y:S04]  /*fda0*/  LDL.LU R14, [R1+0x370] ;  /* 0x00037000010e7983 */ /* 0x000f680000300800 */
[----:B-1----:R-:W5:Y:S04]  /*fdb0*/  LDL.LU R8, [R1+0x36c] ;  /* 0x00036c0001087983 */ /* 0x002f680000300800 */
[----:B------:R-:W5:Y:S04]  /*fdc0*/  LDL.LU R6, [R1+0x368] ;  /* 0x0003680001067983 */ /* 0x000f680000300800 */
[----:B------:R-:W5:Y:S04]  /*fdd0*/  LDL.LU R20, [R1+0x364] ;  /* 0x0003640001147983 */ /* 0x000f680000300800 */
[----:B0-----:R-:W5:Y:S04]  /*fde0*/  LDL.LU R2, [R1+0x360] ;  /* 0x0003600001027983 */ /* 0x001f680000300800 */
[----:B------:R-:W5:Y:S01]  /*fdf0*/  LDL.LU R12, [R1+0x358] ;  /* 0x00035800010c7983 */ /* 0x000f620000300800 */
[----:B--2---:R-:W-:-:S02]  /*fe00*/  SEL R3, R23, R3, !P3 ;  /* 0x0000000317037207 */ /* 0x004fc40005800000 */
[C---:B---3--:R-:W-:Y:S02]  /*fe10*/  SEL R4, R23.reuse, R11, !P3 ;  /* 0x0000000b17047207 */ /* 0x048fe40005800000 */
[----:B------:R-:W2:Y:S04]  /*fe20*/  LDL.LU R11, [R1+0x354] ;  /* 0x00035400010b7983 */ /* 0x000ea80000300800 */
[----:B------:R4:W-:Y:S04]  /*fe30*/  STL [R1+0x3c0], R3 ;  /* 0x0003c00301007387 */ /* 0x0009e80000100800 */
[----:B------:R5:W-:Y:S01]  /*fe40*/  STL [R1+0x3bc], R4 ;  /* 0x0003bc0401007387 */ /* 0x000be20000100800 */
[----:B----4-:R-:W-:-:S03]  /*fe50*/  SEL R3, R23, R9, !P3 ;  /* 0x0000000917037207 */ /* 0x010fc60005800000 */
[----:B------:R-:W3:Y:S04]  /*fe60*/  LDL.LU R9, [R1+0x324] ;  /* 0x0003240001097983 */ /* 0x000ee80000300800 */
[----:B------:R0:W-:Y:S01]  /*fe70*/  STL [R1+0x3b8], R3 ;  /* 0x0003b80301007387 */ /* 0x0001e20000100800 */
[C---:B-----5:R-:W-:Y:S02]  /*fe80*/  SEL R4, R23.reuse, R0, !P3 ;  /* 0x0000000017047207 */ /* 0x060fe40005800000 */
[----:B------:R-:W-:-:S03]  /*fe90*/  SEL R0, R23, R22, !P3 ;  /* 0x0000001617007207 */ /* 0x000fc60005800000 */
[----:B------:R1:W-:Y:S01]  /*fea0*/  STL [R1+0x3b4], R4 ;  /* 0x0003b40401007387 */ /* 0x0003e20000100800 */
[----:B0-----:R-:W-:-:S03]  /*feb0*/  SEL R3, R23, R19, !P3 ;  /* 0x0000001317037207 */ /* 0x001fc60005800000 */
[----:B------:R-:W-:Y:S01]  /*fec0*/  STL [R1+0x3b0], R0 ;  /* 0x0003b00001007387 */ /* 0x000fe20000100800 */
[----:B-1----:R-:W-:-:S03]  /*fed0*/  SEL R4, R23, R18, !P3 ;  /* 0x0000001217047207 */ /* 0x002fc60005800000 */
[----:B------:R0:W-:Y:S04]  /*fee0*/  STL [R1+0x3ac], R3 ;  /* 0x0003ac0301007387 */ /* 0x0001e80000100800 */
[----:B------:R1:W-:Y:S01]  /*fef0*/  STL [R1+0x3a8], R4 ;  /* 0x0003a80401007387 */ /* 0x0003e20000100800 */
[----:B0-----:R-:W-:-:S03]  /*ff00*/  SEL R3, R23, R27, !P3 ;  /* 0x0000001b17037207 */ /* 0x001fc60005800000 */
[----:B------:R-:W4:Y:S01]  /*ff10*/  LDL.LU R27, [R1+0x330] ;  /* 0x00033000011b7983 */ /* 0x000f220000300800 */
[----:B------:R-:W-:-:S05]  /*ff20*/  SEL R0, R23, R17, !P3 ;  /* 0x0000001117007207 */ /* 0x000fca0005800000 */
[----:B------:R0:W-:Y:S04]  /*ff30*/  STL [R1+0x3a4], R0 ;  /* 0x0003a40001007387 */ /* 0x0001e80000100800 */
[----:B------:R5:W-:Y:S04]  /*ff40*/  STL [R1+0x3a0], R3 ;  /* 0x0003a00301007387 */ /* 0x000be80000100800 */
[----:B-1----:R-:W4:Y:S01]  /*ff50*/  LDL.LU R4, [R1+0x334] ;  /* 0x0003340001047983 */ /* 0x002f220000300800 */
[----:B0-----:R-:W-:-:S03]  /*ff60*/  SEL R0, R23, R21, !P3 ;  /* 0x0000001517007207 */ /* 0x001fc60005800000 */
[----:B-----5:R-:W5:Y:S04]  /*ff70*/  LDL.LU R3, [R1+0x338] ;  /* 0x0003380001037983 */ /* 0x020f680000300800 */
[----:B------:R0:W-:Y:S04]  /*ff80*/  STL [R1+0x39c], R0 ;  /* 0x00039c0001007387 */ /* 0x0001e80000100800 */
[----:B0-----:R-:W5:Y:S04]  /*ff90*/  LDL.LU R0, [R1+0x33c] ;  /* 0x00033c0001007983 */ /* 0x001f680000300800 */
[----:B------:R-:W5:Y:S04]  /*ffa0*/  LDL.LU R22, [R1+0x340] ;  /* 0x0003400001167983 */ /* 0x000f680000300800 */
[----:B------:R-:W5:Y:S04]  /*ffb0*/  LDL.LU R19, [R1+0x34c] ;  /* 0x00034c0001137983 */ /* 0x000f680000300800 */
[----:B------:R-:W5:Y:S01]  /*ffc0*/  LDL.LU R18, [R1+0x344] ;  /* 0x0003440001127983 */ /* 0x000f620000300800 */
[----:B------:R-:W-:-:S03]  /*ffd0*/  SEL R10, R23, R10, !P3 ;  /* 0x0000000a170a7207 */ /* 0x000fc60005800000 */
[----:B------:R-:W5:Y:S04]  /*ffe0*/  LDL.LU R17, [R1+0x348] ;  /* 0x0003480001117983 */ /* 0x000f680000300800 */
[----:B------:R-:W5:Y:S04]  /*fff0*/  LDL.LU R21, [R1+0x32c] ;  /* 0x00032c0001157983 */ /* 0x000f680000300800 */
[----:B------:R0:W-:Y:S02]  /*10000*/  STL [R1+0x398], R10 ;  /* 0x0003980a01007387 */ /* 0x0001e40000100800 */
[----:B0-----:R-:W-:-:S02]  /*10010*/  SEL R10, R23, R28, !P3 ;  /* 0x0000001c170a7207 */ /* 0x001fc40005800000 */
[----:B------:R-:W-:-:S03]  /*10020*/  SEL R28, R23, R29, !P3 ;  /* 0x0000001d171c7207 */ /* 0x000fc60005800000 */
[----:B------:R0:W-:Y:S04]  /*10030*/  STL [R1+0x394], R10 ;  /* 0x0003940a01007387 */ /* 0x0001e80000100800 */
[----:B------:R-:W-:Y:S01]  /*10040*/  STL [R1+0x390], R28 ;  /* 0x0003901c01007387 */ /* 0x000fe20000100800 */
[C---:B0-----:R-:W-:Y:S02]  /*10050*/  SEL R10, R23.reuse, R16, !P3 ;  /* 0x00000010170a7207 */ /* 0x041fe40005800000 */
[C---:B------:R-:W-:Y:S02]  /*10060*/  SEL R16, R23.reuse, R14, !P3 ;  /* 0x0000000e17107207 */ /* 0x040fe40005800000 */
[C---:B------:R-:W-:Y:S01]  /*10070*/  SEL R14, R23.reuse, R8, !P3 ;  /* 0x00000008170e7207 */ /* 0x040fe20005800000 */
[----:B------:R0:W-:Y:S01]  /*10080*/  STL [R1+0x388], R10 ;  /* 0x0003880a01007387 */ /* 0x0001e20000100800 */
[----:B------:R-:W-:-:S03]  /*10090*/  SEL R8, R23, R20, !P3 ;  /* 0x0000001417087207 */ /* 0x000fc60005800000 */
[----:B------:R1:W-:Y:S01]  /*100a0*/  STL [R1+0x384], R16 ;  /* 0x0003841001007387 */ /* 0x0003e20000100800 */
[----:B0-----:R-:W-:-:S03]  /*100b0*/  SEL R10, R23, R6, !P3 ;  /* 0x00000006170a7207 */ /* 0x001fc60005800000 */
[----:B------:R-:W-:Y:S01]  /*100c0*/  STL [R1+0x380], R14 ;  /* 0x0003800e01007387 */ /* 0x000fe20000100800 */
[----:B------:R-:W-:-:S03]  /*100d0*/  SEL R6, R23, R2, !P3 ;  /* 0x0000000217067207 */ /* 0x000fc60005800000 */
[----:B------:R-:W-:Y:S01]  /*100e0*/  STL [R1+0x37c], R10 ;  /* 0x00037c0a01007387 */ /* 0x000fe20000100800 */
[----:B------:R-:W-:-:S03]  /*100f0*/  SEL R2, R23, R12, !P3 ;  /* 0x0000000c17027207 */ /* 0x000fc60005800000 */
[----:B------:R-:W-:Y:S04]  /*10100*/  STL [R1+0x378], R8 ;  /* 0x0003780801007387 */ /* 0x000fe80000100800 */
[----:B-1----:R-:W5:Y:S04]  /*10110*/  LDL.LU R16, [R1+0x328] ;  /* 0x0003280001107983 */ /* 0x002f680000300800 */
[----:B------:R2:W-:Y:S04]  /*10120*/  STL [R1+0x374], R6 ;  /* 0x0003740601007387 */ /* 0x0005e80000100800 */
[----:B------:R-:W5:Y:S04]  /*10130*/  LDL.LU R12, [R1+0x2f4] ;  /* 0x0002f400010c7983 */ /* 0x000f680000300800 */
[----:B------:R3:W-:Y:S01]  /*10140*/  STL [R1+0x370], R2 ;  /* 0x0003700201007387 */ /* 0x0007e20000100800 */
[----:B--2---:R-:W-:-:S03]  /*10150*/  SEL R6, R23, R11, !P3 ;  /* 0x0000000b17067207 */ /* 0x004fc60005800000 */
[----:B------:R-:W2:Y:S04]  /*10160*/  LDL.LU R11, [R1+0x31c] ;  /* 0x00031c00010b7983 */ /* 0x000ea80000300800 */
[----:B------:R0:W-:Y:S04]  /*10170*/  STL [R1+0x36c], R6 ;  /* 0x00036c0601007387 */ /* 0x0001e80000100800 */
[----:B------:R-:W2:Y:S04]  /*10180*/  LDL.LU R14, [R1+0x320] ;  /* 0x00032000010e7983 */ /* 0x000ea80000300800 */
[----:B------:R-:W2:Y:S01]  /*10190*/  LDL.LU R8, [R1+0x2fc] ;  /* 0x0002fc0001087983 */ /* 0x000ea20000300800 */
[----:B---3--:R-:W-:-:S05]  /*101a0*/  SEL R2, R23, R9, !P3 ;  /* 0x0000000917027207 */ /* 0x008fca0005800000 */
[----:B------:R1:W-:Y:S04]  /*101b0*/  STL [R1+0x368], R2 ;  /* 0x0003680201007387 */ /* 0x0003e80000100800 */
[----:B0-----:R-:W3:Y:S04]  /*101c0*/  LDL.LU R6, [R1+0x318] ;  /* 0x0003180001067983 */ /* 0x001ee80000300800 */
[----:B------:R-:W3:Y:S04]  /*101d0*/  LDL.LU R20, [R1+0x304] ;  /* 0x0003040001147983 */ /* 0x000ee80000300800 */
[----:B-1----:R-:W3:Y:S04]  /*101e0*/  LDL.LU R2, [R1+0x314] ;  /* 0x0003140001027983 */ /* 0x002ee80000300800 */
[----:B------:R-:W3:Y:S01]  /*101f0*/  LDL.LU R9, [R1+0x308] ;  /* 0x0003080001097983 */ /* 0x000ee20000300800 */
[----:B----4-:R-:W-:-:S03]  /*10200*/  SEL R10, R23, R27, !P3 ;  /* 0x0000001b170a7207 */ /* 0x010fc60005800000 */
[----:B------:R-:W4:Y:S04]  /*10210*/  LDL.LU R27, [R1+0x310] ;  /* 0x00031000011b7983 */ /* 0x000f280000300800 */
[----:B------:R5:W-:Y:S01]  /*10220*/  STL [R1+0x364], R10 ;  /* 0x0003640a01007387 */ /* 0x000be20000100800 */
[C---:B------:R-:W-:Y:S02]  /*10230*/  SEL R28, R23.reuse, R4, !P3 ;  /* 0x00000004171c7207 */ /* 0x040fe40005800000 */
[----:B-----5:R-:W-:-:S03]  /*10240*/  SEL R10, R23, R3, !P3 ;  /* 0x00000003170a7207 */ /* 0x020fc60005800000 */
[----:B------:R-:W-:Y:S04]  /*10250*/  STL [R1+0x360], R28 ;  /* 0x0003601c01007387 */ /* 0x000fe80000100800 */
[----:B------:R-:W-:Y:S01]  /*10260*/  STL [R1+0x35c], R10 ;  /* 0x00035c0a01007387 */ /* 0x000fe20000100800 */
[C---:B------:R-:W-:Y:S02]  /*10270*/  SEL R4, R23.reuse, R0, !P3 ;  /* 0x0000000017047207 */ /* 0x040fe40005800000 */
[----:B------:R-:W-:-:S03]  /*10280*/  SEL R3, R23, R22, !P3 ;  /* 0x0000001617037207 */ /* 0x000fc60005800000 */
[----:B------:R0:W-:Y:S01]  /*10290*/  STL [R1+0x358], R4 ;  /* 0x0003580401007387 */ /* 0x0001e20000100800 */
[----:B------:R-:W-:-:S03]  /*102a0*/  SEL R0, R23, R19, !P3 ;  /* 0x0000001317007207 */ /* 0x000fc60005800000 */
[----:B------:R1:W-:Y:S01]  /*102b0*/  STL [R1+0x354], R3 ;  /* 0x0003540301007387 */ /* 0x0003e20000100800 */
[----:B0-----:R-:W-:-:S03]  /*102c0*/  SEL R4, R23, R18, !P3 ;  /* 0x0000001217047207 */ /* 0x001fc60005800000 */
[----:B------:R0:W-:Y:S01]  /*102d0*/  STL [R1+0x350], R0 ;  /* 0x0003500001007387 */ /* 0x0001e20000100800 */
[----:B-1----:R-:W-:-:S03]  /*102e0*/  SEL R3, R23, R17, !P3 ;  /* 0x0000001117037207 */ /* 0x002fc60005800000 */
[----:B------:R-:W-:Y:S04]  /*102f0*/  STL [R1+0x34c], R4 ;  /* 0x00034c0401007387 */ /* 0x000fe80000100800 */
[----:B------:R-:W5:Y:S01]  /*10300*/  LDL.LU R10, [R1+0x30c] ;  /* 0x00030c00010a7983 */ /* 0x000f620000300800 */
[----:B0-----:R-:W-:-:S03]  /*10310*/  SEL R0, R23, R21, !P3 ;  /* 0x0000001517007207 */ /* 0x001fc60005800000 */
[----:B------:R0:W-:Y:S04]  /*10320*/  STL [R1+0x348], R3 ;  /* 0x0003480301007387 */ /* 0x0001e80000100800 */
[----:B------:R-:W5:Y:S04]  /*10330*/  LDL.LU R28, [R1+0x300] ;  /* 0x00030000011c7983 */ /* 0x000f680000300800 */
[----:B------:R1:W-:Y:S04]  /*10340*/  STL [R1+0x344], R0 ;  /* 0x0003440001007387 */ /* 0x0003e80000100800 */
[----:B------:R-:W5:Y:S04]  /*10350*/  LDL.LU R29, [R1+0x2f8] ;  /* 0x0002f800011d7983 */ /* 0x000f680000300800 */
[----:B0-----:R-:W5:Y:S04]  /*10360*/  LDL.LU R3, [R1+0x2f0] ;  /* 0x0002f00001037983 */ /* 0x001f680000300800 */
[----:B-1----:R-:W5:Y:S04]  /*10370*/  LDL.LU R0, [R1+0x2ec] ;  /* 0x0002ec0001007983 */ /* 0x002f680000300800 */
[----:B------:R-:W5:Y:S04]  /*10380*/  LDL.LU R22, [R1+0x2e8] ;  /* 0x0002e80001167983 */ /* 0x000f680000300800 */
[----:B------:R-:W5:Y:S04]  /*10390*/  LDL.LU R19, [R1+0x2e4] ;  /* 0x0002e40001137983 */ /* 0x000f680000300800 */
[----:B------:R-:W5:Y:S04]  /*103a0*/  LDL.LU R18, [R1+0x2e0] ;  /* 0x0002e00001127983 */ /* 0x000f680000300800 */
[----:B------:R-:W5:Y:S04]  /*103b0*/  LDL.LU R17, [R1+0x2dc] ;  /* 0x0002dc0001117983 */ /* 0x000f680000300800 */
[----:B------:R-:W5:Y:S01]  /*103c0*/  LDL.LU R21, [R1+0x2d8] ;  /* 0x0002d80001157983 */ /* 0x000f620000300800 */
[----:B------:R-:W-:-:S02]  /*103d0*/  SEL R4, R23, R16, !P3 ;  /* 0x0000001017047207 */ /* 0x000fc40005800000 */
[C---:B------:R-:W-:Y:S02]  /*103e0*/  SEL R16, R23.reuse, R12, !P3 ;  /* 0x0000000c17107207 */ /* 0x040fe40005800000 */
[----:B------:R-:W5:Y:S04]  /*103f0*/  LDL.LU R12, [R1+0x2d4] ;  /* 0x0002d400010c7983 */ /* 0x000f680000300800 */
[----:B------:R2:W-:Y:S04]  /*10400*/  STL [R1+0x340], R4 ;  /* 0x0003400401007387 */ /* 0x0005e80000100800 */
[----:B------:R-:W-:Y:S01]  /*10410*/  STL [R1+0x33c], R16 ;  /* 0x00033c1001007387 */ /* 0x000fe20000100800 */
[----:B--2---:R-:W-:-:S03]  /*10420*/  SEL R4, R23, R11, !P3 ;  /* 0x0000000b17047207 */ /* 0x004fc60005800000 */
[----:B------:R-:W2:Y:S04]  /*10430*/  LDL.LU R11, [R1+0x2d0] ;  /* 0x0002d000010b7983 */ /* 0x000ea80000300800 */
[----:B------:R3:W-:Y:S01]  /*10440*/  STL [R1+0x338], R4 ;  /* 0x0003380401007387 */ /* 0x0007e20000100800 */
[C---:B------:R-:W-:Y:S02]  /*10450*/  SEL R14, R23.reuse, R14, !P3 ;  /* 0x0000000e170e7207 */ /* 0x040fe40005800000 */
[----:B------:R-:W-:-:S03]  /*10460*/  SEL R8, R23, R8, !P3 ;  /* 0x0000000817087207 */ /* 0x000fc60005800000 */
[----:B------:R-:W-:Y:S04]  /*10470*/  STL [R1+0x334], R14 ;  /* 0x0003340e01007387 */ /* 0x000fe80000100800 */
[----:B------:R-:W-:Y:S01]  /*10480*/  STL [R1+0x330], R8 ;  /* 0x0003300801007387 */ /* 0x000fe20000100800 */
[C---:B---3--:R-:W-:Y:S02]  /*10490*/  SEL R4, R23.reuse, R6, !P3 ;  /* 0x0000000617047207 */ /* 0x048fe40005800000 */
[----:B------:R-:W-:-:S03]  /*104a0*/  SEL R6, R23, R20, !P3 ;  /* 0x0000001417067207 */ /* 0x000fc60005800000 */
[----:B------:R0:W-:Y:S01]  /*104b0*/  STL [R1+0x32c], R4 ;  /* 0x00032c0401007387 */ /* 0x0001e20000100800 */
[----:B------:R-:W-:-:S03]  /*104c0*/  SEL R2, R23, R2, !P3 ;  /* 0x0000000217027207 */ /* 0x000fc60005800000 */
[----:B------:R-:W-:Y:S01]  /*104d0*/  STL [R1+0x328], R6 ;  /* 0x0003280601007387 */ /* 0x000fe20000100800 */
[----:B0-----:R-:W-:-:S03]  /*104e0*/  SEL R4, R23, R9, !P3 ;  /* 0x0000000917047207 */ /* 0x001fc60005800000 */
[----:B------:R-:W3:Y:S04]  /*104f0*/  LDL.LU R9, [R1+0x2cc] ;  /* 0x0002cc0001097983 */ /* 0x000ee80000300800 */
[----:B------:R4:W-:Y:S04]  /*10500*/  STL [R1+0x324], R2 ;  /* 0x0003240201007387 */ /* 0x0009e80000100800 */
[----:B------:R0:W-:Y:S01]  /*10510*/  STL [R1+0x320], R4 ;  /* 0x0003200401007387 */ /* 0x0001e20000100800 */
[----:B----4-:R-:W-:-:S03]  /*10520*/  SEL R2, R23, R27, !P3 ;  /* 0x0000001b17027207 */ /* 0x010fc60005800000 */
[----:B0-----:R-:W4:Y:S04]  /*10530*/  LDL.LU R4, [R1+0x2b0] ;  /* 0x0002b00001047983 */ /* 0x001f280000300800 */
[----:B------:R-:W4:Y:S04]  /*10540*/  LDL.LU R16, [R1+0x2b4] ;  /* 0x0002b40001107983 */ /* 0x000f280000300800 */
[----:B------:R0:W-:Y:S04]  /*10550*/  STL [R1+0x31c], R2 ;  /* 0x00031c0201007387 */ /* 0x0001e80000100800 */
[----:B------:R-:W4:Y:S04]  /*10560*/  LDL.LU R14, [R1+0x2b8] ;  /* 0x0002b800010e7983 */ /* 0x000f280000300800 */
[----:B------:R-:W4:Y:S04]  /*10570*/  LDL.LU R8, [R1+0x2c0] ;  /* 0x0002c00001087983 */ /* 0x000f280000300800 */
[----:B------:R-:W4:Y:S04]  /*10580*/  LDL.LU R6, [R1+0x2c4] ;  /* 0x0002c40001067983 */ /* 0x000f280000300800 */
[----:B------:R-:W4:Y:S04]  /*10590*/  LDL.LU R20, [R1+0x2c8] ;  /* 0x0002c80001147983 */ /* 0x000f280000300800 */
[----:B0-----:R-:W4:Y:S04]  /*105a0*/  LDL.LU R2, [R1+0x2bc] ;  /* 0x0002bc0001027983 */ /* 0x001f280000300800 */
[----:B------:R-:W4:Y:S01]  /*105b0*/  LDL.LU R27, [R1+0x2ac] ;  /* 0x0002ac00011b7983 */ /* 0x000f220000300800 */
[----:B-----5:R-:W-:-:S05]  /*105c0*/  SEL R10, R23, R10, !P3 ;  /* 0x0000000a170a7207 */ /* 0x020fca0005800000 */
[----:B------:R0:W-:Y:S01]  /*105d0*/  STL [R1+0x318], R10 ;  /* 0x0003180a01007387 */ /* 0x0001e20000100800 */
[----:B------:R-:W-:-:S05]  /*105e0*/  SEL R28, R23, R28, !P3 ;  /* 0x0000001c171c7207 */ /* 0x000fca0005800000 */
[----:B------:R1:W-:Y:S01]  /*105f0*/  STL [R1+0x314], R28 ;  /* 0x0003141c01007387 */ /* 0x0003e20000100800 */
[----:B0-----:R-:W-:-:S05]  /*10600*/  SEL R10, R23, R29, !P3 ;  /* 0x0000001d170a7207 */ /* 0x001fca0005800000 */
[----:B------:R0:W-:Y:S01]  /*10610*/  STL [R1+0x310], R10 ;  /* 0x0003100a01007387 */ /* 0x0001e20000100800 */
[C---:B-1----:R-:W-:Y:S02]  /*10620*/  SEL R28, R23.reuse, R3, !P3 ;  /* 0x00000003171c7207 */ /* 0x042fe40005800000 */
[----:B------:R-:W-:-:S03]  /*10630*/  SEL R3, R23, R0, !P3 ;  /* 0x0000000017037207 */ /* 0x000fc60005800000 */
[----:B------:R-:W-:Y:S01]  /*10640*/  STL [R1+0x30c], R28 ;  /* 0x00030c1c01007387 */ /* 0x000fe20000100800 */
[----:B0-----:R-:W-:-:S03]  /*10650*/  SEL R10, R23, R22, !P3 ;  /* 0x00000016170a7207 */ /* 0x001fc60005800000 */
[----:B------:R0:W-:Y:S01]  /*10660*/  STL [R1+0x308], R3 ;  /* 0x0003080301007387 */ /* 0x0001e20000100800 */
[----:B------:R-:W-:-:S03]  /*10670*/  SEL R0, R23, R19, !P3 ;  /* 0x0000001317007207 */ /* 0x000fc60005800000 */
[----:B------:R1:W-:Y:S01]  /*10680*/  STL [R1+0x304], R10 ;  /* 0x0003040a01007387 */ /* 0x0003e20000100800 */
[----:B0-----:R-:W-:-:S03]  /*10690*/  SEL R3, R23, R18, !P3 ;  /* 0x0000001217037207 */ /* 0x001fc60005800000 */
[----:B------:R0:W-:Y:S01]  /*106a0*/  STL [R1+0x300], R0 ;  /* 0x0003000001007387 */ /* 0x0001e20000100800 */
[----:B-1----:R-:W-:-:S03]  /*106b0*/  SEL R10, R23, R17, !P3 ;  /* 0x00000011170a7207 */ /* 0x002fc60005800000 */
[----:B------:R1:W-:Y:S01]  /*106c0*/  STL [R1+0x2fc], R3 ;  /* 0x0002fc0301007387 */ /* 0x0003e20000100800 */
[----:B0-----:R-:W-:-:S03]  /*106d0*/  SEL R0, R23, R21, !P3 ;  /* 0x0000001517007207 */ /* 0x001fc60005800000 */
[----:B-1----:R-:W5:Y:S04]  /*106e0*/  LDL.LU R3, [R1+0x2a8] ;  /* 0x0002a80001037983 */ /* 0x002f680000300800 */
[----:B------:R-:W-:Y:S04]  /*106f0*/  STL [R1+0x2f8], R10 ;  /* 0x0002f80a01007387 */ /* 0x000fe80000100800 */
[----:B------:R-:W5:Y:S04]  /*10700*/  LDL.LU R21, [R1+0x2a4] ;  /* 0x0002a40001157983 */ /* 0x000f680000300800 */
[----:B------:R0:W-:Y:S02]  /*10710*/  STL [R1+0x2f4], R0 ;  /* 0x0002f40001007387 */ /* 0x0001e40000100800 */
[----:B0-----:R-:W-:-:S02]  /*10720*/  SEL R0, R23, R12, !P3 ;  /* 0x0000000c17007207 */ /* 0x001fc40005800000 */
[----:B------:R-:W5:Y:S04]  /*10730*/  LDL.LU R12, [R1+0x2a0] ;  /* 0x0002a000010c7983 */ /* 0x000f680000300800 */
[----:B------:R0:W-:Y:S04]  /*10740*/  STL [R1+0x2f0], R0 ;  /* 0x0002f00001007387 */ /* 0x0001e80000100800 */
[----:B0-----:R-:W5:Y:S04]  /*10750*/  LDL.LU R0, [R1+0x29c] ;  /* 0x00029c0001007983 */ /* 0x001f680000300800 */
[----:B------:R-:W5:Y:S01]  /*10760*/  LDL.LU R22, [R1+0x298] ;  /* 0x0002980001167983 */ /* 0x000f620000300800 */
[----:B--2---:R-:W-:-:S05]  /*10770*/  SEL R10, R23, R11, !P3 ;  /* 0x0000000b170a7207 */ /* 0x004fca0005800000 */
[----:B------:R3:W-:Y:S04]  /*10780*/  STL [R1+0x2ec], R10 ;  /* 0x0002ec0a01007387 */ /* 0x0007e80000100800 */
[----:B------:R-:W2:Y:S04]  /*10790*/  LDL.LU R19, [R1+0x294] ;  /* 0x0002940001137983 */ /* 0x000ea80000300800 */
[----:B------:R-:W2:Y:S04]  /*107a0*/  LDL.LU R18, [R1+0x290] ;  /* 0x0002900001127983 */ /* 0x000ea80000300800 */
[----:B------:R-:W2:Y:S04]  /*107b0*/  LDL.LU R17, [R1+0x26c] ;  /* 0x00026c0001117983 */ /* 0x000ea80000300800 */
[----:B------:R-:W2:Y:S01]  /*107c0*/  LDL.LU R11, [R1+0x270] ;  /* 0x00027000010b7983 */ /* 0x000ea20000300800 */
[----:B---3--:R-:W-:-:S03]  /*107d0*/  SEL R10, R23, R9, !P3 ;  /* 0x00000009170a7207 */ /* 0x008fc60005800000 */
[----:B------:R-:W3:Y:S04]  /*107e0*/  LDL.LU R9, [R1+0x278] ;  /* 0x0002780001097983 */ /* 0x000ee80000300800 */
[----:B------:R0:W-:Y:S01]  /*107f0*/  STL [R1+0x2e8], R10 ;  /* 0x0002e80a01007387 */ /* 0x0001e20000100800 */
[C---:B----4-:R-:W-:Y:S02]  /*10800*/  SEL R4, R23.reuse, R4, !P3 ;  /* 0x0000000417047207 */ /* 0x050fe40005800000 */
[----:B------:R-:W-:-:S03]  /*10810*/  SEL R16, R23, R16, !P3 ;  /* 0x0000001017107207 */ /* 0x000fc60005800000 */
[----:B------:R1:W-:Y:S01]  /*10820*/  STL [R1+0x2e4], R4 ;  /* 0x0002e40401007387 */ /* 0x0003e20000100800 */
[----:B0-----:R-:W-:-:S03]  /*10830*/  SEL R10, R23, R14, !P3 ;  /* 0x0000000e170a7207 */ /* 0x001fc60005800000 */
[----:B------:R-:W-:Y:S01]  /*10840*/  STL [R1+0x2e0], R16 ;  /* 0x0002e01001007387 */ /* 0x000fe20000100800 */
[----:B-1----:R-:W-:-:S03]  /*10850*/  SEL R4, R23, R8, !P3 ;  /* 0x0000000817047207 */ /* 0x002fc60005800000 */
[----:B------:R-:W-:Y:S01]  /*10860*/  STL [R1+0x2dc], R10 ;  /* 0x0002dc0a01007387 */ /* 0x000fe20000100800 */
[----:B------:R-:W-:-:S03]  /*10870*/  SEL R8, R23, R6, !P3 ;  /* 0x0000000617087207 */ /* 0x000fc60005800000 */
[----:B------:R0:W-:Y:S01]  /*10880*/  STL [R1+0x2d8], R4 ;  /* 0x0002d80401007387 */ /* 0x0001e20000100800 */
[----:B------:R-:W-:-:S03]  /*10890*/  SEL R6, R23, R20, !P3 ;  /* 0x0000001417067207 */ /* 0x000fc60005800000 */
[----:B------:R1:W-:Y:S04]  /*108a0*/  STL [R1+0x2d4], R8 ;  /* 0x0002d40801007387 */ /* 0x0003e80000100800 */
[----:B------:R4:W-:Y:S01]  /*108b0*/  STL [R1+0x2d0], R6 ;  /* 0x0002d00601007387 */ /* 0x0009e20000100800 */
[----:B0-----:R-:W-:-:S03]  /*108c0*/  SEL R4, R23, R2, !P3 ;  /* 0x0000000217047207 */ /* 0x001fc60005800000 */
[----:B------:R-:W3:Y:S01]  /*108d0*/  LDL.LU R10, [R1+0x280] ;  /* 0x00028000010a7983 */ /* 0x000ee20000300800 */
[----:B------:R-:W-:-:S03]  /*108e0*/  SEL R2, R23, R27, !P3 ;  /* 0x0000001b17027207 */ /* 0x000fc60005800000 */
[----:B------:R-:W-:Y:S04]  /*108f0*/  STL [R1+0x2cc], R4 ;  /* 0x0002cc0401007387 */ /* 0x000fe80000100800 */
[----:B------:R-:W3:Y:S04]  /*10900*/  LDL.LU R28, [R1+0x28c] ;  /* 0x00028c00011c7983 */ /* 0x000ee80000300800 */
[----:B------:R0:W-:Y:S04]  /*10910*/  STL [R1+0x2c8], R2 ;  /* 0x0002c80201007387 */ /* 0x0001e80000100800 */
[----:B------:R-:W3:Y:S04]  /*10920*/  LDL.LU R29, [R1+0x288] ;  /* 0x00028800011d7983 */ /* 0x000ee80000300800 */
[----:B------:R-:W3:Y:S04]  /*10930*/  LDL.LU R16, [R1+0x284] ;  /* 0x0002840001107983 */ /* 0x000ee80000300800 */
[----:B------:R-:W3:Y:S04]  /*10940*/  LDL.LU R14, [R1+0x258] ;  /* 0x00025800010e7983 */ /* 0x000ee80000300800 */
[----:B-1----:R-:W3:Y:S04]  /*10950*/  LDL.LU R8, [R1+0x25c] ;  /* 0x00025c0001087983 */ /* 0x002ee80000300800 */
[----:B----4-:R-:W4:Y:S04]  /*10960*/  LDL.LU R6, [R1+0x260] ;  /* 0x0002600001067983 */ /* 0x010f280000300800 */
[----:B------:R-:W4:Y:S04]  /*10970*/  LDL.LU R20, [R1+0x264] ;  /* 0x0002640001147983 */ /* 0x000f280000300800 */
[----:B0-----:R-:W4:Y:S04]  /*10980*/  LDL.LU R2, [R1+0x268] ;  /* 0x0002680001027983 */ /* 0x001f280000300800 */
[----:B------:R-:W4:Y:S01]  /*10990*/  LDL.LU R27, [R1+0x1e4] ;  /* 0x0001e400011b7983 */ /* 0x000f220000300800 */
[----:B-----5:R-:W-:-:S02]  /*109a0*/  SEL R3, R23, R3, !P3 ;  /* 0x0000000317037207 */ /* 0x020fc40005800000 */
[C---:B------:R-:W-:Y:S02]  /*109b0*/  SEL R4, R23.reuse, R21, !P3 ;  /* 0x0000001517047207 */ /* 0x040fe40005800000 */
[----:B------:R-:W5:Y:S04]  /*109c0*/  LDL.LU R21, [R1+0x1e8] ;  /* 0x0001e80001157983 */ /* 0x000f680000300800 */
[----:B------:R0:W-:Y:S04]  /*109d0*/  STL [R1+0x2c4], R3 ;  /* 0x0002c40301007387 */ /* 0x0001e80000100800 */
[----:B------:R1:W-:Y:S01]  /*109e0*/  STL [R1+0x2c0], R4 ;  /* 0x0002c00401007387 */ /* 0x0003e20000100800 */
[----:B0-----:R-:W-:-:S03]  /*109f0*/  SEL R3, R23, R12, !P3 ;  /* 0x0000000c17037207 */ /* 0x001fc60005800000 */
[----:B------:R-:W5:Y:S04]  /*10a00*/  LDL.LU R12, [R1+0x1f8] ;  /* 0x0001f800010c7983 */ /* 0x000f680000300800 */
[----:B------:R2:W-:Y:S01]  /*10a10*/  STL [R1+0x2bc], R3 ;  /* 0x0002bc0301007387 */ /* 0x0005e20000100800 */
[C---:B-1----:R-:W-:Y:S02]  /*10a20*/  SEL R4, R23.reuse, R0, !P3 ;  /* 0x0000000017047207 */ /* 0x042fe40005800000 */
[----:B------:R-:W-:-:S03]  /*10a30*/  SEL R0, R23, R22, !P3 ;  /* 0x0000001617007207 */ /* 0x000fc60005800000 */
[----:B------:R0:W-:Y:S04]  /*10a40*/  STL [R1+0x2b8], R4 ;  /* 0x0002b80401007387 */ /* 0x0001e80000100800 */
[----:B------:R1:W-:Y:S01]  /*10a50*/  STL [R1+0x2b4], R0 ;  /* 0x0002b40001007387 */ /* 0x0003e20000100800 */
[C---:B--2---:R-:W-:Y:S02]  /*10a60*/  SEL R3, R23.reuse, R19, !P3 ;  /* 0x0000001317037207 */ /* 0x044fe40005800000 */
[----:B0-----:R-:W-:-:S03]  /*10a70*/  SEL R4, R23, R18, !P3 ;  /* 0x0000001217047207 */ /* 0x001fc60005800000 */
[----:B------:R0:W-:Y:S01]  /*10a80*/  STL [R1+0x2b0], R3 ;  /* 0x0002b00301007387 */ /* 0x0001e20000100800 */
[----:B-1----:R-:W-:-:S03]  /*10a90*/  SEL R0, R23, R17, !P3 ;  /* 0x0000001117007207 */ /* 0x002fc60005800000 */
[----:B------:R1:W-:Y:S01]  /*10aa0*/  STL [R1+0x2ac], R4 ;  /* 0x0002ac0401007387 */ /* 0x0003e20000100800 */
[----:B0-----:R-:W-:-:S03]  /*10ab0*/  SEL R3, R23, R11, !P3 ;  /* 0x0000000b17037207 */ /* 0x001fc60005800000 */
[----:B------:R-:W2:Y:S04]  /*10ac0*/  LDL.LU R11, [R1+0x248] ;  /* 0x00024800010b7983 */ /* 0x000ea80000300800 */
[----:B------:R3:W-:Y:S04]  /*10ad0*/  STL [R1+0x2a8], R0 ;  /* 0x0002a80001007387 */ /* 0x0007e80000100800 */
[----:B------:R0:W-:Y:S04]  /*10ae0*/  STL [R1+0x2a4], R3 ;  /* 0x0002a40301007387 */ /* 0x0001e80000100800 */
[----:B-1----:R-:W2:Y:S01]  /*10af0*/  LDL.LU R4, [R1+0x24c] ;  /* 0x00024c0001047983 */ /* 0x002ea20000300800 */
[----:B---3--:R-:W-:-:S03]  /*10b00*/  SEL R0, R23, R9, !P3 ;  /* 0x0000000917007207 */ /* 0x008fc60005800000 */
[----:B0-----:R-:W3:Y:S04]  /*10b10*/  LDL.LU R3, [R1+0x254] ;  /* 0x0002540001037983 */ /* 0x001ee80000300800 */
[----:B------:R0:W-:Y:S04]  /*10b20*/  STL [R1+0x2a0], R0 ;  /* 0x0002a00001007387 */ /* 0x0001e80000100800 */
[----:B0-----:R-:W3:Y:S04]  /*10b30*/  LDL.LU R0, [R1+0x250] ;  /* 0x0002500001007983 */ /* 0x001ee80000300800 */
[----:B------:R-:W3:Y:S04]  /*10b40*/  LDL.LU R22, [R1+0x22c] ;  /* 0x00022c0001167983 */ /* 0x000ee80000300800 */
[----:B------:R-:W3:Y:S04]  /*10b50*/  LDL.LU R19, [R1+0x230] ;  /* 0x0002300001137983 */ /* 0x000ee80000300800 */
[----:B------:R-:W3:Y:S04]  /*10b60*/  LDL.LU R18, [R1+0x244] ;  /* 0x0002440001127983 */ /* 0x000ee80000300800 */
[----:B------:R-:W3:Y:S04]  /*10b70*/  LDL.LU R17, [R1+0x240] ;  /* 0x0002400001117983 */ /* 0x000ee80000300800 */
[----:B------:R-:W3:Y:S01]  /*10b80*/  LDL.LU R9, [R1+0x238] ;  /* 0x0002380001097983 */ /* 0x000ee20000300800 */
[----:B------:R-:W-:-:S05]  /*10b90*/  SEL R10, R23, R10, !P3 ;  /* 0x0000000a170a7207 */ /* 0x000fca0005800000 */
[----:B------:R0:W-:Y:S02]  /*10ba0*/  STL [R1+0x29c], R10 ;  /* 0x00029c0a01007387 */ /* 0x0001e40000100800 */
[C---:B0-----:R-:W-:Y:S02]  /*10bb0*/  SEL R10, R23.reuse, R28, !P3 ;  /* 0x0000001c170a7207 */ /* 0x041fe40005800000 */
[----:B------:R-:W-:-:S03]  /*10bc0*/  SEL R28, R23, R29, !P3 ;  /* 0x0000001d171c7207 */ /* 0x000fc60005800000 */
[----:B------:R0:W-:Y:S04]  /*10bd0*/  STL [R1+0x298], R10 ;  /* 0x0002980a01007387 */ /* 0x0001e80000100800 */
[----:B------:R-:W-:Y:S01]  /*10be0*/  STL [R1+0x294], R28 ;  /* 0x0002941c01007387 */ /* 0x000fe20000100800 */
[C---:B0-----:R-:W-:Y:S02]  /*10bf0*/  SEL R10, R23.reuse, R16, !P3 ;  /* 0x00000010170a7207 */ /* 0x041fe40005800000 */
[C---:B------:R-:W-:Y:S02]  /*10c00*/  SEL R16, R23.reuse, R14, !P3 ;  /* 0x0000000e17107207 */ /* 0x040fe40005800000 */
[C---:B------:R-:W-:Y:S01]  /*10c10*/  SEL R14, R23.reuse, R8, !P3 ;  /* 0x00000008170e7207 */ /* 0x040fe20005800000 */
[----:B------:R0:W-:Y:S01]  /*10c20*/  STL [R1+0x290], R10 ;  /* 0x0002900a01007387 */ /* 0x0001e20000100800 */
[----:B----4-:R-:W-:-:S03]  /*10c30*/  SEL R8, R23, R20, !P3 ;  /* 0x0000001417087207 */ /* 0x010fc60005800000 */
[----:B------:R1:W-:Y:S01]  /*10c40*/  STL [R1+0x28c], R16 ;  /* 0x00028c1001007387 */ /* 0x0003e20000100800 */
[----:B0-----:R-:W-:-:S03]  /*10c50*/  SEL R10, R23, R6, !P3 ;  /* 0x00000006170a7207 */ /* 0x001fc60005800000 */
[----:B------:R-:W-:Y:S01]  /*10c60*/  STL [R1+0x288], R14 ;  /* 0x0002880e01007387 */ /* 0x000fe20000100800 */
[----:B------:R-:W-:-:S03]  /*10c70*/  SEL R6, R23, R2, !P3 ;  /* 0x0000000217067207 */ /* 0x000fc60005800000 */
[----:B------:R-:W-:Y:S01]  /*10c80*/  STL [R1+0x284], R10 ;  /* 0x0002840a01007387 */ /* 0x000fe20000100800 */
[----:B------:R-:W-:-:S03]  /*10c90*/  SEL R2, R23, R27, !P3 ;  /* 0x0000001b17027207 */ /* 0x000fc60005800000 */
[----:B------:R-:W-:Y:S04]  /*10ca0*/  STL [R1+0x280], R8 ;  /* 0x0002800801007387 */ /* 0x000fe80000100800 */
[----:B-1----:R-:W4:Y:S04]  /*10cb0*/  LDL.LU R16, [R1+0x23c] ;  /* 0x00023c0001107983 */ /* 0x002f280000300800 */
[----:B------:R5:W-:Y:S04]  /*10cc0*/  STL [R1+0x278], R6 ;  /* 0x0002780601007387 */ /* 0x000be80000100800 */
[----:B------:R-:W4:Y:S04]  /*10cd0*/  LDL.LU R27, [R1+0x234] ;  /* 0x00023400011b7983 */ /* 0x000f280000300800 */
[----:B------:R0:W-:Y:S01]  /*10ce0*/  STL [R1+0x270], R2 ;  /* 0x0002700201007387 */ /* 0x0001e20000100800 */
[----:B-----5:R-:W-:-:S03]  /*10cf0*/  SEL R6, R23, R21, !P3 ;  /* 0x0000001517067207 */ /* 0x020fc60005800000 */
[----:B------:R-:W5:Y:S04]  /*10d00*/  LDL.LU R21, [R1+0x228] ;  /* 0x0002280001157983 */ /* 0x000f680000300800 */
[----:B------:R1:W-:Y:S04]  /*10d10*/  STL [R1+0x26c], R6 ;  /* 0x00026c0601007387 */ /* 0x0003e80000100800 */
[----:B------:R-:W5:Y:S04]  /*10d20*/  LDL.LU R14, [R1+0x224] ;  /* 0x00022400010e7983 */ /* 0x000f680000300800 */
[----:B------:R-:W5:Y:S01]  /*10d30*/  LDL.LU R8, [R1+0x220] ;  /* 0x0002200001087983 */ /* 0x000f620000300800 */
[----:B0-----:R-:W-:-:S05]  /*10d40*/  SEL R2, R23, R12, !P3 ;  /* 0x0000000c17027207 */ /* 0x001fca0005800000 */
[----:B------:R0:W-:Y:S04]  /*10d50*/  STL [R1+0x268], R2 ;  /* 0x0002680201007387 */ /* 0x0001e80000100800 */
[----:B-1----:R-:W5:Y:S04]  /*10d60*/  LDL.LU R6, [R1+0x21c] ;  /* 0x00021c0001067983 */ /* 0x002f680000300800 */
[----:B------:R-:W5:Y:S04]  /*10d70*/  LDL.LU R20, [R1+0x1fc] ;  /* 0x0001fc0001147983 */ /* 0x000f680000300800 */
[----:B0-----:R-:W5:Y:S04]  /*10d80*/  LDL.LU R2, [R1+0x208] ;  /* 0x0002080001027983 */ /* 0x001f680000300800 */
[----:B------:R-:W5:Y:S01]  /*10d90*/  LDL.LU R12, [R1+0x20c] ;  /* 0x00020c00010c7983 */ /* 0x000f620000300800 */
[----:B--2---:R-:W-:-:S03]  /*10da0*/  SEL R10, R23, R11, !P3 ;  /* 0x0000000b170a7207 */ /* 0x004fc60005800000 */
[----:B------:R-:W2:Y:S04]  /*10db0*/  LDL.LU R11, [R1+0x200] ;  /* 0x00020000010b7983 */ /* 0x000ea80000300800 */
[----:B------:R3:W-:Y:S01]  /*10dc0*/  STL [R1+0x264], R10 ;  /* 0x0002640a01007387 */ /* 0x0007e20000100800 */
[C---:B------:R-:W-:Y:S02]  /*10dd0*/  SEL R28, R23.reuse, R4, !P3 ;  /* 0x00000004171c7207 */ /* 0x040fe40005800000 */
[----:B---3--:R-:W-:-:S03]  /*10de0*/  SEL R10, R23, R3, !P3 ;  /* 0x00000003170a7207 */ /* 0x008fc60005800000 */
        /* <DEDUP_REMOVED lines=11> */
[----:B------:R-:W3:Y:S01]  /*10ea0*/  LDL.LU R10, [R1+0x204] ;  /* 0x00020400010a7983 */ /* 0x000ee20000300800 */
[----:B0-----:R-:W-:-:S03]  /*10eb0*/  SEL R0, R23, R9, !P3 ;  /* 0x0000000917007207 */ /* 0x001fc60005800000 */
[----:B------:R0:W-:Y:S04]  /*10ec0*/  STL [R1+0x248], R3 ;  /* 0x0002480301007387 */ /* 0x0001e80000100800 */
[----:B------:R-:W3:Y:S04]  /*10ed0*/  LDL.LU R28, [R1+0x1f4] ;  /* 0x0001f400011c7983 */ /* 0x000ee80000300800 */
[----:B------:R1:W-:Y:S04]  /*10ee0*/  STL [R1+0x244], R0 ;  /* 0x0002440001007387 */ /* 0x0003e80000100800 */
[----:B------:R-:W3:Y:S04]  /*10ef0*/  LDL.LU R29, [R1+0x1f0] ;  /* 0x0001f000011d7983 */ /* 0x000ee80000300800 */
[----:B0-----:R-:W3:Y:S04]  /*10f00*/  LDL.LU R3, [R1+0x1ec] ;  /* 0x0001ec0001037983 */ /* 0x001ee80000300800 */
[----:B-1----:R-:W3:Y:S04]  /*10f10*/  LDL.LU R0, [R1+0x1e0] ;  /* 0x0001e00001007983 */ /* 0x002ee80000300800 */
[----:B------:R-:W3:Y:S04]  /*10f20*/  LDL.LU R22, [R1+0x1dc] ;  /* 0x0001dc0001167983 */ /* 0x000ee80000300800 */
[----:B------:R-:W3:Y:S04]  /*10f30*/  LDL.LU R19, [R1+0x1d8] ;  /* 0x0001d80001137983 */ /* 0x000ee80000300800 */
[----:B------:R-:W3:Y:S04]  /*10f40*/  LDL.LU R18, [R1+0x1d4] ;  /* 0x0001d40001127983 */ /* 0x000ee80000300800 */
[----:B------:R-:W3:Y:S04]  /*10f50*/  LDL.LU R17, [R1+0x1d0] ;  /* 0x0001d00001117983 */ /* 0x000ee80000300800 */
[----:B------:R-:W3:Y:S01]  /*10f60*/  LDL.LU R9, [R1+0x1cc] ;  /* 0x0001cc0001097983 */ /* 0x000ee20000300800 */
[----:B----4-:R-:W-:-:S02]  /*10f70*/  SEL R4, R23, R16, !P3 ;  /* 0x0000001017047207 */ /* 0x010fc40005800000 */
[C---:B------:R-:W-:Y:S02]  /*10f80*/  SEL R16, R23.reuse, R27, !P3 ;  /* 0x0000001b17107207 */ /* 0x040fe40005800000 */
[----:B------:R-:W4:Y:S04]  /*10f90*/  LDL.LU R27, [R1+0x1c8] ;  /* 0x0001c800011b7983 */ /* 0x000f280000300800 */
[----:B------:R5:W-:Y:S04]  /*10fa0*/  STL [R1+0x240], R4 ;  /* 0x0002400401007387 */ /* 0x000be80000100800 */
[----:B------:R-:W-:Y:S01]  /*10fb0*/  STL [R1+0x23c], R16 ;  /* 0x00023c1001007387 */ /* 0x000fe20000100800 */
[----:B-----5:R-:W-:-:S03]  /*10fc0*/  SEL R4, R23, R21, !P3 ;  /* 0x0000001517047207 */ /* 0x020fc60005800000 */
[----:B------:R-:W5:Y:S04]  /*10fd0*/  LDL.LU R21, [R1+0x16c] ;  /* 0x00016c0001157983 */ /* 0x000f680000300800 */
[----:B------:R0:W-:Y:S01]  /*10fe0*/  STL [R1+0x238], R4 ;  /* 0x0002380401007387 */ /* 0x0001e20000100800 */
[C---:B------:R-:W-:Y:S02]  /*10ff0*/  SEL R14, R23.reuse, R14, !P3 ;  /* 0x0000000e170e7207 */ /* 0x040fe40005800000 */
[----:B------:R-:W-:-:S03]  /*11000*/  SEL R8, R23, R8, !P3 ;  /* 0x0000000817087207 */ /* 0x000fc60005800000 */
[----:B------:R-:W-:Y:S04]  /*11010*/  STL [R1+0x234], R14 ;  /* 0x0002340e01007387 */ /* 0x000fe80000100800 */
[----:B------:R-:W-:Y:S01]  /*11020*/  STL [R1+0x230], R8 ;  /* 0x0002300801007387 */ /* 0x000fe20000100800 */
[C---:B0-----:R-:W-:Y:S02]  /*11030*/  SEL R4, R23.reuse, R6, !P3 ;  /* 0x0000000617047207 */ /* 0x041fe40005800000 */
[----:B------:R-:W-:-:S03]  /*11040*/  SEL R6, R23, R20, !P3 ;  /* 0x0000001417067207 */ /* 0x000fc60005800000 */
[----:B------:R0:W-:Y:S01]  /*11050*/  STL [R1+0x22c], R4 ;  /* 0x00022c0401007387 */ /* 0x0001e20000100800 */
[----:B------:R-:W-:-:S03]  /*11060*/  SEL R2, R23, R2, !P3 ;  /* 0x0000000217027207 */ /* 0x000fc60005800000 */
[----:B------:R-:W-:Y:S01]  /*11070*/  STL [R1+0x228], R6 ;  /* 0x0002280601007387 */ /* 0x000fe20000100800 */
[----:B0-----:R-:W-:-:S03]  /*11080*/  SEL R4, R23, R12, !P3 ;  /* 0x0000000c17047207 */ /* 0x001fc60005800000 */
[----:B------:R-:W5:Y:S04]  /*11090*/  LDL.LU R12, [R1+0x1c4] ;  /* 0x0001c400010c7983 */ /* 0x000f680000300800 */
[----:B------:R-:W-:Y:S04]  /*110a0*/  STL [R1+0x224], R2 ;  /* 0x0002240201007387 */ /* 0x000fe80000100800 */
        /* <DEDUP_REMOVED lines=8> */
[----:B------:R-:W2:Y:S04]  /*11130*/  LDL.LU R20, [R1+0x1bc] ;  /* 0x0001bc0001147983 */ /* 0x000ea80000300800 */
[----:B0-----:R-:W2:Y:S04]  /*11140*/  LDL.LU R2, [R1+0x1ac] ;  /* 0x0001ac0001027983 */ /* 0x001ea80000300800 */
[----:B------:R-:W2:Y:S01]  /*11150*/  LDL.LU R11, [R1+0x19c] ;  /* 0x00019c00010b7983 */ /* 0x000ea20000300800 */
[----:B---3--:R-:W-:-:S05]  /*11160*/  SEL R10, R23, R10, !P3 ;  /* 0x0000000a170a7207 */ /* 0x008fca0005800000 */
        /* <DEDUP_REMOVED lines=17> */
[----:B-1----:R-:W3:Y:S04]  /*11280*/  LDL.LU R3, [R1+0x1a0] ;  /* 0x0001a00001037983 */ /* 0x002ee80000300800 */
[----:B------:R-:W-:Y:S04]  /*11290*/  STL [R1+0x1ec], R10 ;  /* 0x0001ec0a01007387 */ /* 0x000fe80000100800 */
[----:B------:R-:W3:Y:S04]  /*112a0*/  LDL.LU R9, [R1+0x1a4] ;  /* 0x0001a40001097983 */ /* 0x000ee80000300800 */
[----:B------:R4:W-:Y:S02]  /*112b0*/  STL [R1+0x1e8], R0 ;  /* 0x0001e80001007387 */ /* 0x0009e40000100800 */
[----:B----4-:R-:W-:-:S02]  /*112c0*/  SEL R0, R23, R27, !P3 ;  /* 0x0000001b17007207 */ /* 0x010fc40005800000 */
[----:B------:R-:W4:Y:S04]  /*112d0*/  LDL.LU R27, [R1+0x190] ;  /* 0x00019000011b7983 */ /* 0x000f280000300800 */
[----:B------:R0:W-:Y:S04]  /*112e0*/  STL [R1+0x1e4], R0 ;  /* 0x0001e40001007387 */ /* 0x0001e80000100800 */
[----:B0-----:R-:W4:Y:S04]  /*112f0*/  LDL.LU R0, [R1+0x18c] ;  /* 0x00018c0001007983 */ /* 0x001f280000300800 */
[----:B------:R-:W4:Y:S01]  /*11300*/  LDL.LU R22, [R1+0x188] ;  /* 0x0001880001167983 */ /* 0x000f220000300800 */
[----:B-----5:R-:W-:-:S05]  /*11310*/  SEL R10, R23, R21, !P3 ;  /* 0x00000015170a7207 */ /* 0x020fca0005800000 */
[----:B------:R0:W-:Y:S04]  /*11320*/  STL [R1+0x1e0], R10 ;  /* 0x0001e00a01007387 */ /* 0x0001e80000100800 */
[----:B------:R-:W4:Y:S04]  /*11330*/  LDL.LU R19, [R1+0x184] ;  /* 0x0001840001137983 */ /* 0x000f280000300800 */
[----:B------:R-:W4:Y:S04]  /*11340*/  LDL.LU R18, [R1+0x17c] ;  /* 0x00017c0001127983 */ /* 0x000f280000300800 */
[----:B------:R-:W4:Y:S04]  /*11350*/  LDL.LU R17, [R1+0x178] ;  /* 0x0001780001117983 */ /* 0x000f280000300800 */
[----:B------:R-:W4:Y:S01]  /*11360*/  LDL.LU R21, [R1+0x170] ;  /* 0x0001700001157983 */ /* 0x000f220000300800 */
[----:B0-----:R-:W-:-:S03]  /*11370*/  SEL R10, R23, R12, !P3 ;  /* 0x0000000c170a7207 */ /* 0x001fc60005800000 */
[----:B------:R-:W4:Y:S04]  /*11380*/  LDL.LU R12, [R1+0x174] ;  /* 0x00017400010c7983 */ /* 0x000f280000300800 */
[----:B------:R2:W-:Y:S01]  /*11390*/  STL [R1+0x1dc], R10 ;  /* 0x0001dc0a01007387 */ /* 0x0005e20000100800 */
[C---:B------:R-:W-:Y:S02]  /*113a0*/  SEL R4, R23.reuse, R4, !P3 ;  /* 0x0000000417047207 */ /* 0x040fe40005800000 */
[----:B------:R-:W-:-:S03]  /*113b0*/  SEL R16, R23, R16, !P3 ;  /* 0x0000001017107207 */ /* 0x000fc60005800000 */
[----:B------:R0:W-:Y:S04]  /*113c0*/  STL [R1+0x1d8], R4 ;  /* 0x0001d80401007387 */ /* 0x0001e80000100800 */
[----:B------:R-:W-:Y:S01]  /*113d0*/  STL [R1+0x1d4], R16 ;  /* 0x0001d41001007387 */ /* 0x000fe20000100800 */
[C---:B--2---:R-:W-:Y:S02]  /*113e0*/  SEL R10, R23.reuse, R14, !P3 ;  /* 0x0000000e170a7207 */ /* 0x044fe40005800000 */
[----:B0-----:R-:W-:-:S03]  /*113f0*/  SEL R4, R23, R8, !P3 ;  /* 0x0000000817047207 */ /* 0x001fc60005800000 */
[----:B------:R-:W-:Y:S01]  /*11400*/  STL [R1+0x1d0], R10 ;  /* 0x0001d00a01007387 */ /* 0x000fe20000100800 */
[----:B------:R-:W-:-:S03]  /*11410*/  SEL R8, R23, R6, !P3 ;  /* 0x0000000617087207 */ /* 0x000fc60005800000 */
[----:B------:R0:W-:Y:S01]  /*11420*/  STL [R1+0x1cc], R4 ;  /* 0x0001cc0401007387 */ /* 0x0001e20000100800 */
[----:B------:R-:W-:-:S03]  /*11430*/  SEL R6, R23, R20, !P3 ;  /* 0x0000001417067207 */ /* 0x000fc60005800000 */
        /* <DEDUP_REMOVED lines=12> */
[----:B--2---:R-:W2:Y:S04]  /*11500*/  LDL.LU R6, [R1+0x154] ;  /* 0x0001540001067983 */ /* 0x004ea80000300800 */
[----:B------:R-:W2:Y:S04]  /*11510*/  LDL.LU R20, [R1+0x164] ;  /* 0x0001640001147983 */ /* 0x000ea80000300800 */
[----:B0-----:R-:W2:Y:S04]  /*11520*/  LDL.LU R2, [R1+0x40c] ;  /* 0x00040c0001027983 */ /* 0x001ea80000300800 */
[----:B------:R-:W2:Y:S01]  /*11530*/  LDL.LU R11, [R1+0x15c] ;  /* 0x00015c00010b7983 */ /* 0x000ea20000300800 */
[----:B---3--:R-:W-:-:S02]  /*11540*/  SEL R3, R23, R3, !P3 ;  /* 0x0000000317037207 */ /* 0x008fc40005800000 */
[C---:B------:R-:W-:Y:S02]  /*11550*/  SEL R4, R23.reuse, R9, !P3 ;  /* 0x0000000917047207 */ /* 0x040fe40005800000 */
[----:B------:R-:W3:Y:S04]  /*11560*/  LDL.LU R9, [R1+0x408] ;  /* 0x0004080001097983 */ /* 0x000ee80000300800 */
[----:B------:R4:W-:Y:S04]  /*11570*/  STL [R1+0x1b8], R3 ;  /* 0x0001b80301007387 */ /* 0x0009e80000100800 */
[----:B------:R0:W-:Y:S01]  /*11580*/  STL [R1+0x1b4], R4 ;  /* 0x0001b40401007387 */ /* 0x0001e20000100800 */
[----:B----4-:R-:W-:-:S03]  /*11590*/  SEL R3, R23, R27, !P3 ;  /* 0x0000001b17037207 */ /* 0x010fc60005800000 */
[----:B------:R-:W4:Y:S04]  /*115a0*/  LDL.LU R27, [R1+0x144] ;  /* 0x00014400011b7983 */ /* 0x000f280000300800 */
[----:B------:R1:W-:Y:S01]  /*115b0*/  STL [R1+0x1ac], R3 ;  /* 0x0001ac0301007387 */ /* 0x0003e20000100800 */
[C---:B0-----:R-:W-:Y:S02]  /*115c0*/  SEL R4, R23.reuse, R0, !P3 ;  /* 0x0000000017047207 */ /* 0x041fe40005800000 */
[----:B------:R-:W-:-:S03]  /*115d0*/  SEL R0, R23, R22, !P3 ;  /* 0x0000001617007207 */ /* 0x000fc60005800000 */
[----:B------:R0:W-:Y:S04]  /*115e0*/  STL [R1+0x1a8], R4 ;  /* 0x0001a80401007387 */ /* 0x0001e80000100800 */
[----:B------:R0:W-:Y:S01]  /*115f0*/  STL [R1+0x1a4], R0 ;  /* 0x0001a40001007387 */ /* 0x0001e20000100800 */
[C---:B-1----:R-:W-:Y:S02]  /*11600*/  SEL R3, R23.reuse, R19, !P3 ;  /* 0x0000001317037207 */ /* 0x042fe40005800000 */
[----:B0-----:R-:W-:-:S03]  /*11610*/  SEL R4, R23, R18, !P3 ;  /* 0x0000001217047207 */ /* 0x001fc60005800000 */
[----:B------:R0:W-:Y:S01]  /*11620*/  STL [R1+0x1a0], R3 ;  /* 0x0001a00301007387 */ /* 0x0001e20000100800 */
[----:B------:R-:W-:-:S03]  /*11630*/  SEL R0, R23, R17, !P3 ;  /* 0x0000001117007207 */ /* 0x000fc60005800000 */
[----:B------:R1:W-:Y:S01]  /*11640*/  STL [R1+0x19c], R4 ;  /* 0x00019c0401007387 */ /* 0x0003e20000100800 */
[----:B0-----:R-:W-:-:S03]  /*11650*/  SEL R3, R23, R21, !P3 ;  /* 0x0000001517037207 */ /* 0x001fc60005800000 */
[----:B------:R-:W4:Y:S04]  /*11660*/  LDL.LU R21, [R1+0x13c] ;  /* 0x00013c0001157983 */ /* 0x000f280000300800 */
[----:B------:R0:W-:Y:S04]  /*11670*/  STL [R1+0x190], R0 ;  /* 0x0001900001007387 */ /* 0x0001e80000100800 */
[----:B------:R0:W-:Y:S04]  /*11680*/  STL [R1+0x18c], R3 ;  /* 0x00018c0301007387 */ /* 0x0001e80000100800 */
[----:B-1----:R-:W4:Y:S01]  /*11690*/  LDL.LU R4, [R1+0x138] ;  /* 0x0001380001047983 */ /* 0x002f220000300800 */
[----:B0-----:R-:W-:-:S03]  /*116a0*/  SEL R0, R23, R12, !P3 ;  /* 0x0000000c17007207 */ /* 0x001fc60005800000 */
[----:B------:R-:W4:Y:S04]  /*116b0*/  LDL.LU R3, [R1+0x134] ;  /* 0x0001340001037983 */ /* 0x000f280000300800 */
[----:B------:R0:W-:Y:S04]  /*116c0*/  STL [R1+0x188], R0 ;  /* 0x0001880001007387 */ /* 0x0001e80000100800 */
[----:B0-----:R-:W4:Y:S04]  /*116d0*/  LDL.LU R0, [R1+0x100] ;  /* 0x0001000001007983 */ /* 0x001f280000300800 */
[----:B------:R-:W4:Y:S04]  /*116e0*/  LDL.LU R22, [R1+0x104] ;  /* 0x0001040001167983 */ /* 0x000f280000300800 */
[----:B------:R-:W4:Y:S04]  /*116f0*/  LDL.LU R19, [R1+0x12c] ;  /* 0x00012c0001137983 */ /* 0x000f280000300800 */
[----:B------:R-:W4:Y:S04]  /*11700*/  LDL.LU R18, [R1+0x114] ;  /* 0x0001140001127983 */ /* 0x000f280000300800 */
[----:B------:R-:W4:Y:S04]  /*11710*/  LDL.LU R17, [R1+0x128] ;  /* 0x0001280001117983 */ /* 0x000f280000300800 */
[----:B------:R-:W4:Y:S01]  /*11720*/  LDL.LU R12, [R1+0x11c] ;  /* 0x00011c00010c7983 */ /* 0x000f220000300800 */
[----:B-----5:R-:W-:-:S05]  /*11730*/  SEL R10, R23, R10, !P3 ;  /* 0x0000000a170a7207 */ /* 0x020fca0005800000 */
        /* <DEDUP_REMOVED lines=9> */
[----:B--2---:R-:W-:-:S03]  /*117d0*/  SEL R8, R23, R20, !P3 ;  /* 0x0000001417087207 */ /* 0x004fc60005800000 */
[----:B------:R1:W-:Y:S01]  /*117e0*/  STL [R1+0x174], R16 ;  /* 0x0001741001007387 */ /* 0x0003e20000100800 */
[----:B0-----:R-:W-:-:S03]  /*117f0*/  SEL R10, R23, R6, !P3 ;  /* 0x00000006170a7207 */ /* 0x001fc60005800000 */
[----:B------:R-:W-:Y:S01]  /*11800*/  STL [R1+0x170], R14 ;  /* 0x0001700e01007387 */ /* 0x000fe20000100800 */
[----:B------:R-:W-:-:S03]  /*11810*/  SEL R6, R23, R2, !P3 ;  /* 0x0000000217067207 */ /* 0x000fc60005800000 */
[----:B------:R-:W-:Y:S01]  /*11820*/  STL [R1+0x16c], R10 ;  /* 0x00016c0a01007387 */ /* 0x000fe20000100800 */
[----:B------:R-:W-:-:S03]  /*11830*/  SEL R2, R23, R11, !P3 ;  /* 0x0000000b17027207 */ /* 0x000fc60005800000 */
[----:B------:R-:W-:Y:S04]  /*11840*/  STL [R1+0x168], R8 ;  /* 0x0001680801007387 */ /* 0x000fe80000100800 */
[----:B-1----:R-:W2:Y:S04]  /*11850*/  LDL.LU R16, [R1+0x124] ;  /* 0x0001240001107983 */ /* 0x002ea80000300800 */
[----:B------:R3:W-:Y:S04]  /*11860*/  STL [R1+0x164], R6 ;  /* 0x0001640601007387 */ /* 0x0007e80000100800 */
[----:B------:R-:W5:Y:S04]  /*11870*/  LDL.LU R11, [R1+0x120] ;  /* 0x00012000010b7983 */ /* 0x000f680000300800 */
[----:B------:R4:W-:Y:S01]  /*11880*/  STL [R1+0x15c], R2 ;  /* 0x00015c0201007387 */ /* 0x0009e20000100800 */
[----:B---3--:R-:W-:-:S03]  /*11890*/  SEL R6, R23, R9, !P3 ;  /* 0x0000000917067207 */ /* 0x008fc60005800000 */
[----:B------:R-:W3:Y:S04]  /*118a0*/  LDL.LU R9, [R1+0x10c] ;  /* 0x00010c0001097983 */ /* 0x000ee80000300800 */
[----:B------:R0:W-:Y:S04]  /*118b0*/  STL [R1+0x154], R6 ;  /* 0x0001540601007387 */ /* 0x0001e80000100800 */
[----:B------:R-:W3:Y:S04]  /*118c0*/  LDL.LU R14, [R1+0xfc] ;  /* 0x0000fc00010e7983 */ /* 0x000ee80000300800 */
[----:B------:R-:W3:Y:S01]  /*118d0*/  LDL.LU R8, [R1+0xf4] ;  /* 0x0000f40001087983 */ /* 0x000ee20000300800 */
[----:B----4-:R-:W-:-:S05]  /*118e0*/  SEL R2, R23, R27, !P3 ;  /* 0x0000001b17027207 */ /* 0x010fca0005800000 */
[----:B------:R1:W-:Y:S04]  /*118f0*/  STL [R1+0x150], R2 ;  /* 0x0001500201007387 */ /* 0x0003e80000100800 */
[----:B0-----:R-:W4:Y:S04]  /*11900*/  LDL.LU R6, [R1+0xec] ;  /* 0x0000ec0001067983 */ /* 0x001f280000300800 */
[----:B------:R-:W4:Y:S04]  /*11910*/  LDL.LU R20, [R1+0xe8] ;  /* 0x0000e80001147983 */ /* 0x000f280000300800 */
[----:B-1----:R-:W4:Y:S04]  /*11920*/  LDL.LU R2, [R1+0xe4] ;  /* 0x0000e40001027983 */ /* 0x002f280000300800 */
[----:B------:R-:W4:Y:S01]  /*11930*/  LDL.LU R27, [R1+0xe0] ;  /* 0x0000e000011b7983 */ /* 0x000f220000300800 */
[----:B------:R-:W-:-:S03]  /*11940*/  SEL R10, R23, R21, !P3 ;  /* 0x00000015170a7207 */ /* 0x000fc60005800000 */
[----:B------:R-:W4:Y:S04]  /*11950*/  LDL.LU R21, [R1+0xdc] ;  /* 0x0000dc0001157983 */ /* 0x000f280000300800 */
[----:B------:R0:W-:Y:S01]  /*11960*/  STL [R1+0x14c], R10 ;  /* 0x00014c0a01007387 */ /* 0x0001e20000100800 */
[C---:B------:R-:W-:Y:S02]  /*11970*/  SEL R28, R23.reuse, R4, !P3 ;  /* 0x00000004171c7207 */ /* 0x040fe40005800000 */
[----:B0-----:R-:W-:-:S03]  /*11980*/  SEL R10, R23, R3, !P3 ;  /* 0x00000003170a7207 */ /* 0x001fc60005800000 */
        /* <DEDUP_REMOVED lines=12> */
[----:B-1----:R-:W4:Y:S04]  /*11a50*/  LDL.LU R4, [R1+0xd8] ;  /* 0x0000d80001047983 */ /* 0x002f280000300800 */
[----:B------:R0:W-:Y:S04]  /*11a60*/  STL [R1+0x130], R3 ;  /* 0x0001300301007387 */ /* 0x0001e80000100800 */
[----:B------:R-:W4:Y:S04]  /*11a70*/  LDL.LU R10, [R1+0xd4] ;  /* 0x0000d400010a7983 */ /* 0x000f280000300800 */
[----:B------:R1:W-:Y:S04]  /*11a80*/  STL [R1+0x12c], R0 ;  /* 0x00012c0001007387 */ /* 0x0003e80000100800 */
[----:B------:R-:W4:Y:S04]  /*11a90*/  LDL.LU R28, [R1+0xcc] ;  /* 0x0000cc00011c7983 */ /* 0x000f280000300800 */
[----:B------:R-:W4:Y:S04]  /*11aa0*/  LDL.LU R29, [R1+0xc8] ;  /* 0x0000c800011d7983 */ /* 0x000f280000300800 */
[----:B0-----:R-:W4:Y:S04]  /*11ab0*/  LDL.LU R3, [R1+0xb0] ;  /* 0x0000b00001037983 */ /* 0x001f280000300800 */
[----:B-1----:R-:W4:Y:S04]  /*11ac0*/  LDL.LU R0, [R1+0xb4] ;  /* 0x0000b40001007983 */ /* 0x002f280000300800 */
[----:B------:R-:W4:Y:S04]  /*11ad0*/  LDL.LU R22, [R1+0xb8] ;  /* 0x0000b80001167983 */ /* 0x000f280000300800 */
[----:B------:R-:W4:Y:S04]  /*11ae0*/  LDL.LU R19, [R1+0xc0] ;  /* 0x0000c00001137983 */ /* 0x000f280000300800 */
[----:B------:R-:W4:Y:S04]  /*11af0*/  LDL.LU R18, [R1+0xc4] ;  /* 0x0000c40001127983 */ /* 0x000f280000300800 */
[----:B------:R-:W4:Y:S01]  /*11b00*/  LDL.LU R12, [R1+0x38c] ;  /* 0x00038c00010c7983 */ /* 0x000f220000300800 */
[----:B--2---:R-:W-:-:S02]  /*11b10*/  SEL R17, R23, R16, !P3 ;  /* 0x0000001017117207 */ /* 0x004fc40005800000 */
[C---:B-----5:R-:W-:Y:S02]  /*11b20*/  SEL R16, R23.reuse, R11, !P3 ;  /* 0x0000000b17107207 */ /* 0x060fe40005800000 */
[----:B------:R-:W2:Y:S04]  /*11b30*/  LDL.LU R11, [R1+0xbc] ;  /* 0x0000bc00010b7983 */ /* 0x000ea80000300800 */
[----:B------:R3:W-:Y:S04]  /*11b40*/  STL [R1+0x128], R17 ;  /* 0x0001281101007387 */ /* 0x0007e80000100800 */
[----:B------:R0:W-:Y:S01]  /*11b50*/  STL [R1+0x124], R16 ;  /* 0x0001241001007387 */ /* 0x0001e20000100800 */
[----:B---3--:R-:W-:-:S03]  /*11b60*/  SEL R17, R23, R9, !P3 ;  /* 0x0000000917117207 */ /* 0x008fc60005800000 */
[----:B------:R-:W3:Y:S01]  /*11b70*/  LDL.LU R9, [R1+0xa8] ;  /* 0x0000a80001097983 */ /* 0x000ee20000300800 */
[----:B0-----:R-:W-:-:S03]  /*11b80*/  SEL R16, R23, R14, !P3 ;  /* 0x0000000e17107207 */ /* 0x001fc60005800000 */
[----:B------:R-:W-:Y:S01]  /*11b90*/  STL [R1+0x120], R17 ;  /* 0x0001201101007387 */ /* 0x000fe20000100800 */
[----:B------:R-:W-:-:S03]  /*11ba0*/  SEL R14, R23, R8, !P3 ;  /* 0x00000008170e7207 */ /* 0x000fc60005800000 */
[----:B------:R-:W-:Y:S04]  /*11bb0*/  STL [R1+0x11c], R16 ;  /* 0x00011c1001007387 */ /* 0x000fe80000100800 */
[----:B------:R-:W-:Y:S01]  /*11bc0*/  STL [R1+0x114], R14 ;  /* 0x0001140e01007387 */ /* 0x000fe20000100800 */
[C---:B----4-:R-:W-:Y:S02]  /*11bd0*/  SEL R6, R23.reuse, R6, !P3 ;  /* 0x0000000617067207 */ /* 0x050fe40005800000 */
[----:B------:R-:W-:-:S03]  /*11be0*/  SEL R8, R23, R20, !P3 ;  /* 0x0000001417087207 */ /* 0x000fc60005800000 */
[----:B------:R0:W-:Y:S04]  /*11bf0*/  STL [R1+0x10c], R6 ;  /* 0x00010c0601007387 */ /* 0x0001e80000100800 */
[----:B------:R-:W-:Y:S01]  /*11c00*/  STL [R1+0x104], R8 ;  /* 0x0001040801007387 */ /* 0x000fe20000100800 */
[----:B0-----:R-:W-:-:S03]  /*11c10*/  SEL R6, R23, R27, !P3 ;  /* 0x0000001b17067207 */ /* 0x001fc60005800000 */
[----:B------:R-:W4:Y:S01]  /*11c20*/  LDL.LU R27, [R1+0xa4] ;  /* 0x0000a400011b7983 */ /* 0x000f220000300800 */
[----:B------:R-:W-:-:S05]  /*11c30*/  SEL R2, R23, R2, !P3 ;  /* 0x0000000217027207 */ /* 0x000fca0005800000 */
[----:B------:R0:W-:Y:S04]  /*11c40*/  STL [R1+0x100], R2 ;  /* 0x0001000201007387 */ /* 0x0001e80000100800 */
[----:B------:R1:W-:Y:S04]  /*11c50*/  STL [R1+0xfc], R6 ;  /* 0x0000fc0601007387 */ /* 0x0003e80000100800 */
[----:B------:R-:W5:Y:S04]  /*11c60*/  LDL.LU R17, [R1+0xa0] ;  /* 0x0000a00001117983 */ /* 0x000f680000300800 */
[----:B------:R-:W5:Y:S01]  /*11c70*/  LDL.LU R16, [R1+0x98] ;  /* 0x0000980001107983 */ /* 0x000f620000300800 */
[----:B0-----:R-:W-:-:S05]  /*11c80*/  SEL R2, R23, R21, !P3 ;  /* 0x0000001517027207 */ /* 0x001fca0005800000 */
[----:B------:R0:W-:Y:S04]  /*11c90*/  STL [R1+0xf4], R2 ;  /* 0x0000f40201007387 */ /* 0x0001e80000100800 */
[----:B------:R-:W5:Y:S04]  /*11ca0*/  LDL.LU R14, [R1+0x94] ;  /* 0x00009400010e7983 */ /* 0x000f680000300800 */
[----:B------:R-:W5:Y:S04]  /*11cb0*/  LDL.LU R8, [R1+0x8c] ;  /* 0x00008c0001087983 */ /* 0x000f680000300800 */
[----:B-1----:R-:W5:Y:S04]  /*11cc0*/  LDL.LU R6, [R1+0x88] ;  /* 0x0000880001067983 */ /* 0x002f680000300800 */
[----:B------:R-:W5:Y:S04]  /*11cd0*/  LDL.LU R20, [R1+0x4] ;  /* 0x0000040001147983 */ /* 0x000f680000300800 */
[----:B0-----:R-:W5:Y:S04]  /*11ce0*/  LDL.LU R2, [R1] ;  /* 0x0000000001027983 */ /* 0x001f680000300800 */
[----:B------:R-:W5:Y:S01]  /*11cf0*/  LDL.LU R21, [R1+0x78] ;  /* 0x0000780001157983 */ /* 0x000f620000300800 */
[----:B------:R-:W-:-:S05]  /*11d00*/  SEL R4, R23, R4, !P3 ;  /* 0x0000000417047207 */ /* 0x000fca0005800000 */
[----:B------:R0:W-:Y:S01]  /*11d10*/  STL [R1+0xec], R4 ;  /* 0x0000ec0401007387 */ /* 0x0001e20000100800 */
[----:B------:R-:W-:-:S03]  /*11d20*/  SEL R10, R23, R10, !P3 ;  /* 0x0000000a170a7207 */ /* 0x000fc60005800000 */
[----:B0-----:R-:W5:Y:S04]  /*11d30*/  LDL.LU R4, [R1+0x24d0] ;  /* 0x0024d00001047983 */ /* 0x001f680000300800 */
[----:B------:R0:W-:Y:S01]  /*11d40*/  STL [R1+0xe8], R10 ;  /* 0x0000e80a01007387 */ /* 0x0001e20000100800 */
[C---:B------:R-:W-:Y:S02]  /*11d50*/  SEL R3, R23.reuse, R3, !P3 ;  /* 0x0000000317037207 */ /* 0x040fe40005800000 */
[C---:B0-----:R-:W-:Y:S02]  /*11d60*/  SEL R10, R23.reuse, R28, !P3 ;  /* 0x0000001c170a7207 */ /* 0x041fe40005800000 */
[----:B------:R-:W-:-:S03]  /*11d70*/  SEL R28, R23, R29, !P3 ;  /* 0x0000001d171c7207 */ /* 0x000fc60005800000 */
[----:B------:R0:W-:Y:S04]  /*11d80*/  STL [R1+0xe4], R10 ;  /* 0x0000e40a01007387 */ /* 0x0001e80000100800 */
        /* <DEDUP_REMOVED lines=11> */
[----:B------:R0:W-:Y:S04]  /*11e40*/  STL [R1+0xc8], R10 ;  /* 0x0000c80a01007387 */ /* 0x0001e80000100800 */
[----:B0-----:R-:W5:Y:S04]  /*11e50*/  LDL.LU R10, [R1+0x80] ;  /* 0x00008000010a7983 */ /* 0x001f680000300800 */
[----:B------:R2:W-:Y:S04]  /*11e60*/  STL [R1+0xc4], R0 ;  /* 0x0000c40001007387 */ /* 0x0005e80000100800 */
[----:B------:R-:W5:Y:S01]  /*11e70*/  LDL.LU R29, [R1+0x84] ;  /* 0x00008400011d7983 */ /* 0x000f620000300800 */
[----:B--2---:R-:W-:-:S05]  /*11e80*/  SEL R0, R23, R11, !P3 ;  /* 0x0000000b17007207 */ /* 0x004fca0005800000 */
[----:B------:R0:W-:Y:S04]  /*11e90*/  STL [R1+0xc0], R0 ;  /* 0x0000c00001007387 */ /* 0x0001e80000100800 */
[----:B0-----:R-:W2:Y:S04]  /*11ea0*/  LDL.LU R0, [R1+0x27c] ;  /* 0x00027c0001007983 */ /* 0x001ea80000300800 */
[----:B------:R-:W2:Y:S01]  /*11eb0*/  LDL.LU R22, [R1+0x274] ;  /* 0x0002740001167983 */ /* 0x000ea20000300800 */
[----:B---3--:R-:W-:-:S05]  /*11ec0*/  SEL R9, R23, R9, !P3 ;  /* 0x0000000917097207 */ /* 0x008fca0005800000 */
[----:B------:R0:W-:Y:S04]  /*11ed0*/  STL [R1+0xbc], R9 ;  /* 0x0000bc0901007387 */ /* 0x0001e80000100800 */
[----:B------:R-:W3:Y:S04]  /*11ee0*/  LDL.LU R12, [R1+0x6c] ;  /* 0x00006c00010c7983 */ /* 0x000ee80000300800 */
[----:B------:R-:W3:Y:S04]  /*11ef0*/  LDL.LU R11, [R1+0x70] ;  /* 0x00007000010b7983 */ /* 0x000ee80000300800 */
[----:B0-----:R-:W3:Y:S04]  /*11f00*/  LDL.LU R9, [R1+0x210] ;  /* 0x0002100001097983 */ /* 0x001ee80000300800 */
[----:B------:R-:W3:Y:S01]  /*11f10*/  LDL.LU R28, [R1+0x214] ;  /* 0x00021400011c7983 */ /* 0x000ee20000300800 */
[----:B----4-:R-:W-:-:S03]  /*11f20*/  SEL R18, R23, R27, !P3 ;  /* 0x0000001b17127207 */ /* 0x010fc60005800000 */
[----:B------:R-:W4:Y:S04]  /*11f30*/  LDL.LU R27, [R1+0x218] ;  /* 0x00021800011b7983 */ /* 0x000f280000300800 */
[----:B------:R0:W-:Y:S01]  /*11f40*/  STL [R1+0xb8], R18 ;  /* 0x0000b81201007387 */ /* 0x0001e20000100800 */
[C---:B-----5:R-:W-:Y:S02]  /*11f50*/  SEL R19, R23.reuse, R17, !P3 ;  /* 0x0000001117137207 */ /* 0x060fe40005800000 */
[----:B0-----:R-:W-:-:S03]  /*11f60*/  SEL R18, R23, R16, !P3 ;  /* 0x0000001017127207 */ /* 0x001fc60005800000 */
[----:B------:R0:W-:Y:S04]  /*11f70*/  STL [R1+0xb4], R19 ;  /* 0x0000b41301007387 */ /* 0x0001e80000100800 */
[----:B------:R1:W-:Y:S01]  /*11f80*/  STL [R1+0xb0], R18 ;  /* 0x0000b01201007387 */ /* 0x0003e20000100800 */
[C---:B------:R-:W-:Y:S02]  /*11f90*/  SEL R17, R23.reuse, R14, !P3 ;  /* 0x0000000e17117207 */ /* 0x040fe40005800000 */
[----:B------:R-:W-:-:S03]  /*11fa0*/  SEL R16, R23, R8, !P3 ;  /* 0x0000000817107207 */ /* 0x000fc60005800000 */
[----:B------:R5:W-:Y:S01]  /*11fb0*/  STL [R1+0xac], R17 ;  /* 0x0000ac1101007387 */ /* 0x000be20000100800 */
[----:B------:R-:W-:-:S03]  /*11fc0*/  SEL R14, R23, R6, !P3 ;  /* 0x00000006170e7207 */ /* 0x000fc60005800000 */
[----:B------:R0:W-:Y:S01]  /*11fd0*/  STL [R1+0xa8], R16 ;  /* 0x0000a81001007387 */ /* 0x0001e20000100800 */
[----:B------:R-:W-:-:S03]  /*11fe0*/  SEL R8, R23, R20, !P3 ;  /* 0x0000001417087207 */ /* 0x000fc60005800000 */
[----:B------:R1:W-:Y:S01]  /*11ff0*/  STL [R1+0xa4], R14 ;  /* 0x0000a40e01007387 */ /* 0x0003e20000100800 */
[----:B------:R-:W-:-:S03]  /*12000*/  SEL R6, R23, R2, !P3 ;  /* 0x0000000217067207 */ /* 0x000fc60005800000 */
[----:B------:R1:W-:Y:S01]  /*12010*/  STL [R1+0xa0], R8 ;  /* 0x0000a00801007387 */ /* 0x0003e20000100800 */
[----:B------:R-:W-:-:S03]  /*12020*/  SEL R2, R23, R21, !P3 ;  /* 0x0000001517027207 */ /* 0x000fc60005800000 */
[----:B0-----:R-:W4:Y:S04]  /*12030*/  LDL.LU R19, [R1+0x194] ;  /* 0x0001940001137983 */ /* 0x001f280000300800 */
[----:B------:R0:W-:Y:S04]  /*12040*/  STL [R1+0x98], R6 ;  /* 0x0000980601007387 */ /* 0x0001e80000100800 */
[----:B-1----:R-:W4:Y:S04]  /*12050*/  LDL.LU R18, [R1+0x1b0] ;  /* 0x0001b00001127983 */ /* 0x002f280000300800 */
[----:B------:R1:W-:Y:S04]  /*12060*/  STL [R1+0x94], R2 ;  /* 0x0000940201007387 */ /* 0x0003e80000100800 */
[----:B-----5:R-:W5:Y:S04]  /*12070*/  LDL.LU R17, [R1+0x198] ;  /* 0x0001980001117983 */ /* 0x020f680000300800 */
[----:B------:R-:W5:Y:S04]  /*12080*/  LDL.LU R16, [R1+0xf0] ;  /* 0x0000f00001107983 */ /* 0x000f680000300800 */
[----:B------:R-:W5:Y:S04]  /*12090*/  LDL.LU R14, [R1+0xf8] ;  /* 0x0000f800010e7983 */ /* 0x000f680000300800 */
[----:B------:R-:W5:Y:S04]  /*120a0*/  LDL.LU R8, [R1+0x160] ;  /* 0x0001600001087983 */ /* 0x000f680000300800 */
[----:B0-----:R-:W5:Y:S04]  /*120b0*/  LDL.LU R6, [R1+0x158] ;  /* 0x0001580001067983 */ /* 0x001f680000300800 */
[----:B------:R-:W5:Y:S04]  /*120c0*/  LDL.LU R20, [R1+0x110] ;  /* 0x0001100001147983 */ /* 0x000f680000300800 */
[----:B-1----:R-:W5:Y:S04]  /*120d0*/  LDL.LU R2, [R1+0x118] ;  /* 0x0001180001027983 */ /* 0x002f680000300800 */
[----:B------:R-:W5:Y:S01]  /*120e0*/  LDL.LU R21, [R1+0x108] ;  /* 0x0001080001157983 */ /* 0x000f620000300800 */
[----:B------:R-:W-:-:S05]  /*120f0*/  SEL R3, R23, R3, !P3 ;  /* 0x0000000317037207 */ /* 0x000fca0005800000 */
[----:B------:R0:W-:Y:S01]  /*12100*/  STL [R1+0x8c], R3 ;  /* 0x00008c0301007387 */ /* 0x0001e20000100800 */
[----:B------:R-:W-:-:S03]  /*12110*/  SEL R10, R23, R10, !P3 ;  /* 0x0000000a170a7207 */ /* 0x000fc60005800000 */
[----:B0-----:R-:W5:Y:S04]  /*12120*/  LDL.LU R3, [R1+0x24cc] ;  /* 0x0024cc0001037983 */ /* 0x001f680000300800 */
[----:B------:R0:W-:Y:S01]  /*12130*/  STL [R1+0x88], R10 ;  /* 0x0000880a01007387 */ /* 0x0001e20000100800 */
[----:B------:R-:W-:-:S03]  /*12140*/  SEL R29, R23, R29, !P3 ;  /* 0x0000001d171d7207 */ /* 0x000fc60005800000 */
[----:B0-----:R-:W5:Y:S04]  /*12150*/  LDL.LU R10, [R1+0x9c] ;  /* 0x00009c00010a7983 */ /* 0x001f680000300800 */
[----:B------:R0:W-:Y:S04]  /*12160*/  STL [R1+0x84], R29 ;  /* 0x0000841d01007387 */ /* 0x0001e80000100800 */
[----:B0-----:R-:W5:Y:S01]  /*12170*/  LDL.LU R29, [R1+0x30] ;  /* 0x00003000011d7983 */ /* 0x001f620000300800 */
[C---:B--2---:R-:W-:Y:S02]  /*12180*/  SEL R0, R23.reuse, R0, !P3 ;  /* 0x0000000017007207 */ /* 0x044fe40005800000 */
[----:B------:R-:W-:-:S03]  /*12190*/  SEL R22, R23, R22, !P3 ;  /* 0x0000001617167207 */ /* 0x000fc60005800000 */
[----:B------:R0:W-:Y:S04]  /*121a0*/  STL [R1+0x80], R0 ;  /* 0x0000800001007387 */ /* 0x0001e80000100800 */
[----:B0-----:R-:W2:Y:S01]  /*121b0*/  LDL.LU R0, [R1+0x24c8] ;  /* 0x0024c80001007983 */ /* 0x001ea20000300800 */
[----:B---3--:R-:W-:-:S03]  /*121c0*/  SEL R12, R23, R12, !P3 ;  /* 0x0000000c170c7207 */ /* 0x008fc60005800000 */
[----:B------:R0:W-:Y:S01]  /*121d0*/  STL [R1+0x7c], R22 ;  /* 0x00007c1601007387 */ /* 0x0001e20000100800 */
[C---:B------:R-:W-:Y:S02]  /*121e0*/  SEL R11, R23.reuse, R11, !P3 ;  /* 0x0000000b170b7207 */ /* 0x040fe40005800000 */
[C---:B------:R-:W-:Y:S01]  /*121f0*/  SEL R9, R23.reuse, R9, !P3 ;  /* 0x0000000917097207 */ /* 0x040fe20005800000 */
[----:B0-----:R-:W3:Y:S01]  /*12200*/  LDL.LU R22, [R1+0x24c4] ;  /* 0x0024c40001167983 */ /* 0x001ee20000300800 */
[----:B------:R-:W-:-:S03]  /*12210*/  SEL R28, R23, R28, !P3 ;  /* 0x0000001c171c7207 */ /* 0x000fc60005800000 */
[----:B------:R0:W-:Y:S04]  /*12220*/  STL [R1+0x78], R12 ;  /* 0x0000780c01007387 */ /* 0x0001e80000100800 */
[----:B0-----:R-:W2:Y:S04]  /*12230*/  LDL.LU R12, [R1+0x24c0] ;  /* 0x0024c000010c7983 */ /* 0x001ea80000300800 */
[----:B------:R0:W-:Y:S01]  /*12240*/  STL [R1+0x74], R11 ;  /* 0x0000740b01007387 */ /* 0x0001e20000100800 */
[----:B----4-:R-:W-:-:S03]  /*12250*/  SEL R27, R23, R27, !P3 ;  /* 0x0000001b171b7207 */ /* 0x010fc60005800000 */
[----:B0-----:R-:W4:Y:S04]  /*12260*/  LDL.LU R11, [R1+0x24bc] ;  /* 0x0024bc00010b7983 */ /* 0x001f280000300800 */
[----:B------:R0:W-:Y:S04]  /*12270*/  STL [R1+0x70], R9 ;  /* 0x0000700901007387 */ /* 0x0001e80000100800 */
[----:B0-----:R-:W3:Y:S04]  /*12280*/  LDL.LU R9, [R1+0x24b8] ;  /* 0x0024b80001097983 */ /* 0x001ee80000300800 */
[----:B------:R0:W-:Y:S04]  /*12290*/  STL [R1+0x6c], R28 ;  /* 0x00006c1c01007387 */ /* 0x0001e80000100800 */
[----:B0-----:R-:W3:Y:S04]  /*122a0*/  LDL.LU R28, [R1+0x1c] ;  /* 0x00001c00011c7983 */ /* 0x001ee80000300800 */
[----:B------:R0:W-:Y:S04]  /*122b0*/  STL [R1+0x68], R27 ;  /* 0x0000681b01007387 */ /* 0x0001e80000100800 */
[----:B0-----:R-:W3:Y:S01]  /*122c0*/  LDL.LU R27, [R1+0x24b4] ;  /* 0x0024b400011b7983 */ /* 0x001ee20000300800 */
[----:B------:R-:W-:-:S02]  /*122d0*/  SEL R19, R23, R19, !P3 ;  /* 0x0000001317137207 */ /* 0x000fc40005800000 */
[C---:B------:R-:W-:Y:S02]  /*122e0*/  SEL R18, R23.reuse, R18, !P3 ;  /* 0x0000001217127207 */ /* 0x040fe40005800000 */
[C---:B-----5:R-:W-:Y:S02]  /*122f0*/  SEL R17, R23.reuse, R17, !P3 ;  /* 0x0000001117117207 */ /* 0x060fe40005800000 */
[C---:B------:R-:W-:Y:S02]  /*12300*/  SEL R16, R23.reuse, R16, !P3 ;  /* 0x0000001017107207 */ /* 0x040fe40005800000 */
[C---:B------:R-:W-:Y:S02]  /*12310*/  SEL R14, R23.reuse, R14, !P3 ;  /* 0x0000000e170e7207 */ /* 0x040fe40005800000 */
[C---:B------:R-:W-:Y:S02]  /*12320*/  SEL R8, R23.reuse, R8, !P3 ;  /* 0x0000000817087207 */ /* 0x040fe40005800000 */
[----:B------:R-:W-:-:S02]  /*12330*/  SEL R6, R23, R6, !P3 ;  /* 0x0000000617067207 */ /* 0x000fc40005800000 */
[C---:B------:R-:W-:Y:S02]  /*12340*/  SEL R20, R23.reuse, R20, !P3 ;  /* 0x0000001417147207 */ /* 0x040fe40005800000 */
[C---:B------:R-:W-:Y:S02]  /*12350*/  SEL R2, R23.reuse, R2, !P3 ;  /* 0x0000000217027207 */ /* 0x040fe40005800000 */
[C---:B------:R-:W-:Y:S02]  /*12360*/  SEL R21, R23.reuse, R21, !P3 ;  /* 0x0000001517157207 */ /* 0x040fe40005800000 */
[C---:B--2---:R-:W-:Y:S02]  /*12370*/  SEL R12, R23.reuse, R12, !P3 ;  /* 0x0000000c170c7207 */ /* 0x044fe40005800000 */
[C---:B----4-:R-:W-:Y:S02]  /*12380*/  SEL R11, R23.reuse, R11, !P3 ;  /* 0x0000000b170b7207 */ /* 0x050fe40005800000 */
[----:B---3--:R-:W-:-:S02]  /*12390*/  SEL R9, R23, R9, !P3 ;  /* 0x0000000917097207 */ /* 0x008fc40005800000 */
[----:B------:R-:W-:-:S05]  /*123a0*/  SEL R27, R23, R27, !P3 ;  /* 0x0000001b171b7207 */ /* 0x000fca0005800000 */
[----:B------:R0:W-:Y:S04]  /*123b0*/  STL [R1+0x64], R27 ;  /* 0x0000641b01007387 */ /* 0x0001e80000100800 */
[----:B0-----:R-:W2:Y:S04]  /*123c0*/  LDL.LU R27, [R1+0x90] ;  /* 0x00009000011b7983 */ /* 0x001ea80000300800 */
[----:B------:R0:W-:Y:S04]  /*123d0*/  STL [R1+0x5c], R9 ;  /* 0x00005c0901007387 */ /* 0x0001e80000100800 */
[----:B0-----:R-:W3:Y:S04]  /*123e0*/  LDL.LU R9, [R1+0x38] ;  /* 0x0000380001097983 */ /* 0x001ee80000300800 */
[----:B------:R0:W-:Y:S04]  /*123f0*/  STL [R1+0x54], R11 ;  /* 0x0000540b01007387 */ /* 0x0001e80000100800 */
[----:B0-----:R-:W4:Y:S04]  /*12400*/  LDL.LU R11, [R1+0x60] ;  /* 0x00006000010b7983 */ /* 0x001f280000300800 */
[----:B------:R0:W-:Y:S04]  /*12410*/  STL [R1+0x50], R12 ;  /* 0x0000500c01007387 */ /* 0x0001e80000100800 */
[----:B0-----:R-:W5:Y:S04]  /*12420*/  LDL.LU R12, [R1+0x20] ;  /* 0x00002000010c7983 */ /* 0x001f680000300800 */
[----:B------:R0:W-:Y:S04]  /*12430*/  STL [R1+0x4c], R19 ;  /* 0x00004c1301007387 */ /* 0x0001e80000100800 */
[----:B0-----:R-:W2:Y:S04]  /*12440*/  LDL.LU R19, [R1+0x24b0] ;  /* 0x0024b00001137983 */ /* 0x001ea80000300800 */
        /* <DEDUP_REMOVED lines=17> */
[----:B0-----:R-:W2:Y:S02]  /*12560*/  LDL.LU R21, [R1+0x248c] ;  /* 0x00248c0001157983 */ /* 0x001ea40000300800 */
[----:B--2---:R-:W-:-:S05]  /*12570*/  SEL R21, R23, R21, !P3 ;  /* 0x0000001517157207 */ /* 0x004fca0005800000 */
[----:B------:R0:W-:Y:S04]  /*12580*/  STL [R1+0x14], R21 ;  /* 0x0000141501007387 */ /* 0x0001e80000100800 */
[----:B0-----:R-:W2:Y:S01]  /*12590*/  LDL.LU R21, [R1+0xd0] ;  /* 0x0000d00001157983 */ /* 0x001ea20000300800 */
[C---:B------:R-:W-:Y:S02]  /*125a0*/  SEL R10, R23.reuse, R10, !P3 ;  /* 0x0000000a170a7207 */ /* 0x040fe40005800000 */
[C---:B-----5:R-:W-:Y:S02]  /*125b0*/  SEL R12, R23.reuse, R12, !P3 ;  /* 0x0000000c170c7207 */ /* 0x060fe40005800000 */
[C---:B------:R-:W-:Y:S02]  /*125c0*/  SEL R29, R23.reuse, R29, !P3 ;  /* 0x0000001d171d7207 */ /* 0x040fe40005800000 */
[----:B------:R-:W-:-:S02]  /*125d0*/  SEL R2, R23, R2, !P3 ;  /* 0x0000000217027207 */ /* 0x000fc40005800000 */
[C---:B------:R-:W-:Y:S02]  /*125e0*/  SEL R27, R23.reuse, R27, !P3 ;  /* 0x0000001b171b7207 */ /* 0x040fe40005800000 */
[C---:B------:R-:W-:Y:S02]  /*125f0*/  SEL R20, R23.reuse, R20, !P3 ;  /* 0x0000001417147207 */ /* 0x040fe40005800000 */
[C---:B------:R-:W-:Y:S02]  /*12600*/  SEL R6, R23.reuse, R6, !P3 ;  /* 0x0000000617067207 */ /* 0x040fe40005800000 */
[C---:B------:R-:W-:Y:S02]  /*12610*/  SEL R8, R23.reuse, R8, !P3 ;  /* 0x0000000817087207 */ /* 0x040fe40005800000 */
[C---:B------:R-:W-:Y:S02]  /*12620*/  SEL R14, R23.reuse, R14, !P3 ;  /* 0x0000000e170e7207 */ /* 0x040fe40005800000 */
[----:B------:R-:W-:-:S02]  /*12630*/  SEL R16, R23, R16, !P3 ;  /* 0x0000001017107207 */ /* 0x000fc40005800000 */
[C---:B------:R-:W-:Y:S02]  /*12640*/  SEL R17, R23.reuse, R17, !P3 ;  /* 0x0000001117117207 */ /* 0x040fe40005800000 */
[C---:B------:R-:W-:Y:S02]  /*12650*/  SEL R18, R23.reuse, R18, !P3 ;  /* 0x0000001217127207 */ /* 0x040fe40005800000 */
[----:B--2---:R-:W-:-:S05]  /*12660*/  SEL R21, R23, R21, !P3 ;  /* 0x0000001517157207 */ /* 0x004fca0005800000 */
[----:B------:R4:W-:Y:S04]  /*12670*/  STL [R1+0x10], R21 ;  /* 0x0000101501007387 */ /* 0x0009e80000100800 */
[----:B------:R-:W-:Y:S04]  /*12680*/  STL [R1+0x23e0], R10 ;  /* 0x0023e00a01007387 */ /* 0x000fe80000100800 */
[----:B------:R3:W-:Y:S01]  /*12690*/  STL [R1+0xc], R12 ;  /* 0x00000c0c01007387 */ /* 0x0007e20000100800 */
[----:B----4-:R-:W-:-:S03]  /*126a0*/  SEL R21, R23, R11, !P3 ;  /* 0x0000000b17157207 */ /* 0x010fc60005800000 */
[----:B------:R-:W-:Y:S04]  /*126b0*/  STL [R1+0x23e4], R29 ;  /* 0x0023e41d01007387 */ /* 0x000fe80000100800 */
[----:B------:R-:W-:Y:S01]  /*126c0*/  STL [R1+0x23e8], R2 ;  /* 0x0023e80201007387 */ /* 0x000fe20000100800 */
[----:B---3--:R-:W-:-:S03]  /*126d0*/  SEL R12, R23, R9, !P3 ;  /* 0x00000009170c7207 */ /* 0x008fc60005800000 */
[----:B------:R-:W-:Y:S01]  /*126e0*/  STL [R1+0x23ec], R27 ;  /* 0x0023ec1b01007387 */ /* 0x000fe20000100800 */
[----:B------:R-:W-:-:S03]  /*126f0*/  SEL R9, R23, R28, !P3 ;  /* 0x0000001c17097207 */ /* 0x000fc60005800000 */
[----:B------:R-:W-:Y:S04]  /*12700*/  STL [R1+0x23f0], R21 ;  /* 0x0023f01501007387 */ /* 0x000fe80000100800 */
[----:B------:R0:W-:Y:S04]  /*12710*/  STL [R1+0x23f4], R12 ;  /* 0x0023f40c01007387 */ /* 0x0001e80000100800 */
[----:B------:R-:W2:Y:S04]  /*12720*/  LDL.LU R28, [R1+0x414] ;  /* 0x00041400011c7983 */ /* 0x000ea80000300800 */
[----:B0-----:R-:W3:Y:S04]  /*12730*/  LDL.LU R12, [R1+0x3e8] ;  /* 0x0003e800010c7983 */ /* 0x001ee80000300800 */
[----:B------:R-:W4:Y:S04]  /*12740*/  LDL.LU R21, [R1+0x3e4] ;  /* 0x0003e40001157983 */ /* 0x000f280000300800 */
[----:B------:R-:W5:Y:S04]  /*12750*/  LDL.LU R27, [R1+0x3e0] ;  /* 0x0003e000011b7983 */ /* 0x000f680000300800 */
[----:B------:R-:W3:Y:S04]  /*12760*/  LDL.LU R2, [R1+0x3dc] ;  /* 0x0003dc0001027983 */ /* 0x000ee80000300800 */
[----:B------:R-:W3:Y:S04]  /*12770*/  LDL.LU R29, [R1+0x3d8] ;  /* 0x0003d800011d7983 */ /* 0x000ee80000300800 */
[----:B------:R-:W3:Y:S04]  /*12780*/  LDL.LU R10, [R1+0x3d4] ;  /* 0x0003d400010a7983 */ /* 0x000ee80000300800 */
[----:B------:R0:W-:Y:S04]  /*12790*/  STL [R1+0x23f8], R9 ;  /* 0x0023f80901007387 */ /* 0x0001e80000100800 */
[----:B0-----:R-:W3:Y:S04]  /*127a0*/  LDL.LU R9, [R1+0x3ec] ;  /* 0x0003ec0001097983 */ /* 0x001ee80000300800 */
        /* <DEDUP_REMOVED lines=9> */
[----:B0-----:R-:W4:Y:S04]  /*12840*/  LDL.LU R16, [R1+0x400] ;  /* 0x0004000001107983 */ /* 0x001f280000300800 */
[----:B------:R0:W-:Y:S04]  /*12850*/  STL [R1+0x2410], R17 ;  /* 0x0024101101007387 */ /* 0x0001e80000100800 */
[----:B0-----:R-:W5:Y:S04]  /*12860*/  LDL.LU R17, [R1+0x404] ;  /* 0x0004040001117983 */ /* 0x001f680000300800 */
[----:B------:R0:W-:Y:S04]  /*12870*/  STL [R1+0x2414], R18 ;  /* 0x0024141201007387 */ /* 0x0001e80000100800 */
[----:B0-----:R-:W5:Y:S04]  /*12880*/  LDL.LU R18, [R1+0x410] ;  /* 0x0004100001127983 */ /* 0x001f680000300800 */
[----:B------:R-:W0:Y:S01]  /*12890*/  S2R R11, SR_TID.X ;  /* 0x00000000000b7919 */ /* 0x000e220000002100 */
[C---:B------:R-:W-:Y:S01]  /*128a0*/  SEL R19, R23.reuse, R19, !P3 ;  /* 0x0000001317137207 */ /* 0x040fe20005800000 */
[----:B------:R-:W-:Y:S01]  /*128b0*/  @!P2 IMAD.MOV R13, RZ, RZ, -R13 ;  /* 0x000000ffff0da224 */ /* 0x000fe200078e0a0d */
[C---:B------:R-:W-:Y:S01]  /*128c0*/  SEL R22, R23.reuse, R22, !P3 ;  /* 0x0000001617167207 */ /* 0x040fe20005800000 */
[----:B------:R-:W-:Y:S01]  /*128d0*/  @!P0 IMAD.MOV R15, RZ, RZ, -R15 ;  /* 0x000000ffff0f8224 */ /* 0x000fe200078e0a0f */
[C---:B------:R-:W-:Y:S01]  /*128e0*/  SEL R0, R23.reuse, R0, !P3 ;  /* 0x0000000017007207 */ /* 0x040fe20005800000 */
[----:B------:R-:W-:Y:S01]  /*128f0*/  @!P4 IMAD.MOV R26, RZ, RZ, -R26 ;  /* 0x000000ffff1ac224 */ /* 0x000fe200078e0a1a */
[C---:B------:R-:W-:Y:S01]  /*12900*/  SEL R3, R23.reuse, R3, !P3 ;  /* 0x0000000317037207 */ /* 0x040fe20005800000 */
[----:B------:R-:W-:Y:S01]  /*12910*/  @!P1 IMAD.MOV R25, RZ, RZ, -R25 ;  /* 0x000000ffff199224 */ /* 0x000fe200078e0a19 */
[C---:B------:R-:W-:Y:S01]  /*12920*/  SEL R4, R23.reuse, R4, !P3 ;  /* 0x0000000417047207 */ /* 0x040fe20005800000 */
[----:B------:R-:W-:Y:S01]  /*12930*/  STL [R1+0x2418], R19 ;  /* 0x0024181301007387 */ /* 0x000fe20000100800 */
[C---:B------:R-:W-:Y:S01]  /*12940*/  SEL R5, R23.reuse, R5, !P3 ;  /* 0x0000000517057207 */ /* 0x040fe20005800000 */
[----:B------:R-:W-:Y:S01]  /*12950*/  @!P6 IMAD.MOV R24, RZ, RZ, -R24 ;  /* 0x000000ffff18e224 */ /* 0x000fe200078e0a18 */
[C---:B------:R-:W-:Y:S01]  /*12960*/  SEL R7, R23.reuse, R7, !P3 ;  /* 0x0000000717077207 */ /* 0x040fe20005800000 */
[----:B------:R-:W-:Y:S01]  /*12970*/  STL [R1+0x241c], R22 ;  /* 0x00241c1601007387 */ /* 0x000fe20000100800 */
[----:B------:R-:W-:-:S02]  /*12980*/  SEL R13, R23, R13, !P3 ;  /* 0x0000000d170d7207 */ /* 0x000fc40005800000 */
[----:B------:R-:W-:Y:S01]  /*12990*/  SEL R15, R23, R15, !P3 ;  /* 0x0000000f170f7207 */ /* 0x000fe20005800000 */
[----:B------:R-:W-:Y:S01]  /*129a0*/  STL [R1+0x2420], R0 ;  /* 0x0024200001007387 */ /* 0x000fe20000100800 */
[----:B0-----:R-:W-:-:S03]  /*129b0*/  LOP3.LUT R11, R11, 0x3f, RZ, 0xc0, !PT ;  /* 0x0000003f0b0b7812 */ /* 0x001fc600078ec0ff */
[----:B------:R-:W-:Y:S01]  /*129c0*/  STL [R1+0x2424], R3 ;  /* 0x0024240301007387 */ /* 0x000fe20000100800 */
[----:B------:R-:W-:Y:S01]  /*129d0*/  SEL R26, R23, R26, !P3 ;  /* 0x0000001a171a7207 */ /* 0x000fe20005800000 */
[----:B------:R-:W-:Y:S02]  /*129e0*/  IMAD R11, R11, c[0x0][0x18c], RZ ;  /* 0x000063000b0b7a24 */ /* 0x000fe400078e02ff */
[----:B------:R3:W-:Y:S01]  /*129f0*/  STL [R1+0x2428], R4 ;  /* 0x0024280401007387 */ /* 0x0007e20000100800 */
[C---:B------:R-:W-:Y:S02]  /*12a00*/  SEL R25, R23.reuse, R25, !P3 ;  /* 0x0000001917197207 */ /* 0x040fe40005800000 */
[----:B------:R-:W-:Y:S01]  /*12a10*/  SEL R23, R23, R24, !P3 ;  /* 0x0000001817177207 */ /* 0x000fe20005800000 */
[----:B------:R-:W-:Y:S01]  /*12a20*/  STL [R1+0x242c], R5 ;  /* 0x00242c0501007387 */ /* 0x000fe20000100800 */
[----:B------:R-:W-:-:S03]  /*12a30*/  LEA.HI.X.SX32 R11, R11, c[0x0][0x16c], 0x1, P5 ;  /* 0x00005b000b0b7a11 */ /* 0x000fc600028f0eff */
[----:B------:R-:W-:Y:S04]  /*12a40*/  STL [R1+0x2430], R7 ;  /* 0x0024300701007387 */ /* 0x000fe80000100800 */
[----:B------:R-:W-:Y:S04]  /*12a50*/  STL [R1+0x2434], R13 ;  /* 0x0024340d01007387 */ /* 0x000fe80000100800 */
[----:B------:R-:W-:Y:S04]  /*12a60*/  STL [R1+0x2438], R15 ;  /* 0x0024380f01007387 */ /* 0x000fe80000100800 */
[----:B------:R-:W-:Y:S04]  /*12a70*/  STL [R1+0x243c], R26 ;  /* 0x00243c1a01007387 */ /* 0x000fe80000100800 */
[----:B------:R-:W-:Y:S04]  /*12a80*/  STL [R1+0x2440], R25 ;  /* 0x0024401901007387 */ /* 0x000fe80000100800 */
[----:B------:R-:W-:Y:S04]  /*12a90*/  STL [R1+0x2444], R23 ;  /* 0x0024441701007387 */ /* 0x000fe80000100800 */
[----:B------:R-:W-:Y:S01]  /*12aa0*/  STL [R1+0x2448], R11 ;  /* 0x0024480b01007387 */ /* 0x000fe20000100800 */
[----:B--2---:R-:W-:-:S02]  /*12ab0*/  IMAD R28, R28, c[0x0][0x184], RZ ;  /* 0x000061001c1c7a24 */ /* 0x004fc400078e02ff */
[----:B---3--:R-:W-:Y:S02]  /*12ac0*/  IMAD R4, R14, c[0x0][0x190], RZ ;  /* 0x000064000e047a24 */ /* 0x008fe400078e02ff */
[----:B----4-:R-:W-:Y:S02]  /*12ad0*/  IMAD R3, R16, c[0x0][0x190], RZ ;  /* 0x0000640010037a24 */ /* 0x010fe400078e02ff */
[----:B-----5:R-:W-:Y:S02]  /*12ae0*/  IMAD R0, R17, c[0x0][0x190], RZ ;  /* 0x0000640011007a24 */ /* 0x020fe400078e02ff */
[----:B------:R-:W-:-:S05]  /*12af0*/  IMAD R24, R18, c[0x0][0x184], RZ ;  /* 0x0000610012187a24 */ /* 0x000fca00078e02ff */
[----:B------:R-:W-:Y:S04]  /*12b00*/  STL [R1+0x244c], R24 ;  /* 0x00244c1801007387 */ /* 0x000fe80000100800 */
[----:B------:R-:W-:Y:S04]  /*12b10*/  STL [R1+0x2450], R28 ;  /* 0x0024501c01007387 */ /* 0x000fe80000100800 */
[----:B------:R0:W-:Y:S04]  /*12b20*/  STL [R1+0x20], R0 ;  /* 0x0000200001007387 */ /* 0x0001e80000100800 */
[----:B------:R1:W-:Y:S01]  /*12b30*/  STL [R1+0x30], R3 ;  /* 0x0000300301007387 */ /* 0x0003e20000100800 */
[----:B0-----:R-:W-:-:S03]  /*12b40*/  IMAD R0, R8, c[0x0][0x190], RZ ;  /* 0x0000640008007a24 */ /* 0x001fc600078e02ff */
[----:B------:R0:W-:Y:S01]  /*12b50*/  STL [R1+0x38], R4 ;  /* 0x0000380401007387 */ /* 0x0001e20000100800 */
[----:B-1----:R-:W-:-:S03]  /*12b60*/  IMAD R3, R6, c[0x0][0x190], RZ ;  /* 0x0000640006037a24 */ /* 0x002fc600078e02ff */
[----:B------:R1:W-:Y:S04]  /*12b70*/  STL [R1+0x58], R0 ;  /* 0x0000580001007387 */ /* 0x0003e80000100800 */
[----:B------:R2:W-:Y:S01]  /*12b80*/  STL [R1+0x60], R3 ;  /* 0x0000600301007387 */ /* 0x0005e20000100800 */
[----:B0-----:R-:W-:Y:S02]  /*12b90*/  IMAD R4, R20, c[0x0][0x190], RZ ;  /* 0x0000640014047a24 */ /* 0x001fe400078e02ff */
[----:B-1----:R-:W-:-:S03]  /*12ba0*/  IMAD R0, R9, c[0x0][0x190], RZ ;  /* 0x0000640009007a24 */ /* 0x002fc600078e02ff */
[----:B------:R0:W-:Y:S01]  /*12bb0*/  STL [R1+0x90], R4 ;  /* 0x0000900401007387 */ /* 0x0001e20000100800 */
[----:B--2---:R-:W-:-:S03]  /*12bc0*/  IMAD R3, R12, c[0x0][0x190], RZ ;  /* 0x000064000c037a24 */ /* 0x004fc600078e02ff */
[----:B------:R1:W-:Y:S04]  /*12bd0*/  STL [R1+0x9c], R0 ;  /* 0x00009c0001007387 */ /* 0x0003e80000100800 */
[----:B------:R2:W-:Y:S01]  /*12be0*/  STL [R1+0xd0], R3 ;  /* 0x0000d00301007387 */ /* 0x0005e20000100800 */
[----:B0-----:R-:W-:Y:S02]  /*12bf0*/  IMAD R4, R21, c[0x0][0x190], RZ ;  /* 0x0000640015047a24 */ /* 0x001fe400078e02ff */
[----:B-1----:R-:W-:-:S03]  /*12c00*/  IMAD R0, R27, c[0x0][0x190], RZ ;  /* 0x000064001b007a24 */ /* 0x002fc600078e02ff */
[----:B------:R-:W-:Y:S01]  /*12c10*/  STL [R1+0xf0], R4 ;  /* 0x0000f00401007387 */ /* 0x000fe20000100800 */
[----:B--2---:R-:W-:-:S03]  /*12c20*/  IMAD R3, R2, c[0x0][0x190], RZ ;  /* 0x0000640002037a24 */ /* 0x004fc600078e02ff */
[----:B------:R0:W-:Y:S04]  /*12c30*/  STL [R1+0xf8], R0 ;  /* 0x0000f80001007387 */ /* 0x0001e80000100800 */
[----:B------:R-:W-:Y:S04]  /*12c40*/  STL [R1+0x108], R3 ;  /* 0x0001080301007387 */ /* 0x000fe80000100800 */
[----:B------:R-:W2:Y:S01]  /*12c50*/  LDL.LU R28, [R1+0x3c8] ;  /* 0x0003c800011c7983 */ /* 0x000ea20000300800 */
[----:B------:R-:W-:Y:S02]  /*12c60*/  IMAD R2, R29, c[0x0][0x190], RZ ;  /* 0x000064001d027a24 */ /* 0x000fe400078e02ff */
[----:B0-----:R-:W-:-:S03]  /*12c70*/  IMAD R0, R10, c[0x0][0x190], RZ ;  /* 0x000064000a007a24 */ /* 0x001fc600078e02ff */
[----:B------:R-:W-:Y:S04]  /*12c80*/  STL [R1+0x110], R2 ;  /* 0x0001100201007387 */ /* 0x000fe80000100800 */
[----:B--2---:R0:W-:Y:S04]  /*12c90*/  STL [R1+0x2484], R28 ;  /* 0x0024841c01007387 */ /* 0x0041e80000100800 */
[----:B------:R-:W-:Y:S04]  /*12ca0*/  STL [R1+0x118], R0 ;  /* 0x0001180001007387 */ /* 0x000fe80000100800 */
[----:B0-----:R-:W2:Y:S04]  /*12cb0*/  LDL.LU R28, [R1+0x3cc] ;  /* 0x0003cc00011c7983 */ /* 0x001ea80000300800 */
[----:B--2---:R0:W-:Y:S04]  /*12cc0*/  STL [R1+0x2488], R28 ;  /* 0x0024881c01007387 */ /* 0x0041e80000100800 */
[----:B0-----:R-:W2:Y:S04]  /*12cd0*/  LDL.LU R28, [R1+0x3d0] ;  /* 0x0003d000011c7983 */ /* 0x001ea80000300800 */
[----:B------:R-:W3:Y:S04]  /*12ce0*/  LDL.LU R24, [R1+0x3c4] ;  /* 0x0003c40001187983 */ /* 0x000ee80000300800 */
[----:B------:R-:W4:Y:S04]  /*12cf0*/  LDL.LU R11, [R1+0x3c0] ;  /* 0x0003c000010b7983 */ /* 0x000f280000300800 */
[----:B------:R-:W5:Y:S04]  /*12d00*/  LDL.LU R23, [R1+0x3bc] ;  /* 0x0003bc0001177983 */ /* 0x000f680000300800 */
[----:B------:R-:W3:Y:S04]  /*12d10*/  LDL.LU R25, [R1+0x3b8] ;  /* 0x0003b80001197983 */ /* 0x000ee80000300800 */
        /* <DEDUP_REMOVED lines=23> */
[----:B------:R-:W3:Y:S01]  /*12e90*/  LDL.LU R10, [R1+0x354] ;  /* 0x00035400010a7983 */ /* 0x000ee20000300800 */
[----:B--2---:R-:W-:-:S05]  /*12ea0*/  IMAD R28, R28, c[0x0][0x190], RZ ;  /* 0x000064001c1c7a24 */ /* 0x004fca00078e02ff */
[----:B------:R0:W-:Y:S04]  /*12eb0*/  STL [R1+0x158], R28 ;  /* 0x0001581c01007387 */ /* 0x0001e80000100800 */
[----:B0-----:R-:W2:Y:S02]  /*12ec0*/  LDL.LU R28, [R1+0x2488] ;  /* 0x00248800011c7983 */ /* 0x001ea40000300800 */
[----:B--2---:R-:W-:-:S05]  /*12ed0*/  IMAD R28, R28, c[0x0][0x190], RZ ;  /* 0x000064001c1c7a24 */ /* 0x004fca00078e02ff */
[----:B------:R0:W-:Y:S04]  /*12ee0*/  STL [R1+0x160], R28 ;  /* 0x0001601c01007387 */ /* 0x0001e80000100800 */
[----:B0-----:R-:W2:Y:S01]  /*12ef0*/  LDL.LU R28, [R1+0x2484] ;  /* 0x00248400011c7983 */ /* 0x001ea20000300800 */
[----:B----4-:R-:W-:Y:S02]  /*12f00*/  IMAD R11, R11, c[0x0][0x190], RZ ;  /* 0x000064000b0b7a24 */ /* 0x010fe400078e02ff */
[----:B---3--:R-:W-:Y:S02]  /*12f10*/  IMAD R15, R15, c[0x0][0x190], RZ ;  /* 0x000064000f0f7a24 */ /* 0x008fe400078e02ff */
[----:B------:R-:W-:Y:S02]  /*12f20*/  IMAD R13, R13, c[0x0][0x190], RZ ;  /* 0x000064000d0d7a24 */ /* 0x000fe400078e02ff */
[----:B------:R-:W-:-:S02]  /*12f30*/  IMAD R3, R3, c[0x0][0x190], RZ ;  /* 0x0000640003037a24 */ /* 0x000fc400078e02ff */
[----:B--2---:R-:W-:-:S05]  /*12f40*/  IMAD R28, R28, c[0x0][0x190], RZ ;  /* 0x000064001c1c7a24 */ /* 0x004fca00078e02ff */
[----:B------:R0:W-:Y:S02]  /*12f50*/  STL [R1+0x194], R28 ;  /* 0x0001941c01007387 */ /* 0x0001e40000100800 */
[----:B0-----:R-:W-:Y:S02]  /*12f60*/  IMAD R28, R24, c[0x0][0x190], RZ ;  /* 0x00006400181c7a24 */ /* 0x001fe400078e02ff */
[----:B-----5:R-:W-:Y:S02]  /*12f70*/  IMAD R24, R23, c[0x0][0x190], RZ ;  /* 0x0000640017187a24 */ /* 0x020fe400078e02ff */
[----:B------:R-:W-:Y:S01]  /*12f80*/  IMAD R23, R25, c[0x0][0x190], RZ ;  /* 0x0000640019177a24 */ /* 0x000fe200078e02ff */
[----:B------:R-:W-:Y:S04]  /*12f90*/  STL [R1+0x198], R28 ;  /* 0x0001981c01007387 */ /* 0x000fe80000100800 */
[----:B------:R0:W-:Y:S04]  /*12fa0*/  STL [R1+0x1b0], R11 ;  /* 0x0001b00b01007387 */ /* 0x0001e80000100800 */
[----:B------:R-:W-:Y:S01]  /*12fb0*/  STL [R1+0x210], R24 ;  /* 0x0002101801007387 */ /* 0x000fe20000100800 */
[----:B0-----:R-:W-:-:S03]  /*12fc0*/  IMAD R11, R26, c[0x0][0x190], RZ ;  /* 0x000064001a0b7a24 */ /* 0x001fc600078e02ff */
[----:B------:R-:W-:Y:S04]  /*12fd0*/  STL [R1+0x214], R23 ;  /* 0x0002141701007387 */ /* 0x000fe80000100800 */
[----:B------:R0:W-:Y:S04]  /*12fe0*/  STL [R1+0x218], R11 ;  /* 0x0002180b01007387 */ /* 0x0001e80000100800 */
[----:B------:R-:W-:Y:S01]  /*12ff0*/  STL [R1+0x274], R15 ;  /* 0x0002740f01007387 */ /* 0x000fe20000100800 */
[----:B0-----:R-:W-:Y:S02]  /*13000*/  IMAD R11, R7, c[0x0][0x190], RZ ;  /* 0x00006400070b7a24 */ /* 0x001fe400078e02ff */
[----:B------:R-:W-:-:S02]  /*13010*/  IMAD R7, R5, c[0x0][0x190], RZ ;  /* 0x0000640005077a24 */ /* 0x000fc400078e02ff */
[----:B------:R-:W-:Y:S01]  /*13020*/  IMAD R5, R4, c[0x0][0x190], RZ ;  /* 0x0000640004057a24 */ /* 0x000fe200078e02ff */
[----:B------:R-:W-:Y:S01]  /*13030*/  STL [R1+0x27c], R13 ;  /* 0x00027c0d01007387 */ /* 0x000fe20000100800 */
[----:B------:R-:W-:-:S03]  /*13040*/  IMAD R4, R0, c[0x0][0x190], RZ ;  /* 0x0000640000047a24 */ /* 0x000fc600078e02ff */
[----:B------:R-:W-:Y:S01]  /*13050*/  STL [R1+0x38c], R11 ;  /* 0x00038c0b01007387 */ /* 0x000fe20000100800 */
[----:B------:R-:W-:-:S03]  /*13060*/  IMAD R0, R22, c[0x0][0x190], RZ ;  /* 0x0000640016007a24 */ /* 0x000fc600078e02ff */
[----:B------:R-:W-:Y:S04]  /*13070*/  STL [R1+0x3a4], R7 ;  /* 0x0003a40701007387 */ /* 0x000fe80000100800 */
[----:B------:R-:W-:Y:S04]  /*13080*/  STL [R1+0x3a0], R5 ;  /* 0x0003a00501007387 */ /* 0x000fe80000100800 */
[----:B------:R0:W-:Y:S04]  /*13090*/  STL [R1+0x39c], R3 ;  /* 0x00039c0301007387 */ /* 0x0001e80000100800 */
[----:B------:R1:W-:Y:S01]  /*130a0*/  STL [R1+0x398], R4 ;  /* 0x0003980401007387 */ /* 0x0003e20000100800 */
[----:B0-----:R-:W-:-:S03]  /*130b0*/  IMAD R3, R19, c[0x0][0x190], RZ ;  /* 0x0000640013037a24 */ /* 0x001fc600078e02ff */
[----:B------:R0:W-:Y:S01]  /*130c0*/  STL [R1+0x394], R0 ;  /* 0x0003940001007387 */ /* 0x0001e20000100800 */
[----:B-1----:R-:W-:-:S03]  /*130d0*/  IMAD R4, R18, c[0x0][0x190], RZ ;  /* 0x0000640012047a24 */ /* 0x002fc600078e02ff */
        /* <DEDUP_REMOVED lines=552> */
[----:B---3--:R-:W-:Y:S02]  /*15360*/  IMAD R24, R24, c[0x0][0x190], RZ ;  /* 0x0000640018187a24 */ /* 0x008fe400078e02ff */
[----:B----4-:R-:W-:Y:S02]  /*15370*/  IMAD R11, R11, c[0x0][0x190], RZ ;  /* 0x000064000b0b7a24 */ /* 0x010fe400078e02ff */
[----:B-----5:R-:W-:Y:S02]  /*15380*/  IMAD R23, R23, c[0x0][0x190], RZ ;  /* 0x0000640017177a24 */ /* 0x020fe400078e02ff */
[----:B------:R-:W-:-:S02]  /*15390*/  IMAD R25, R25, c[0x0][0x190], RZ ;  /* 0x0000640019197a24 */ /* 0x000fc400078e02ff */
[----:B------:R-:W-:Y:S02]  /*153a0*/  IMAD R26, R26, c[0x0][0x190], RZ ;  /* 0x000064001a1a7a24 */ /* 0x000fe400078e02ff */
[----:B------:R-:W-:Y:S02]  /*153b0*/  IMAD R15, R15, c[0x0][0x190], RZ ;  /* 0x000064000f0f7a24 */ /* 0x000fe400078e02ff */
[----:B------:R-:W-:Y:S02]  /*153c0*/  IMAD R13, R13, c[0x0][0x190], RZ ;  /* 0x000064000d0d7a24 */ /* 0x000fe400078e02ff */
[----:B------:R-:W-:Y:S02]  /*153d0*/  IMAD R7, R7, c[0x0][0x190], RZ ;  /* 0x0000640007077a24 */ /* 0x000fe400078e02ff */
[----:B------:R-:W-:Y:S02]  /*153e0*/  IMAD R5, R5, c[0x0][0x190], RZ ;  /* 0x0000640005057a24 */ /* 0x000fe400078e02ff */
        /* <DEDUP_REMOVED lines=19> */
[----:B--2---:R-:W-:-:S05]  /*15520*/  IMAD R28, R28, c[0x0][0x190], RZ ;  /* 0x000064001c1c7a24 */ /* 0x004fca00078e02ff */
        /* <DEDUP_REMOVED lines=57> */
[----:B0-----:R-:W5:Y:S01]  /*158c0*/  LDL.LU R10, [R1+0x23e0] ;  /* 0x0023e000010a7983 */ /* 0x001f620000300800 */
[----:B--2---:R-:W-:-:S02]  /*158d0*/  IMAD R5, R5, c[0x0][0x190], RZ ;  /* 0x0000640005057a24 */ /* 0x004fc400078e02ff */
[----:B---3--:R-:W-:Y:S02]  /*158e0*/  IMAD R4, R4, c[0x0][0x190], RZ ;  /* 0x0000640004047a24 */ /* 0x008fe400078e02ff */
[----:B----4-:R-:W-:Y:S02]  /*158f0*/  IMAD R3, R3, c[0x0][0x190], RZ ;  /* 0x0000640003037a24 */ /* 0x010fe400078e02ff */
[----:B-----5:R-:W-:Y:S02]  /*15900*/  IMAD R0, R0, c[0x0][0x190], RZ ;  /* 0x0000640000007a24 */ /* 0x020fe400078e02ff */
        /* <DEDUP_REMOVED lines=14> */
[----:B------:R-:W-:-:S05]  /*159f0*/  IMAD R10, R10, c[0x0][0x190], RZ ;  /* 0x000064000a0a7a24 */ /* 0x000fca00078e02ff */
[----:B------:R0:W-:Y:S04]  /*15a00*/  STL [R1+0x8], R10 ;  /* 0x0000080a01007387 */ /* 0x0001e80000100800 */
[----:B0-----:R-:W2:Y:S04]  /*15a10*/  LDL.LU R10, [R1+0x23dc] ;  /* 0x0023dc00010a7983 */ /* 0x001ea80000300800 */
[----:B------:R-:W-:Y:S04]  /*15a20*/  STL [R1+0x239c], R2 ;  /* 0x00239c0201007387 */ /* 0x000fe80000100800 */
[----:B------:R-:W-:Y:S04]  /*15a30*/  STL [R1+0x4], R29 ;  /* 0x0000041d01007387 */ /* 0x000fe80000100800 */
[----:B------:R0:W-:Y:S04]  /*15a40*/  STL [R1+0x2398], R27 ;  /* 0x0023981b01007387 */ /* 0x0001e80000100800 */
[----:B0-----:R-:W2:Y:S04]  /*15a50*/  LDL.LU R27, [R1+0x20] ;  /* 0x00002000011b7983 */ /* 0x001ea80000300800 */
[----:B------:R-:W-:Y:S04]  /*15a60*/  STL [R1+0x2394], R21 ;  /* 0x0023941501007387 */ /* 0x000fe80000100800 */
[----:B------:R0:W-:Y:S04]  /*15a70*/  STL [R1+0x2390], R12 ;  /* 0x0023900c01007387 */ /* 0x0001e80000100800 */
[----:B0-----:R-:W3:Y:S04]  /*15a80*/  LDL.LU R12, [R1+0x38] ;  /* 0x00003800010c7983 */ /* 0x001ee80000300800 */
[----:B------:R-:W-:Y:S04]  /*15a90*/  STL [R1+0x238c], R20 ;  /* 0x00238c1401007387 */ /* 0x000fe80000100800 */
[----:B------:R-:W-:Y:S04]  /*15aa0*/  STL [R1+0x2384], R6 ;  /* 0x0023840601007387 */ /* 0x000fe80000100800 */
[----:B------:R-:W-:Y:S04]  /*15ab0*/  STL [R1+0x2388], R8 ;  /* 0x0023880801007387 */ /* 0x000fe80000100800 */
[----:B------:R0:W-:Y:S04]  /*15ac0*/  STL [R1+0x23a0], R14 ;  /* 0x0023a00e01007387 */ /* 0x0001e80000100800 */
[----:B0-----:R-:W4:Y:S04]  /*15ad0*/  LDL.LU R14, [R1+0x110] ;  /* 0x00011000010e7983 */ /* 0x001f280000300800 */
[----:B------:R0:W-:Y:S04]  /*15ae0*/  STL [R1+0x23a4], R16 ;  /* 0x0023a41001007387 */ /* 0x0001e80000100800 */
[----:B0-----:R-:W5:Y:S04]  /*15af0*/  LDL.LU R16, [R1+0x108] ;  /* 0x0001080001107983 */ /* 0x001f680000300800 */
[----:B------:R0:W-:Y:S04]  /*15b00*/  STL [R1+0x23a8], R17 ;  /* 0x0023a81101007387 */ /* 0x0001e80000100800 */
[----:B0-----:R-:W4:Y:S04]  /*15b10*/  LDL.LU R17, [R1+0xf8] ;  /* 0x0000f80001117983 */ /* 0x001f280000300800 */
        /* <DEDUP_REMOVED lines=13> */
[----:B0-----:R-:W4:Y:S01]  /*15bf0*/  LDL.LU R5, [R1+0x30] ;  /* 0x0000300001057983 */ /* 0x001f220000300800 */
[----:B------:R-:W-:-:S02]  /*15c00*/  IMAD R7, R7, c[0x0][0x190], RZ ;  /* 0x0000640007077a24 */ /* 0x000fc400078e02ff */
[----:B------:R-:W-:Y:S02]  /*15c10*/  IMAD.MOV.U32 R2, RZ, RZ, R28 ;  /* 0x000000ffff027224 */ /* 0x000fe400078e001c */
[----:B------:R-:W-:Y:S02]  /*15c20*/  IMAD R13, R13, c[0x0][0x190], RZ ;  /* 0x000064000d0d7a24 */ /* 0x000fe400078e02ff */
[----:B------:R-:W-:Y:S02]  /*15c30*/  IMAD R15, R15, c[0x0][0x190], RZ ;  /* 0x000064000f0f7a24 */ /* 0x000fe400078e02ff */
[----:B------:R-:W-:Y:S01]  /*15c40*/  IMAD R26, R26, c[0x0][0x190], RZ ;  /* 0x000064001a1a7a24 */ /* 0x000fe200078e02ff */
[----:B------:R-:W-:Y:S01]  /*15c50*/  STL [R1+0x23c8], R7 ;  /* 0x0023c80701007387 */ /* 0x000fe20000100800 */
[----:B------:R-:W-:Y:S01]  /*15c60*/  IMAD R25, R25, c[0x0][0x190], RZ ;  /* 0x0000640019197a24 */ /* 0x000fe200078e02ff */
[----:B------:R-:W-:Y:S02]  /*15c70*/  LEA R20, P1, R2, c[0x0][0x160], 0x1 ;  /* 0x0000580002147a11 */ /* 0x000fe400078208ff */
[----:B------:R-:W-:Y:S04]  /*15c80*/  STL [R1+0x23cc], R13 ;  /* 0x0023cc0d01007387 */ /* 0x000fe80000100800 */
[----:B------:R-:W-:Y:S04]  /*15c90*/  STL [R1+0x23d0], R15 ;  /* 0x0023d00f01007387 */ /* 0x000fe80000100800 */
[----:B------:R-:W-:Y:S04]  /*15ca0*/  STL [R1+0x23d4], R26 ;  /* 0x0023d41a01007387 */ /* 0x000fe80000100800 */
[----:B------:R-:W-:Y:S04]  /*15cb0*/  STL [R1+0x23d8], R25 ;  /* 0x0023d81901007387 */ /* 0x000fe80000100800 */
[----:B------:R-:W5:Y:S04]  /*15cc0*/  LDL.LU R8, [R1+0x118] ;  /* 0x0001180001087983 */ /* 0x000f680000300800 */
[----:B------:R-:W-:Y:S01]  /*15cd0*/  STL [R1+0x1730], R20 ;  /* 0x0017301401007387 */ /* 0x000fe20000100800 */
[----:B------:R-:W-:-:S04]  /*15ce0*/  LEA R28, P0, R24, c[0x0][0x160], 0x1 ;  /* 0x00005800181c7a11 */ /* 0x000fc800078008ff */
[----:B------:R-:W-:Y:S02]  /*15cf0*/  LEA.HI.X.SX32 R29, R24, c[0x0][0x164], 0x1, P0 ;  /* 0x00005900181d7a11 */ /* 0x000fe400000f0eff */
[----:B--2---:R-:W-:-:S05]  /*15d00*/  LEA R6, P2, R27, R10, 0x1 ;  /* 0x0000000a1b067211 */ /* 0x004fca00078408ff */
[----:B------:R0:W-:Y:S04]  /*15d10*/  STL [R1+0x1b60], R6 ;  /* 0x001b600601007387 */ /* 0x0001e80000100800 */
[----:B0-----:R-:W2:Y:S01]  /*15d20*/  LDL.LU R6, [R1+0x158] ;  /* 0x0001580001067983 */ /* 0x001ea20000300800 */
[-C--:B---3--:R-:W-:Y:S02]  /*15d30*/  LEA R13, P4, R12, R10.reuse, 0x1 ;  /* 0x0000000a0c0d7211 */ /* 0x088fe400078808ff */
[----:B----4-:R-:W-:-:S05]  /*15d40*/  LEA R7, P3, R5, R10, 0x1 ;  /* 0x0000000a05077211 */ /* 0x010fca00078608ff */
[----:B------:R0:W-:Y:S04]  /*15d50*/  STL [R1+0x1b68], R7 ;  /* 0x001b680701007387 */ /* 0x0001e80000100800 */
[----:B------:R-:W-:Y:S04]  /*15d60*/  STL [R1+0x1b70], R13 ;  /* 0x001b700d01007387 */ /* 0x000fe80000100800 */
[----:B------:R-:W3:Y:S01]  /*15d70*/  LDL.LU R20, [R1+0x160] ;  /* 0x0001600001147983 */ /* 0x000ee20000300800 */
[----:B0-----:R-:W-:-:S05]  /*15d80*/  LEA R7, P5, R4, R10, 0x1 ;  /* 0x0000000a04077211 */ /* 0x001fca00078a08ff */
[----:B------:R0:W-:Y:S04]  /*15d90*/  STL [R1+0x1b78], R7 ;  /* 0x001b780701007387 */ /* 0x0001e80000100800 */
[----:B------:R1:W4:Y:S04]  /*15da0*/  LDL.64 R24, [R1+0x1730] ;  /* 0x0017300001187983 */ /* 0x0003280000100a00 */
[----:B------:R-:W2:Y:S01]  /*15db0*/  LDL.LU R21, [R1+0x194] ;  /* 0x0001940001157983 */ /* 0x000ea20000300800 */
[----:B0-----:R-:W-:-:S05]  /*15dc0*/  LEA R7, P6, R3, R10, 0x1 ;  /* 0x0000000a03077211 */ /* 0x001fca00078c08ff */
[----:B------:R0:W-:Y:S02]  /*15dd0*/  STL [R1+0x1b80], R7 ;  /* 0x001b800701007387 */ /* 0x0001e40000100800 */
[-C--:B0-----:R-:W-:Y:S02]  /*15de0*/  LEA R7, P0, R0, R10.reuse, 0x1 ;  /* 0x0000000a00077211 */ /* 0x081fe400078008ff */
[----:B----4-:R-:W-:Y:S02]  /*15df0*/  LEA.HI.X.SX32 R25, R2, c[0x0][0x164], 0x1, P1 ;  /* 0x0000590002197a11 */ /* 0x010fe400008f0eff */
[----:B------:R-:W4:Y:S04]  /*15e00*/  LDL.LU R2, [R1+0x198] ;  /* 0x0001980001027983 */ /* 0x000f280000300800 */
[----:B------:R-:W-:Y:S04]  /*15e10*/  STL [R1+0x1734], R25 ;  /* 0x0017341901007387 */ /* 0x000fe80000100800 */
[----:B------:R-:W-:Y:S04]  /*15e20*/  STL.64 [R1+0x1738], R28 ;  /* 0x0017381c01007387 */ /* 0x000fe80000100a00 */
[----:B------:R0:W-:Y:S01]  /*15e30*/  STL [R1+0x1b88], R7 ;  /* 0x001b880701007387 */ /* 0x0001e20000100800 */
[----:B------:R-:W-:-:S02]  /*15e40*/  LEA R13, P1, R22, R10, 0x1 ;  /* 0x0000000a160d7211 */ /* 0x000fc400078208ff */
[----:B0-----:R-:W-:Y:S02]  /*15e50*/  LEA.HI.X.SX32 R7, R27, R11, 0x1, P2 ;  /* 0x0000000b1b077211 */ /* 0x001fe400010f0eff */
[----:B------:R-:W4:Y:S04]  /*15e60*/  LDL.LU R27, [R1+0x1b0] ;  /* 0x0001b000011b7983 */ /* 0x000f280000300800 */
[----:B------:R0:W-:Y:S04]  /*15e70*/  STL [R1+0x1b90], R13 ;  /* 0x001b900d01007387 */ /* 0x0001e80000100800 */
[----:B------:R1:W-:Y:S01]  /*15e80*/  STL [R1+0x1b5c], R7 ;  /* 0x001b5c0701007387 */ /* 0x0003e20000100800 */
[----:B0-----:R-:W-:-:S02]  /*15e90*/  LEA R13, P2, R19, R10, 0x1 ;  /* 0x0000000a130d7211 */ /* 0x001fc400078408ff */
[-C--:B-1----:R-:W-:Y:S02]  /*15ea0*/  LEA.HI.X.SX32 R7, R5, R11.reuse, 0x1, P3 ;  /* 0x0000000b05077211 */ /* 0x082fe400018f0eff */
[----:B------:R-:W4:Y:S04]  /*15eb0*/  LDL.LU R5, [R1+0x210] ;  /* 0x0002100001057983 */ /* 0x000f280000300800 */
[----:B------:R-:W-:Y:S04]  /*15ec0*/  STL [R1+0x1b98], R13 ;  /* 0x001b980d01007387 */ /* 0x000fe80000100800 */
[----:B------:R0:W-:Y:S02]  /*15ed0*/  STL [R1+0x1b64], R7 ;  /* 0x001b640701007387 */ /* 0x0001e40000100800 */
[----:B0-----:R-:W-:-:S02]  /*15ee0*/  LEA.HI.X.SX32 R7, R12, R11, 0x1, P4 ;  /* 0x0000000b0c077211 */ /* 0x001fc400020f0eff */
[----:B------:R-:W4:Y:S01]  /*15ef0*/  LDL.LU R12, [R1+0x214] ;  /* 0x00021400010c7983 */ /* 0x000f220000300800 */
[----:B------:R-:W-:-:S05]  /*15f00*/  LEA R13, P3, R18, R10, 0x1 ;  /* 0x0000000a120d7211 */ /* 0x000fca00078608ff */
[----:B------:R-:W-:Y:S04]  /*15f10*/  STL [R1+0x1ba0], R13 ;  /* 0x001ba00d01007387 */ /* 0x000fe80000100800 */
[----:B------:R0:W-:Y:S02]  /*15f20*/  STL [R1+0x1b6c], R7 ;  /* 0x001b6c0701007387 */ /* 0x0001e40000100800 */
[----:B0-----:R-:W-:Y:S02]  /*15f30*/  LEA.HI.X.SX32 R7, R4, R11, 0x1, P5 ;  /* 0x0000000b04077211 */ /* 0x001fe400028f0eff */
[----:B------:R-:W4:Y:S01]  /*15f40*/  LDL.LU R4, [R1+0x218] ;  /* 0x0002180001047983 */ /* 0x000f220000300800 */
[----:B------:R-:W-:-:S05]  /*15f50*/  LEA R13, P4, R17, R10, 0x1 ;  /* 0x0000000a110d7211 */ /* 0x000fca00078808ff */
[----:B------:R-:W-:Y:S04]  /*15f60*/  STL [R1+0x1ba8], R13 ;  /* 0x001ba80d01007387 */ /* 0x000fe80000100800 */
[----:B------:R0:W-:Y:S02]  /*15f70*/  STL [R1+0x1b74], R7 ;  /* 0x001b740701007387 */ /* 0x0001e40000100800 */
[----:B0-----:R-:W-:Y:S02]  /*15f80*/  LEA.HI.X.SX32 R7, R3, R11, 0x1, P6 ;  /* 0x0000000b03077211 */ /* 0x001fe400030f0eff */
[----:B------:R-:W4:Y:S01]  /*15f90*/  LDL.LU R3, [R1+0x274] ;  /* 0x0002740001037983 */ /* 0x000f220000300800 */
[----:B-----5:R-:W-:-:S05]  /*15fa0*/  LEA R13, P5, R16, R10, 0x1 ;  /* 0x0000000a100d7211 */ /* 0x020fca00078a08ff */
[----:B------:R-:W-:Y:S04]  /*15fb0*/  STL [R1+0x1bb0], R13 ;  /* 0x001bb00d01007387 */ /* 0x000fe80000100800 */
[----:B------:R0:W-:Y:S02]  /*15fc0*/  STL [R1+0x1b7c], R7 ;  /* 0x001b7c0701007387 */ /* 0x0001e40000100800 */
[----:B0-----:R-:W-:Y:S02]  /*15fd0*/  LEA.HI.X.SX32 R7, R0, R11, 0x1, P0 ;  /* 0x0000000b00077211 */ /* 0x001fe400000f0eff */
[----:B------:R-:W5:Y:S01]  /*15fe0*/  LDL.LU R0, [R1+0x27c] ;  /* 0x00027c0001007983 */ /* 0x000f620000300800 */
[----:B------:R-:W-:-:S05]  /*15ff0*/  LEA R13, P6, R14, R10, 0x1 ;  /* 0x0000000a0e0d7211 */ /* 0x000fca00078c08ff */
[----:B------:R0:W-:Y:S04]  /*16000*/  STL [R1+0x1bb8], R13 ;  /* 0x001bb80d01007387 */ /* 0x0001e80000100800 */
[----:B------:R1:W-:Y:S01]  /*16010*/  STL [R1+0x1b84], R7 ;  /* 0x001b840701007387 */ /* 0x0003e20000100800 */
[----:B0-----:R-:W-:Y:S02]  /*16020*/  LEA R13, P0, R8, R10, 0x1 ;  /* 0x0000000a080d7211 */ /* 0x001fe400078008ff */
[-C--:B-1----:R-:W-:Y:S02]  /*16030*/  LEA.HI.X.SX32 R7, R22, R11.reuse, 0x1, P1 ;  /* 0x0000000b16077211 */ /* 0x082fe400008f0eff */
[----:B------:R-:W5:Y:S04]  /*16040*/  LDL.LU R22, [R1+0x38c] ;  /* 0x00038c0001167983 */ /* 0x000f680000300800 */
[----:B------:R-:W-:Y:S04]  /*16050*/  STL [R1+0x1bc0], R13 ;  /* 0x001bc00d01007387 */ /* 0x000fe80000100800 */
[----:B------:R0:W-:Y:S02]  /*16060*/  STL [R1+0x1b8c], R7 ;  /* 0x001b8c0701007387 */ /* 0x0001e40000100800 */
[----:B0-----:R-:W-:-:S02]  /*16070*/  LEA.HI.X.SX32 R7, R19, R11, 0x1, P2 ;  /* 0x0000000b13077211 */ /* 0x001fc400010f0eff */
[----:B------:R-:W5:Y:S01]  /*16080*/  LDL.LU R19, [R1+0x3a4] ;  /* 0x0003a40001137983 */ /* 0x000f620000300800 */
[----:B--2---:R-:W-:-:S05]  /*16090*/  LEA R13, P1, R6, R10, 0x1 ;  /* 0x0000000a060d7211 */ /* 0x004fca00078208ff */
[----:B------:R-:W-:Y:S04]  /*160a0*/  STL [R1+0x1bc8], R13 ;  /* 0x001bc80d01007387 */ /* 0x000fe80000100800 */
[----:B------:R0:W-:Y:S02]  /*160b0*/  STL [R1+0x1b94], R7 ;  /* 0x001b940701007387 */ /* 0x0001e40000100800 */
[----:B0-----:R-:W-:Y:S02]  /*160c0*/  LEA.HI.X.SX32 R7, R18, R11, 0x1, P3 ;  /* 0x0000000b12077211 */ /* 0x001fe400018f0eff */
[----:B------:R-:W2:Y:S01]  /*160d0*/  LDL.LU R18, [R1+0x3a0] ;  /* 0x0003a00001127983 */ /* 0x000ea20000300800 */
[----:B---3--:R-:W-:-:S05]  /*160e0*/  LEA R13, P2, R20, R10, 0x1 ;  /* 0x0000000a140d7211 */ /* 0x008fca00078408ff */
[----:B------:R0:W-:Y:S04]  /*160f0*/  STL [R1+0x1bd0], R13 ;  /* 0x001bd00d01007387 */ /* 0x0001e80000100800 */
[----:B------:R1:W-:Y:S01]  /*16100*/  STL [R1+0x1b9c], R7 ;  /* 0x001b9c0701007387 */ /* 0x0003e20000100800 */
[----:B0-----:R-:W-:Y:S02]  /*16110*/  LEA R13, P3, R21, R10, 0x1 ;  /* 0x0000000a150d7211 */ /* 0x001fe400078608ff */
[-C--:B-1----:R-:W-:Y:S02]  /*16120*/  LEA.HI.X.SX32 R7, R17, R11.reuse, 0x1, P4 ;  /* 0x0000000b11077211 */ /* 0x082fe400020f0eff */
[----:B------:R-:W3:Y:S04]  /*16130*/  LDL.LU R17, [R1+0x39c] ;  /* 0x00039c0001117983 */ /* 0x000ee80000300800 */
[----:B------:R-:W-:Y:S04]  /*16140*/  STL [R1+0x1bd8], R13 ;  /* 0x001bd80d01007387 */ /* 0x000fe80000100800 */
[----:B------:R0:W-:Y:S02]  /*16150*/  STL [R1+0x1ba4], R7 ;  /* 0x001ba40701007387 */ /* 0x0001e40000100800 */
[----:B0-----:R-:W-:-:S02]  /*16160*/  LEA.HI.X.SX32 R7, R16, R11, 0x1, P5 ;  /* 0x0000000b10077211 */ /* 0x001fc400028f0eff */
[----:B------:R-:W3:Y:S01]  /*16170*/  LDL.LU R16, [R1+0x398] ;  /* 0x0003980001107983 */ /* 0x000ee20000300800 */
[----:B----4-:R-:W-:-:S05]  /*16180*/  LEA R13, P4, R2, R10, 0x1 ;  /* 0x0000000a020d7211 */ /* 0x010fca00078808ff */
        /* <DEDUP_REMOVED lines=9> */
[----:B------:R-:W-:-:S05]  /*16220*/  LEA R13, P6, R5, R10, 0x1 ;  /* 0x0000000a050d7211 */ /* 0x000fca00078c08ff */
[----:B------:R0:W-:Y:S04]  /*16230*/  STL [R1+0x1bf0], R13 ;  /* 0x001bf00d01007387 */ /* 0x0001e80000100800 */
[----:B------:R1:W-:Y:S01]  /*16240*/  STL [R1+0x1bbc], R7 ;  /* 0x001bbc0701007387 */ /* 0x0003e20000100800 */
[----:B0-----:R-:W-:Y:S02]  /*16250*/  LEA R13, P0, R12, R10, 0x1 ;  /* 0x0000000a0c0d7211 */ /* 0x001fe400078008ff */
        /* <DEDUP_REMOVED lines=59> */
[-C--:B0-----:R-:W-:Y:S02]  /*16610*/  LEA.HI.X.SX32 R7, R18, R11.reuse, 0x1, P6 ;  /* 0x0000000b12077211 */ /* 0x081fe400030f0eff */
[----:B------:R-:W-:Y:S01]  /*16620*/  LEA R13, P5, R20, R10, 0x1 ;  /* 0x0000000a140d7211 */ /* 0x000fe200078a08ff */
        /* <DEDUP_REMOVED lines=81> */
[----:B------:R-:W-:Y:S04]  /*16b40*/  STL [R1+0x1cd8], R13 ;  /* 0x001cd80d01007387 */ /* 0x000fe80000100800 */
[----:B------:R0:W-:Y:S02]  /*16b50*/  STL [R1+0x1ca4], R7 ;  /* 0x001ca40701007387 */ /* 0x0001e40000100800 */
[-C--:B0-----:R-:W-:Y:S02]  /*16b60*/  LEA.HI.X.SX32 R7, R18, R11.reuse, 0x1, P2 ;  /* 0x0000000b12077211 */ /* 0x081fe400010f0eff */
[----:B------:R-:W-:Y:S01]  /*16b70*/  LEA R13, P1, R20, R10, 0x1 ;  /* 0x0000000a140d7211 */ /* 0x000fe200078208ff */
        /* <DEDUP_REMOVED lines=71> */
[----:B------:R-:W-:Y:S04]  /*16ff0*/  STL [R1+0x1d50], R13 ;  /* 0x001d500d01007387 */ /* 0x000fe80000100800 */
[----:B------:R0:W-:Y:S02]  /*17000*/  STL [R1+0x1d1c], R7 ;  /* 0x001d1c0701007387 */ /* 0x0001e40000100800 */
[-C--:B0-----:R-:W-:Y:S02]  /*17010*/  LEA.HI.X.SX32 R7, R22, R11.reuse, 0x1, P3 ;  /* 0x0000000b16077211 */ /* 0x081fe400018f0eff */
[----:B------:R-:W-:Y:S01]  /*17020*/  LEA R13, P2, R8, R10, 0x1 ;  /* 0x0000000a080d7211 */ /* 0x000fe200078408ff */
        /* <DEDUP_REMOVED lines=477> */
[----:B------:R0:W-:Y:S01]  /*18e00*/  STL [R1+0x201c], R7 ;  /* 0x00201c0701007387 */ /* 0x0001e20000100800 */
[-C--:B------:R-:W-:Y:S02]  /*18e10*/  LEA.HI.X.SX32 R5, R5, R11.reuse, 0x1, P2 ;  /* 0x0000000b05057211 */ /* 0x080fe400010f0eff */
[-C--:B0-----:R-:W-:Y:S02]  /*18e20*/  LEA.HI.X.SX32 R7, R27, R11.reuse, 0x1, P1 ;  /* 0x0000000b1b077211 */ /* 0x081fe400008f0eff */
[----:B------:R-:W-:Y:S01]  /*18e30*/  LEA R13, P0, R22, R10, 0x1 ;  /* 0x0000000a160d7211 */ /* 0x000fe200078008ff */
[----:B------:R-:W3:Y:S04]  /*18e40*/  LDL.LU R27, [R1+0x130] ;  /* 0x00013000011b7983 */ /* 0x000ee80000300800 */
[----:B------:R-:W-:Y:S04]  /*18e50*/  STL [R1+0x2058], R13 ;  /* 0x0020580d01007387 */ /* 0x000fe80000100800 */
[----:B------:R0:W-:Y:S04]  /*18e60*/  STL [R1+0x2024], R7 ;  /* 0x0020240701007387 */ /* 0x0001e80000100800 */
[----:B0-----:R-:W3:Y:S01]  /*18e70*/  LDL.LU R7, [R1+0x12c] ;  /* 0x00012c0001077983 */ /* 0x001ee20000300800 */
[----:B------:R-:W-:-:S02]  /*18e80*/  LEA.HI.X.SX32 R4, R4, R11, 0x1, P4 ;  /* 0x0000000b04047211 */ /* 0x000fc400020f0eff */
[----:B------:R-:W-:Y:S02]  /*18e90*/  LEA.HI.X.SX32 R3, R3, R11, 0x1, P5 ;  /* 0x0000000b03037211 */ /* 0x000fe400028f0eff */
[----:B----4-:R-:W-:-:S05]  /*18ea0*/  LEA R13, P1, R19, R10, 0x1 ;  /* 0x0000000a130d7211 */ /* 0x010fca00078208ff */
[----:B------:R-:W-:Y:S04]  /*18eb0*/  STL [R1+0x2060], R13 ;  /* 0x0020600d01007387 */ /* 0x000fe80000100800 */
[----:B------:R0:W-:Y:S02]  /*18ec0*/  STL [R1+0x202c], R5 ;  /* 0x00202c0501007387 */ /* 0x0001e40000100800 */
[----:B0-----:R-:W-:Y:S02]  /*18ed0*/  LEA.HI.X.SX32 R5, R12, R11, 0x1, P3 ;  /* 0x0000000b0c057211 */ /* 0x001fe400018f0eff */
[----:B------:R-:W4:Y:S01]  /*18ee0*/  LDL.LU R12, [R1+0x128] ;  /* 0x00012800010c7983 */ /* 0x000f220000300800 */
[----:B------:R-:W-:-:S05]  /*18ef0*/  LEA R13, P2, R18, R10, 0x1 ;  /* 0x0000000a120d7211 */ /* 0x000fca00078408ff */
[----:B------:R-:W-:Y:S04]  /*18f00*/  STL [R1+0x2068], R13 ;  /* 0x0020680d01007387 */ /* 0x000fe80000100800 */
[----:B------:R0:W-:Y:S04]  /*18f10*/  STL [R1+0x2034], R5 ;  /* 0x0020340501007387 */ /* 0x0001e80000100800 */
[----:B0-----:R-:W4:Y:S01]  /*18f20*/  LDL.LU R5, [R1+0x124] ;  /* 0x0001240001057983 */ /* 0x001f220000300800 */
[----:B------:R-:W-:-:S05]  /*18f30*/  LEA R13, P3, R17, R10, 0x1 ;  /* 0x0000000a110d7211 */ /* 0x000fca00078608ff */
[----:B------:R-:W-:Y:S04]  /*18f40*/  STL [R1+0x2070], R13 ;  /* 0x0020700d01007387 */ /* 0x000fe80000100800 */
[----:B------:R0:W-:Y:S04]  /*18f50*/  STL [R1+0x203c], R4 ;  /* 0x00203c0401007387 */ /* 0x0001e80000100800 */
[----:B0-----:R-:W4:Y:S01]  /*18f60*/  LDL.LU R4, [R1+0x120] ;  /* 0x0001200001047983 */ /* 0x001f220000300800 */
[----:B------:R-:W-:-:S05]  /*18f70*/  LEA R13, P4, R16, R10, 0x1 ;  /* 0x0000000a100d7211 */ /* 0x000fca00078808ff */
[----:B------:R-:W-:Y:S04]  /*18f80*/  STL [R1+0x2078], R13 ;  /* 0x0020780d01007387 */ /* 0x000fe80000100800 */
[----:B------:R0:W-:Y:S01]  /*18f90*/  STL [R1+0x2044], R3 ;  /* 0x0020440301007387 */ /* 0x0001e20000100800 */
[----:B------:R-:W-:-:S03]  /*18fa0*/  LEA.HI.X.SX32 R0, R0, R11, 0x1, P6 ;  /* 0x0000000b00007211 */ /* 0x000fc600030f0eff */
        /* <DEDUP_REMOVED lines=8> */
[----:B------:R0:W-:Y:S04]  /*19030*/  STL [R1+0x2054], R15 ;  /* 0x0020540f01007387 */ /* 0x0001e80000100800 */
[----:B------:R-:W4:Y:S01]  /*19040*/  LDL.LU R22, [R1+0x10c] ;  /* 0x00010c0001167983 */ /* 0x000f220000300800 */
[----:B0-----:R-:W-:Y:S02]  /*19050*/  LEA.HI.X.SX32 R15, R19, R11, 0x1, P1 ;  /* 0x0000000b130f7211 */ /* 0x001fe400008f0eff */
[----:B-----5:R-:W-:-:S05]  /*19060*/  LEA R13, P0, R6, R10, 0x1 ;  /* 0x0000000a060d7211 */ /* 0x020fca00078008ff */
[----:B------:R-:W-:Y:S04]  /*19070*/  STL [R1+0x2090], R13 ;  /* 0x0020900d01007387 */ /* 0x000fe80000100800 */
[----:B------:R0:W-:Y:S04]  /*19080*/  STL [R1+0x205c], R15 ;  /* 0x00205c0f01007387 */ /* 0x0001e80000100800 */
[----:B------:R-:W5:Y:S01]  /*19090*/  LDL.LU R19, [R1+0x104] ;  /* 0x0001040001137983 */ /* 0x000f620000300800 */
[----:B0-----:R-:W-:Y:S02]  /*190a0*/  LEA.HI.X.SX32 R15, R18, R11, 0x1, P2 ;  /* 0x0000000b120f7211 */ /* 0x001fe400010f0eff */
[----:B------:R-:W-:-:S05]  /*190b0*/  LEA R13, P1, R20, R10, 0x1 ;  /* 0x0000000a140d7211 */ /* 0x000fca00078208ff */
        /* <DEDUP_REMOVED lines=9> */
[----:B--2---:R-:W-:-:S05]  /*19150*/  LEA R13, P3, R2, R10, 0x1 ;  /* 0x0000000a020d7211 */ /* 0x004fca00078608ff */
[----:B------:R3:W-:Y:S04]  /*19160*/  STL [R1+0x20a8], R13 ;  /* 0x0020a80d01007387 */ /* 0x0007e80000100800 */
[----:B------:R-:W-:Y:S04]  /*19170*/  STL [R1+0x2074], R15 ;  /* 0x0020740f01007387 */ /* 0x000fe80000100800 */
[----:B------:R-:W2:Y:S01]  /*19180*/  LDL.LU R16, [R1+0xf4] ;  /* 0x0000f40001107983 */ /* 0x000ea20000300800 */
[-C--:B------:R-:W-:Y:S02]  /*19190*/  LEA.HI.X.SX32 R14, R14, R11.reuse, 0x1, P5 ;  /* 0x0000000b0e0e7211 */ /* 0x080fe400028f0eff */
[----:B------:R-:W-:-:S02]  /*191a0*/  LEA.HI.X.SX32 R8, R8, R11, 0x1, P6 ;  /* 0x0000000b08087211 */ /* 0x000fc400030f0eff */
[----:B---3--:R-:W-:-:S05]  /*191b0*/  LEA R13, P4, R27, R10, 0x1 ;  /* 0x0000000a1b0d7211 */ /* 0x008fca00078808ff */
[----:B------:R0:W-:Y:S04]  /*191c0*/  STL [R1+0x20b0], R13 ;  /* 0x0020b00d01007387 */ /* 0x0001e80000100800 */
[----:B------:R1:W-:Y:S01]  /*191d0*/  STL [R1+0x207c], R14 ;  /* 0x00207c0e01007387 */ /* 0x0003e20000100800 */
[----:B0-----:R-:W-:-:S03]  /*191e0*/  LEA R13, P5, R7, R10, 0x1 ;  /* 0x0000000a070d7211 */ /* 0x001fc600078a08ff */
[----:B-1----:R-:W3:Y:S04]  /*191f0*/  LDL.LU R14, [R1+0xec] ;  /* 0x0000ec00010e7983 */ /* 0x002ee80000300800 */
[----:B------:R-:W-:Y:S04]  /*19200*/  STL [R1+0x20b8], R13 ;  /* 0x0020b80d01007387 */ /* 0x000fe80000100800 */
[----:B------:R0:W-:Y:S01]  /*19210*/  STL [R1+0x2084], R8 ;  /* 0x0020840801007387 */ /* 0x0001e20000100800 */
[----:B------:R-:W-:-:S03]  /*19220*/  LEA.HI.X.SX32 R6, R6, R11, 0x1, P0 ;  /* 0x0000000b06067211 */ /* 0x000fc600000f0eff */
[----:B0-----:R-:W3:Y:S01]  /*19230*/  LDL.LU R8, [R1+0xe8] ;  /* 0x0000e80001087983 */ /* 0x001ee20000300800 */
[----:B------:R-:W-:Y:S02]  /*19240*/  LEA.HI.X.SX32 R15, R20, R11, 0x1, P1 ;  /* 0x0000000b140f7211 */ /* 0x000fe400008f0eff */
[----:B----4-:R-:W-:-:S05]  /*19250*/  LEA R13, P6, R12, R10, 0x1 ;  /* 0x0000000a0c0d7211 */ /* 0x010fca00078c08ff */
[----:B------:R-:W-:Y:S04]  /*19260*/  STL [R1+0x20c0], R13 ;  /* 0x0020c00d01007387 */ /* 0x000fe80000100800 */
[----:B------:R0:W-:Y:S04]  /*19270*/  STL [R1+0x208c], R6 ;  /* 0x00208c0601007387 */ /* 0x0001e80000100800 */
[----:B0-----:R-:W4:Y:S01]  /*19280*/  LDL.LU R6, [R1+0xe4] ;  /* 0x0000e40001067983 */ /* 0x001f220000300800 */
[----:B------:R-:W-:-:S05]  /*19290*/  LEA R13, P0, R5, R10, 0x1 ;  /* 0x0000000a050d7211 */ /* 0x000fca00078008ff */
[----:B------:R-:W-:Y:S04]  /*192a0*/  STL [R1+0x20c8], R13 ;  /* 0x0020c80d01007387 */ /* 0x000fe80000100800 */
[----:B------:R-:W4:Y:S04]  /*192b0*/  LDL.LU R20, [R1+0xe0] ;  /* 0x0000e00001147983 */ /* 0x000f280000300800 */
[----:B------:R0:W-:Y:S02]  /*192c0*/  STL [R1+0x2094], R15 ;  /* 0x0020940f01007387 */ /* 0x0001e40000100800 */
[----:B0-----:R-:W-:-:S02]  /*192d0*/  LEA.HI.X.SX32 R15, R21, R11, 0x1, P2 ;  /* 0x0000000b150f7211 */ /* 0x001fc400010f0eff */
[----:B------:R-:W-:-:S05]  /*192e0*/  LEA R13, P1, R4, R10, 0x1 ;  /* 0x0000000a040d7211 */ /* 0x000fca00078208ff */
[----:B------:R0:W-:Y:S04]  /*192f0*/  STL [R1+0x20d0], R13 ;  /* 0x0020d00d01007387 */ /* 0x0001e80000100800 */
[----:B------:R-:W4:Y:S04]  /*19300*/  LDL.LU R21, [R1+0xdc] ;  /* 0x0000dc0001157983 */ /* 0x000f280000300800 */
[----:B------:R1:W-:Y:S01]  /*19310*/  STL [R1+0x209c], R15 ;  /* 0x00209c0f01007387 */ /* 0x0003e20000100800 */
[----:B0-----:R-:W-:Y:S02]  /*19320*/  LEA R13, P2, R3, R10, 0x1 ;  /* 0x0000000a030d7211 */ /* 0x001fe400078408ff */
[----:B-1----:R-:W-:-:S03]  /*19330*/  LEA.HI.X.SX32 R15, R2, R11, 0x1, P3 ;  /* 0x0000000b020f7211 */ /* 0x002fc600018f0eff */
        /* <DEDUP_REMOVED lines=10> */
[----:B------:R5:W-:Y:S01]  /*193e0*/  STL [R1+0x20e8], R13 ;  /* 0x0020e80d01007387 */ /* 0x000be20000100800 */
[----:B------:R-:W-:-:S03]  /*193f0*/  LEA.HI.X.SX32 R7, R12, R11, 0x1, P6 ;  /* 0x0000000b0c077211 */ /* 0x000fc600030f0eff */
[----:B------:R-:W-:Y:S04]  /*19400*/  STL [R1+0x20b4], R15 ;  /* 0x0020b40f01007387 */ /* 0x000fe80000100800 */
[----:B------:R-:W4:Y:S01]  /*19410*/  LDL.LU R12, [R1+0xcc] ;  /* 0x0000cc00010c7983 */ /* 0x000f220000300800 */
[----:B-----5:R-:W-:-:S05]  /*19420*/  LEA R13, P5, R19, R10, 0x1 ;  /* 0x0000000a130d7211 */ /* 0x020fca00078a08ff */
[----:B------:R0:W-:Y:S04]  /*19430*/  STL [R1+0x20f0], R13 ;  /* 0x0020f00d01007387 */ /* 0x0001e80000100800 */
[----:B------:R1:W-:Y:S04]  /*19440*/  STL [R1+0x20bc], R7 ;  /* 0x0020bc0701007387 */ /* 0x0003e80000100800 */
[----:B0-----:R-:W5:Y:S01]  /*19450*/  LDL.LU R13, [R1+0xc8] ;  /* 0x0000c800010d7983 */ /* 0x001f620000300800 */
[----:B-1----:R-:W-:Y:S02]  /*19460*/  LEA.HI.X.SX32 R7, R5, R11, 0x1, P0 ;  /* 0x0000000b05077211 */ /* 0x002fe400000f0eff */
[----:B------:R-:W-:-:S02]  /*19470*/  LEA R15, P6, R18, R10, 0x1 ;  /* 0x0000000a120f7211 */ /* 0x000fc400078c08ff */
[----:B------:R-:W-:-:S03]  /*19480*/  LEA.HI.X.SX32 R4, R4, R11, 0x1, P1 ;  /* 0x0000000b04047211 */ /* 0x000fc600008f0eff */
[----:B------:R-:W-:Y:S04]  /*19490*/  STL [R1+0x20f8], R15 ;  /* 0x0020f80f01007387 */ /* 0x000fe80000100800 */
[----:B------:R0:W-:Y:S04]  /*194a0*/  STL [R1+0x20c4], R7 ;  /* 0x0020c40701007387 */ /* 0x0001e80000100800 */
[----:B0-----:R-:W5:Y:S01]  /*194b0*/  LDL.LU R7, [R1+0xc4] ;  /* 0x0000c40001077983 */ /* 0x001f620000300800 */
[----:B------:R-:W-:-:S05]  /*194c0*/  LEA R5, P0, R17, R10, 0x1 ;  /* 0x0000000a11057211 */ /* 0x000fca00078008ff */
[----:B------:R0:W-:Y:S04]  /*194d0*/  STL [R1+0x2100], R5 ;  /* 0x0021000501007387 */ /* 0x0001e80000100800 */
[----:B------:R1:W-:Y:S04]  /*194e0*/  STL [R1+0x20cc], R4 ;  /* 0x0020cc0401007387 */ /* 0x0003e80000100800 */
[----:B0-----:R-:W5:Y:S01]  /*194f0*/  LDL.LU R5, [R1+0xc0] ;  /* 0x0000c00001057983 */ /* 0x001f620000300800 */
[----:B-1----:R-:W-:Y:S02]  /*19500*/  LEA.HI.X.SX32 R4, R3, R11, 0x1, P2 ;  /* 0x0000000b03047211 */ /* 0x002fe400010f0eff */
[----:B--2---:R-:W-:-:S05]  /*19510*/  LEA R15, P1, R16, R10, 0x1 ;  /* 0x0000000a100f7211 */ /* 0x004fca00078208ff */
[----:B------:R-:W-:Y:S04]  /*19520*/  STL [R1+0x2108], R15 ;  /* 0x0021080f01007387 */ /* 0x000fe80000100800 */
[----:B------:R0:W-:Y:S04]  /*19530*/  STL [R1+0x20d4], R4 ;  /* 0x0020d40401007387 */ /* 0x0001e80000100800 */
[----:B0-----:R-:W2:Y:S01]  /*19540*/  LDL.LU R4, [R1+0xbc] ;  /* 0x0000bc0001047983 */ /* 0x001ea20000300800 */
[----:B------:R-:W-:Y:S02]  /*19550*/  LEA.HI.X.SX32 R0, R0, R11, 0x1, P3 ;  /* 0x0000000b00007211 */ /* 0x000fe400018f0eff */
[----:B---3--:R-:W-:-:S05]  /*19560*/  LEA R3, P2, R14, R10, 0x1 ;  /* 0x0000000a0e037211 */ /* 0x008fca00078408ff */
[----:B------:R0:W-:Y:S04]  /*19570*/  STL [R1+0x2110], R3 ;  /* 0x0021100301007387 */ /* 0x0001e80000100800 */
[----:B------:R-:W-:Y:S01]  /*19580*/  STL [R1+0x20dc], R0 ;  /* 0x0020dc0001007387 */ /* 0x000fe20000100800 */
[----:B------:R-:W-:Y:S02]  /*19590*/  LEA.HI.X.SX32 R15, R22, R11, 0x1, P4 ;  /* 0x0000000b160f7211 */ /* 0x000fe400020f0eff */
[----:B0-----:R-:W-:-:S05]  /*195a0*/  LEA R3, P3, R8, R10, 0x1 ;  /* 0x0000000a08037211 */ /* 0x001fca00078608ff */
[----:B------:R0:W-:Y:S04]  /*195b0*/  STL [R1+0x2118], R3 ;  /* 0x0021180301007387 */ /* 0x0001e80000100800 */
[----:B0-----:R-:W3:Y:S04]  /*195c0*/  LDL.LU R3, [R1+0xb8] ;  /* 0x0000b80001037983 */ /* 0x001ee80000300800 */
[----:B------:R-:W-:Y:S01]  /*195d0*/  STL [R1+0x20e4], R15 ;  /* 0x0020e40f01007387 */ /* 0x000fe20000100800 */
[-C--:B------:R-:W-:Y:S02]  /*195e0*/  LEA.HI.X.SX32 R19, R19, R11.reuse, 0x1, P5 ;  /* 0x0000000b13137211 */ /* 0x080fe400028f0eff */
[----:B------:R-:W-:-:S02]  /*195f0*/  LEA.HI.X.SX32 R18, R18, R11, 0x1, P6 ;  /* 0x0000000b12127211 */ /* 0x000fc400030f0eff */
[----:B------:R-:W-:Y:S02]  /*19600*/  LEA.HI.X.SX32 R17, R17, R11, 0x1, P0 ;  /* 0x0000000b11117211 */ /* 0x000fe400000f0eff */
[----:B----4-:R-:W-:-:S05]  /*19610*/  LEA R0, P4, R6, R10, 0x1 ;  /* 0x0000000a06007211 */ /* 0x010fca00078808ff */
[----:B------:R0:W-:Y:S04]  /*19620*/  STL [R1+0x2120], R0 ;  /* 0x0021200001007387 */ /* 0x0001e80000100800 */
[----:B0-----:R-:W4:Y:S01]  /*19630*/  LDL.LU R0, [R1+0xb4] ;  /* 0x0000b40001007983 */ /* 0x001f220000300800 */
[----:B------:R-:W-:-:S03]  /*19640*/  LEA R15, P5, R20, R10, 0x1 ;  /* 0x0000000a140f7211 */ /* 0x000fc600078a08ff */
[----:B------:R-:W-:Y:S04]  /*19650*/  STL [R1+0x20ec], R19 ;  /* 0x0020ec1301007387 */ /* 0x000fe80000100800 */
[----:B------:R0:W-:Y:S04]  /*19660*/  STL [R1+0x2128], R15 ;  /* 0x0021280f01007387 */ /* 0x0001e80000100800 */
[----:B------:R-:W4:Y:S04]  /*19670*/  LDL.LU R22, [R1+0xb0] ;  /* 0x0000b00001167983 */ /* 0x000f280000300800 */
[----:B------:R-:W-:Y:S01]  /*19680*/  STL [R1+0x20f4], R18 ;  /* 0x0020f41201007387 */ /* 0x000fe20000100800 */
[----:B0-----:R-:W-:-:S05]  /*19690*/  LEA R15, P6, R21, R10, 0x1 ;  /* 0x0000000a150f7211 */ /* 0x001fca00078c08ff */
[----:B------:R0:W-:Y:S04]  /*196a0*/  STL [R1+0x2130], R15 ;  /* 0x0021300f01007387 */ /* 0x0001e80000100800 */
[----:B------:R-:W4:Y:S04]  /*196b0*/  LDL.LU R19, [R1+0xac] ;  /* 0x0000ac0001137983 */ /* 0x000f280000300800 */
[----:B------:R-:W-:Y:S01]  /*196c0*/  STL [R1+0x20fc], R17 ;  /* 0x0020fc1101007387 */ /* 0x000fe20000100800 */
[----:B0-----:R-:W-:-:S05]  /*196d0*/  LEA R15, P0, R2, R10, 0x1 ;  /* 0x0000000a020f7211 */ /* 0x001fca00078008ff */
[----:B------:R0:W-:Y:S04]  /*196e0*/  STL [R1+0x2138], R15 ;  /* 0x0021380f01007387 */ /* 0x0001e80000100800 */
[----:B------:R-:W4:Y:S01]  /*196f0*/  LDL.LU R18, [R1+0xa8] ;  /* 0x0000a80001127983 */ /* 0x000f220000300800 */
[----:B------:R-:W-:-:S05]  /*19700*/  LEA.HI.X.SX32 R16, R16, R11, 0x1, P1 ;  /* 0x0000000b10107211 */ /* 0x000fca00008f0eff */
[----:B------:R1:W-:Y:S01]  /*19710*/  STL [R1+0x2104], R16 ;  /* 0x0021041001007387 */ /* 0x0003e20000100800 */
[----:B0-----:R-:W-:-:S05]  /*19720*/  LEA R15, P1, R27, R10, 0x1 ;  /* 0x0000000a1b0f7211 */ /* 0x001fca00078208ff */
[----:B------:R0:W-:Y:S04]  /*19730*/  STL [R1+0x2140], R15 ;  /* 0x0021400f01007387 */ /* 0x0001e80000100800 */
[----:B------:R-:W4:Y:S01]  /*19740*/  LDL.LU R17, [R1+0xa4] ;  /* 0x0000a40001117983 */ /* 0x000f220000300800 */
[----:B------:R-:W-:-:S05]  /*19750*/  LEA.HI.X.SX32 R14, R14, R11, 0x1, P2 ;  /* 0x0000000b0e0e7211 */ /* 0x000fca00010f0eff */
[----:B------:R0:W-:Y:S04]  /*19760*/  STL [R1+0x210c], R14 ;  /* 0x00210c0e01007387 */ /* 0x0001e80000100800 */
[----:B-1----:R-:W4:Y:S01]  /*19770*/  LDL.LU R16, [R1+0xa0] ;  /* 0x0000a00001107983 */ /* 0x002f220000300800 */
[----:B0-----:R-:W-:Y:S02]  /*19780*/  LEA R15, P2, R12, R10, 0x1 ;  /* 0x0000000a0c0f7211 */ /* 0x001fe400078408ff */
[----:B------:R-:W-:-:S03]  /*19790*/  LEA.HI.X.SX32 R14, R8, R11, 0x1, P3 ;  /* 0x0000000b080e7211 */ /* 0x000fc600018f0eff */
[----:B------:R-:W-:Y:S04]  /*197a0*/  STL [R1+0x2148], R15 ;  /* 0x0021480f01007387 */ /* 0x000fe80000100800 */
[----:B------:R0:W-:Y:S01]  /*197b0*/  STL [R1+0x2114], R14 ;  /* 0x0021140e01007387 */ /* 0x0001e20000100800 */
[----:B------:R-:W-:-:S03]  /*197c0*/  LEA.HI.X.SX32 R6, R6, R11, 0x1, P4 ;  /* 0x0000000b06067211 */ /* 0x000fc600020f0eff */
[----:B0-----:R-:W4:Y:S01]  /*197d0*/  LDL.LU R14, [R1+0x98] ;  /* 0x00009800010e7983 */ /* 0x001f220000300800 */
[----:B-----5:R-:W-:-:S05]  /*197e0*/  LEA R8, P3, R13, R10, 0x1 ;  /* 0x0000000a0d087211 */ /* 0x020fca00078608ff */
[----:B------:R0:W-:Y:S04]  /*197f0*/  STL [R1+0x2150], R8 ;  /* 0x0021500801007387 */ /* 0x0001e80000100800 */
[----:B------:R1:W-:Y:S04]  /*19800*/  STL [R1+0x211c], R6 ;  /* 0x00211c0601007387 */ /* 0x0003e80000100800 */
[----:B0-----:R-:W5:Y:S01]  /*19810*/  LDL.LU R8, [R1+0x94] ;  /* 0x0000940001087983 */ /* 0x001f620000300800 */
[----:B-1----:R-:W-:Y:S02]  /*19820*/  LEA.HI.X.SX32 R6, R20, R11, 0x1, P5 ;  /* 0x0000000b14067211 */ /* 0x002fe400028f0eff */
[----:B------:R-:W-:-:S05]  /*19830*/  LEA R15, P4, R7, R10, 0x1 ;  /* 0x0000000a070f7211 */ /* 0x000fca00078808ff */
[----:B------:R0:W-:Y:S04]  /*19840*/  STL [R1+0x2158], R15 ;  /* 0x0021580f01007387 */ /* 0x0001e80000100800 */
[----:B------:R-:W5:Y:S04]  /*19850*/  LDL.LU R20, [R1+0x8c] ;  /* 0x00008c0001147983 */ /* 0x000f680000300800 */
[----:B------:R1:W-:Y:S01]  /*19860*/  STL [R1+0x2124], R6 ;  /* 0x0021240601007387 */ /* 0x0003e20000100800 */
[----:B0-----:R-:W-:-:S05]  /*19870*/  LEA R15, P5, R5, R10, 0x1 ;  /* 0x0000000a050f7211 */ /* 0x001fca00078a08ff */
[----:B------:R2:W-:Y:S01]  /*19880*/  STL [R1+0x2160], R15 ;  /* 0x0021600f01007387 */ /* 0x0005e20000100800 */
[----:B-1----:R-:W-:-:S03]  /*19890*/  LEA.HI.X.SX32 R6, R21, R11, 0x1, P6 ;  /* 0x0000000b15067211 */ /* 0x002fc600030f0eff */
[----:B------:R-:W5:Y:S04]  /*198a0*/  LDL.LU R21, [R1+0x88] ;  /* 0x0000880001157983 */ /* 0x000f680000300800 */
[----:B------:R0:W-:Y:S01]  /*198b0*/  STL [R1+0x212c], R6 ;  /* 0x00212c0601007387 */ /* 0x0001e20000100800 */
[----:B--2---:R-:W-:Y:S02]  /*198c0*/  LEA R15, P6, R4, R10, 0x1 ;  /* 0x0000000a040f7211 */ /* 0x004fe400078c08ff */
[----:B0-----:R-:W-:-:S03]  /*198d0*/  LEA.HI.X.SX32 R6, R2, R11, 0x1, P0 ;  /* 0x0000000b02067211 */ /* 0x001fc600000f0eff */
[----:B------:R-:W-:Y:S04]  /*198e0*/  STL [R1+0x2168], R15 ;  /* 0x0021680f01007387 */ /* 0x000fe80000100800 */
[----:B------:R-:W2:Y:S04]  /*198f0*/  LDL.LU R2, [R1+0x84] ;  /* 0x0000840001027983 */ /* 0x000ea80000300800 */
[----:B------:R0:W-:Y:S02]  /*19900*/  STL [R1+0x2134], R6 ;  /* 0x0021340601007387 */ /* 0x0001e40000100800 */
[----:B0-----:R-:W-:-:S02]  /*19910*/  LEA.HI.X.SX32 R6, R27, R11, 0x1, P1 ;  /* 0x0000000b1b067211 */ /* 0x001fc400008f0eff */
[----:B------:R-:W2:Y:S01]  /*19920*/  LDL.LU R27, [R1+0x80] ;  /* 0x00008000011b7983 */ /* 0x000ea20000300800 */
[----:B---3--:R-:W-:-:S05]  /*19930*/  LEA R15, P0, R3, R10, 0x1 ;  /* 0x0000000a030f7211 */ /* 0x008fca00078008ff */
[----:B------:R-:W-:Y:S04]  /*19940*/  STL [R1+0x2170], R15 ;  /* 0x0021700f01007387 */ /* 0x000fe80000100800 */
[----:B------:R0:W-:Y:S02]  /*19950*/  STL [R1+0x213c], R6 ;  /* 0x00213c0601007387 */ /* 0x0001e40000100800 */
[-C--:B0-----:R-:W-:Y:S02]  /*19960*/  LEA.HI.X.SX32 R6, R12, R11.reuse, 0x1, P2 ;  /* 0x0000000b0c067211 */ /* 0x081fe400010f0eff */
[----:B------:R-:W3:Y:S01]  /*19970*/  LDL.LU R12, [R1+0x7c] ;  /* 0x00007c00010c7983 */ /* 0x000ee20000300800 */
[-C--:B------:R-:W-:Y:S02]  /*19980*/  LEA.HI.X.SX32 R7, R7, R11.reuse, 0x1, P4 ;  /* 0x0000000b07077211 */ /* 0x080fe400020f0eff */
[----:B------:R-:W-:-:S02]  /*19990*/  LEA.HI.X.SX32 R5, R5, R11, 0x1, P5 ;  /* 0x0000000b05057211 */ /* 0x000fc400028f0eff */
[----:B----4-:R-:W-:-:S05]  /*199a0*/  LEA R15, P1, R0, R10, 0x1 ;  /* 0x0000000a000f7211 */ /* 0x010fca00078208ff */
[----:B------:R-:W-:Y:S04]  /*199b0*/  STL [R1+0x2178], R15 ;  /* 0x0021780f01007387 */ /* 0x000fe80000100800 */
[----:B------:R0:W-:Y:S04]  /*199c0*/  STL [R1+0x2144], R6 ;  /* 0x0021440601007387 */ /* 0x0001e80000100800 */
[----:B0-----:R-:W4:Y:S01]  /*199d0*/  LDL.LU R6, [R1+0x78] ;  /* 0x0000780001067983 */ /* 0x001f220000300800 */
[----:B------:R-:W-:Y:S02]  /*199e0*/  LEA R24, P2, R22, R10, 0x1 ;  /* 0x0000000a16187211 */ /* 0x000fe400078408ff */
[----:B------:R-:W-:-:S03]  /*199f0*/  LEA.HI.X.SX32 R15, R13, R11, 0x1, P3 ;  /* 0x0000000b0d0f7211 */ /* 0x000fc600018f0eff */
[----:B------:R-:W-:Y:S04]  /*19a00*/  STL [R1+0x2180], R24 ;  /* 0x0021801801007387 */ /* 0x000fe80000100800 */
[----:B------:R-:W-:Y:S04]  /*19a10*/  STL [R1+0x214c], R15 ;  /* 0x00214c0f01007387 */ /* 0x000fe80000100800 */
[----:B------:R-:W4:Y:S01]  /*19a20*/  LDL.LU R25, [R1+0x74] ;  /* 0x0000740001197983 */ /* 0x000f220000300800 */
[----:B------:R-:W-:-:S05]  /*19a30*/  LEA R13, P3, R19, R10, 0x1 ;  /* 0x0000000a130d7211 */ /* 0x000fca00078608ff */
[----:B------:R0:W-:Y:S04]  /*19a40*/  STL [R1+0x2188], R13 ;  /* 0x0021880d01007387 */ /* 0x0001e80000100800 */
[----:B------:R1:W-:Y:S01]  /*19a50*/  STL [R1+0x2154], R7 ;  /* 0x0021540701007387 */ /* 0x0003e20000100800 */
[----:B0-----:R-:W-:-:S05]  /*19a60*/  LEA R13, P4, R18, R10, 0x1 ;  /* 0x0000000a120d7211 */ /* 0x001fca00078808ff */
[----:B------:R-:W-:Y:S04]  /*19a70*/  STL [R1+0x2190], R13 ;  /* 0x0021900d01007387 */ /* 0x000fe80000100800 */
[----:B------:R-:W4:Y:S04]  /*19a80*/  LDL.LU R26, [R1+0x70] ;  /* 0x00007000011a7983 */ /* 0x000f280000300800 */
[----:B------:R0:W-:Y:S01]  /*19a90*/  STL [R1+0x215c], R5 ;  /* 0x00215c0501007387 */ /* 0x0001e20000100800 */
[----:B-1----:R-:W-:Y:S02]  /*19aa0*/  LEA R7, P5, R17, R10, 0x1 ;  /* 0x0000000a11077211 */ /* 0x002fe400078a08ff */
[----:B0-----:R-:W-:-:S03]  /*19ab0*/  LEA.HI.X.SX32 R5, R4, R11, 0x1, P6 ;  /* 0x0000000b04057211 */ /* 0x001fc600030f0eff */
[----:B------:R-:W-:Y:S04]  /*19ac0*/  STL [R1+0x2198], R7 ;  /* 0x0021980701007387 */ /* 0x000fe80000100800 */
[----:B------:R-:W-:Y:S04]  /*19ad0*/  STL [R1+0x2164], R5 ;  /* 0x0021640501007387 */ /* 0x000fe80000100800 */
[----:B------:R-:W4:Y:S01]  /*19ae0*/  LDL.LU R15, [R1+0x6c] ;  /* 0x00006c00010f7983 */ /* 0x000f220000300800 */
[----:B------:R-:W-:Y:S02]  /*19af0*/  LEA R4, P6, R16, R10, 0x1 ;  /* 0x0000000a10047211 */ /* 0x000fe400078c08ff */
[----:B------:R-:W-:-:S03]  /*19b00*/  LEA.HI.X.SX32 R3, R3, R11, 0x1, P0 ;  /* 0x0000000b03037211 */ /* 0x000fc600000f0eff */
[----:B------:R0:W-:Y:S04]  /*19b10*/  STL [R1+0x21a0], R4 ;  /* 0x0021a00401007387 */ /* 0x0001e80000100800 */
[----:B------:R1:W-:Y:S01]  /*19b20*/  STL [R1+0x216c], R3 ;  /* 0x00216c0301007387 */ /* 0x0003e20000100800 */
[----:B0-----:R-:W-:-:S05]  /*19b30*/  LEA R4, P0, R14, R10, 0x1 ;  /* 0x0000000a0e047211 */ /* 0x001fca00078008ff */
[----:B------:R0:W-:Y:S04]  /*19b40*/  STL [R1+0x21a8], R4 ;  /* 0x0021a80401007387 */ /* 0x0001e80000100800 */
[----:B------:R-:W4:Y:S01]  /*19b50*/  LDL.LU R13, [R1+0x68] ;  /* 0x00006800010d7983 */ /* 0x000f220000300800 */
[-C--:B-1----:R-:W-:Y:S02]  /*19b60*/  LEA.HI.X.SX32 R3, R0, R11.reuse, 0x1, P1 ;  /* 0x0000000b00037211 */ /* 0x082fe400008f0eff */
[-C--:B0-----:R-:W-:Y:S02]  /*19b70*/  LEA.HI.X.SX32 R4, R22, R11.reuse, 0x1, P2 ;  /* 0x0000000b16047211 */ /* 0x081fe400010f0eff */
[----:B-----5:R-:W-:Y:S01]  /*19b80*/  LEA R0, P1, R8, R10, 0x1 ;  /* 0x0000000a08007211 */ /* 0x020fe200078208ff */
[----:B------:R-:W-:Y:S04]  /*19b90*/  STL [R1+0x2174], R3 ;  /* 0x0021740301007387 */ /* 0x000fe80000100800 */
[----:B------:R0:W-:Y:S04]  /*19ba0*/  STL [R1+0x21b0], R0 ;  /* 0x0021b00001007387 */ /* 0x0001e80000100800 */
[----:B------:R1:W-:Y:S04]  /*19bb0*/  STL [R1+0x217c], R4 ;  /* 0x00217c0401007387 */ /* 0x0003e80000100800 */
[----:B------:R-:W5:Y:S01]  /*19bc0*/  LDL.LU R7, [R1+0x64] ;  /* 0x0000640001077983 */ /* 0x000f620000300800 */
[----:B0-----:R-:W-:-:S02]  /*19bd0*/  LEA.HI.X.SX32 R0, R19, R11, 0x1, P3 ;  /* 0x0000000b13007211 */ /* 0x001fc400018f0eff */
[----:B------:R-:W-:-:S05]  /*19be0*/  LEA R3, P2, R20, R10, 0x1 ;  /* 0x0000000a14037211 */ /* 0x000fca00078408ff */
[----:B------:R0:W-:Y:S04]  /*19bf0*/  STL [R1+0x21b8], R3 ;  /* 0x0021b80301007387 */ /* 0x0001e80000100800 */
[----:B------:R-:W-:Y:S01]  /*19c00*/  STL [R1+0x2184], R0 ;  /* 0x0021840001007387 */ /* 0x000fe20000100800 */
[----:B-1----:R-:W-:-:S05]  /*19c10*/  LEA R4, P3, R21, R10, 0x1 ;  /* 0x0000000a15047211 */ /* 0x002fca00078608ff */
[----:B------:R1:W-:Y:S04]  /*19c20*/  STL [R1+0x21c0], R4 ;  /* 0x0021c00401007387 */ /* 0x0003e80000100800 */
[----:B------:R-:W5:Y:S01]  /*19c30*/  LDL.LU R5, [R1+0x5c] ;  /* 0x00005c0001057983 */ /* 0x000f620000300800 */
[-C--:B0-----:R-:W-:Y:S02]  /*19c40*/  LEA.HI.X.SX32 R3, R18, R11.reuse, 0x1, P4 ;  /* 0x0000000b12037211 */ /* 0x081fe400020f0eff */
[----:B-1----:R-:W-:-:S03]  /*19c50*/  LEA.HI.X.SX32 R4, R17, R11, 0x1, P5 ;  /* 0x0000000b11047211 */ /* 0x002fc600028f0eff */
[----:B------:R-:W-:Y:S01]  /*19c60*/  STL [R1+0x218c], R3 ;  /* 0x00218c0301007387 */ /* 0x000fe20000100800 */
[----:B--2---:R-:W-:-:S05]  /*19c70*/  LEA R0, P4, R2, R10, 0x1 ;  /* 0x0000000a02007211 */ /* 0x004fca00078808ff */
[----:B------:R-:W-:Y:S04]  /*19c80*/  STL [R1+0x21c8], R0 ;  /* 0x0021c80001007387 */ /* 0x000fe80000100800 */
[----:B------:R0:W-:Y:S04]  /*19c90*/  STL [R1+0x2194], R4 ;  /* 0x0021940401007387 */ /* 0x0001e80000100800 */
[----:B0-----:R-:W2:Y:S01]  /*19ca0*/  LDL.LU R4, [R1+0x54] ;  /* 0x0000540001047983 */ /* 0x001ea20000300800 */
[----:B------:R-:W-:Y:S02]  /*19cb0*/  LEA R3, P5, R27, R10, 0x1 ;  /* 0x0000000a1b037211 */ /* 0x000fe400078a08ff */
[----:B------:R-:W-:-:S03]  /*19cc0*/  LEA.HI.X.SX32 R0, R16, R11, 0x1, P6 ;  /* 0x0000000b10007211 */ /* 0x000fc600030f0eff */
[----:B------:R3:W-:Y:S01]  /*19cd0*/  STL [R1+0x21d0], R3 ;  /* 0x0021d00301007387 */ /* 0x0007e20000100800 */
[----:B------:R-:W-:-:S03]  /*19ce0*/  LEA.HI.X.SX32 R14, R14, R11, 0x1, P0 ;  /* 0x0000000b0e0e7211 */ /* 0x000fc600000f0eff */
[----:B------:R-:W-:Y:S01]  /*19cf0*/  STL [R1+0x219c], R0 ;  /* 0x00219c0001007387 */ /* 0x000fe20000100800 */
[----:B---3--:R-:W-:-:S05]  /*19d00*/  LEA R3, P6, R12, R10, 0x1 ;  /* 0x0000000a0c037211 */ /* 0x008fca00078c08ff */
[----:B------:R0:W-:Y:S04]  /*19d10*/  STL [R1+0x21d8], R3 ;  /* 0x0021d80301007387 */ /* 0x0001e80000100800 */
[----:B0-----:R-:W3:Y:S04]  /*19d20*/  LDL.LU R3, [R1+0x50] ;  /* 0x0000500001037983 */ /* 0x001ee80000300800 */
[----:B------:R0:W-:Y:S02]  /*19d30*/  STL [R1+0x21a4], R14 ;  /* 0x0021a40e01007387 */ /* 0x0001e40000100800 */
[----:B0-----:R-:W-:-:S02]  /*19d40*/  LEA.HI.X.SX32 R14, R8, R11, 0x1, P1 ;  /* 0x0000000b080e7211 */ /* 0x001fc400008f0eff */
[----:B----4-:R-:W-:-:S05]  /*19d50*/  LEA R0, P0, R6, R10, 0x1 ;  /* 0x0000000a06007211 */ /* 0x010fca00078008ff */
[----:B------:R0:W-:Y:S04]  /*19d60*/  STL [R1+0x21e0], R0 ;  /* 0x0021e00001007387 */ /* 0x0001e80000100800 */
[----:B0-----:R-:W4:Y:S01]  /*19d70*/  LDL.LU R0, [R1+0x4c] ;  /* 0x00004c0001007983 */ /* 0x001f220000300800 */
[----:B------:R-:W-:-:S03]  /*19d80*/  LEA R8, P1, R25, R10, 0x1 ;  /* 0x0000000a19087211 */ /* 0x000fc600078208ff */
[----:B------:R0:W-:Y:S04]  /*19d90*/  STL [R1+0x21ac], R14 ;  /* 0x0021ac0e01007387 */ /* 0x0001e80000100800 */
[----:B------:R-:W4:Y:S04]  /*19da0*/  LDL.LU R22, [R1+0x48] ;  /* 0x0000480001167983 */ /* 0x000f280000300800 */
[----:B------:R1:W-:Y:S01]  /*19db0*/  STL [R1+0x21e8], R8 ;  /* 0x0021e80801007387 */ /* 0x0003e20000100800 */
[----:B0-----:R-:W-:-:S03]  /*19dc0*/  LEA.HI.X.SX32 R14, R20, R11, 0x1, P2 ;  /* 0x0000000b140e7211 */ /* 0x001fc600010f0eff */
[----:B------:R-:W4:Y:S04]  /*19dd0*/  LDL.LU R19, [R1+0x44] ;  /* 0x0000440001137983 */ /* 0x000f280000300800 */
[----:B------:R0:W-:Y:S04]  /*19de0*/  STL [R1+0x21b4], R14 ;  /* 0x0021b40e01007387 */ /* 0x0001e80000100800 */
[----:B------:R-:W4:Y:S01]  /*19df0*/  LDL.LU R18, [R1+0x40] ;  /* 0x0000400001127983 */ /* 0x000f220000300800 */
[----:B-1----:R-:W-:Y:S02]  /*19e00*/  LEA R8, P2, R26, R10, 0x1 ;  /* 0x0000000a1a087211 */ /* 0x002fe400078408ff */
[----:B0-----:R-:W-:-:S03]  /*19e10*/  LEA.HI.X.SX32 R14, R21, R11, 0x1, P3 ;  /* 0x0000000b150e7211 */ /* 0x001fc600018f0eff */
[----:B------:R0:W-:Y:S04]  /*19e20*/  STL [R1+0x21f0], R8 ;  /* 0x0021f00801007387 */ /* 0x0001e80000100800 */
[----:B------:R-:W4:Y:S04]  /*19e30*/  LDL.LU R17, [R1+0x3c] ;  /* 0x00003c0001117983 */ /* 0x000f280000300800 */
[----:B------:R1:W-:Y:S04]  /*19e40*/  STL [R1+0x21bc], R14 ;  /* 0x0021bc0e01007387 */ /* 0x0003e80000100800 */
[----:B------:R-:W4:Y:S01]  /*19e50*/  LDL.LU R16, [R1+0x34] ;  /* 0x0000340001107983 */ /* 0x000f220000300800 */
[----:B------:R-:W-:-:S02]  /*19e60*/  LEA.HI.X.SX32 R2, R2, R11, 0x1, P4 ;  /* 0x0000000b02027211 */ /* 0x000fc400020f0eff */
[----:B0-----:R-:W-:-:S05]  /*19e70*/  LEA R8, P3, R15, R10, 0x1 ;  /* 0x0000000a0f087211 */ /* 0x001fca00078608ff */
[----:B------:R-:W-:Y:S04]  /*19e80*/  STL [R1+0x21f8], R8 ;  /* 0x0021f80801007387 */ /* 0x000fe80000100800 */
[----:B-1----:R-:W4:Y:S04]  /*19e90*/  LDL.LU R14, [R1+0x2c] ;  /* 0x00002c00010e7983 */ /* 0x002f280000300800 */
[----:B------:R0:W-:Y:S01]  /*19ea0*/  STL [R1+0x21c4], R2 ;  /* 0x0021c40201007387 */ /* 0x0001e20000100800 */
[----:B------:R-:W-:-:S03]  /*19eb0*/  LEA.HI.X.SX32 R20, R27, R11, 0x1, P5 ;  /* 0x0000000b1b147211 */ /* 0x000fc600028f0eff */
[----:B0-----:R-:W4:Y:S01]  /*19ec0*/  LDL.LU R2, [R1+0x28] ;  /* 0x0000280001027983 */ /* 0x001f220000300800 */
[----:B------:R-:W-:-:S05]  /*19ed0*/  LEA R8, P4, R13, R10, 0x1 ;  /* 0x0000000a0d087211 */ /* 0x000fca00078808ff */
[----:B------:R5:W-:Y:S04]  /*19ee0*/  STL [R1+0x2200], R8 ;  /* 0x0022000801007387 */ /* 0x000be80000100800 */
[----:B------:R-:W4:Y:S04]  /*19ef0*/  LDL.LU R27, [R1+0x24] ;  /* 0x00002400011b7983 */ /* 0x000f280000300800 */
[----:B------:R0:W-:Y:S04]  /*19f00*/  STL [R1+0x21cc], R20 ;  /* 0x0021cc1401007387 */ /* 0x0001e80000100800 */
[----:B------:R-:W4:Y:S01]  /*19f10*/  LDL.LU R21, [R1+0x18] ;  /* 0x0000180001157983 */ /* 0x000f220000300800 */
[----:B-----5:R-:W-:-:S02]  /*19f20*/  LEA R8, P5, R7, R10, 0x1 ;  /* 0x0000000a07087211 */ /* 0x020fc400078a08ff */
[----:B0-----:R-:W-:-:S03]  /*19f30*/  LEA.HI.X.SX32 R20, R12, R11, 0x1, P6 ;  /* 0x0000000b0c147211 */ /* 0x001fc600030f0eff */
[----:B------:R-:W-:Y:S04]  /*19f40*/  STL [R1+0x2208], R8 ;  /* 0x0022080801007387 */ /* 0x000fe80000100800 */
[----:B------:R-:W5:Y:S04]  /*19f50*/  LDL.LU R12, [R1+0x14] ;  /* 0x00001400010c7983 */ /* 0x000f680000300800 */
[----:B------:R0:W-:Y:S04]  /*19f60*/  STL [R1+0x21d4], R20 ;  /* 0x0021d41401007387 */ /* 0x0001e80000100800 */
[----:B0-----:R-:W5:Y:S01]  /*19f70*/  LDL.LU R20, [R1+0x10] ;  /* 0x0000100001147983 */ /* 0x001f620000300800 */
[----:B------:R-:W-:-:S02]  /*19f80*/  LEA.HI.X.SX32 R6, R6, R11, 0x1, P0 ;  /* 0x0000000b06067211 */ /* 0x000fc400000f0eff */
[----:B------:R-:W-:-:S05]  /*19f90*/  LEA R8, P6, R5, R10, 0x1 ;  /* 0x0000000a05087211 */ /* 0x000fca00078c08ff */
[----:B------:R0:W-:Y:S04]  /*19fa0*/  STL [R1+0x2210], R8 ;  /* 0x0022100801007387 */ /* 0x0001e80000100800 */
[----:B0-----:R-:W5:Y:S04]  /*19fb0*/  LDL.LU R8, [R1+0xc] ;  /* 0x00000c0001087983 */ /* 0x001f680000300800 */
[----:B------:R0:W-:Y:S04]  /*19fc0*/  STL [R1+0x21dc], R6 ;  /* 0x0021dc0601007387 */ /* 0x0001e80000100800 */
[----:B0-----:R-:W5:Y:S01]  /*19fd0*/  LDL.LU R6, [R1+0x8] ;  /* 0x0000080001067983 */ /* 0x001f620000300800 */
[----:B--2---:R-:W-:-:S05]  /*19fe0*/  LEA R24, P0, R4, R10, 0x1 ;  /* 0x0000000a04187211 */ /* 0x004fca00078008ff */
[----:B------:R0:W-:Y:S04]  /*19ff0*/  STL [R1+0x2218], R24 ;  /* 0x0022181801007387 */ /* 0x0001e80000100800 */
[----:B0-----:R-:W2:Y:S01]  /*1a000*/  LDL.LU R24, [R1+0x4] ;  /* 0x0000040001187983 */ /* 0x001ea20000300800 */
[-C--:B------:R-:W-:Y:S02]  /*1a010*/  LEA.HI.X.SX32 R25, R25, R11.reuse, 0x1, P1 ;  /* 0x0000000b19197211 */ /* 0x080fe400008f0eff */
[----:B------:R-:W-:-:S03]  /*1a020*/  LEA.HI.X.SX32 R26, R26, R11, 0x1, P2 ;  /* 0x0000000b1a1a7211 */ /* 0x000fc600010f0eff */
[----:B------:R3:W-:Y:S01]  /*1a030*/  STL [R1+0x21e4], R25 ;  /* 0x0021e41901007387 */ /* 0x0007e20000100800 */
[-C--:B------:R-:W-:Y:S02]  /*1a040*/  LEA.HI.X.SX32 R15, R15, R11.reuse, 0x1, P3 ;  /* 0x0000000b0f0f7211 */ /* 0x080fe400018f0eff */
[-C--:B------:R-:W-:Y:S02]  /*1a050*/  LEA.HI.X.SX32 R13, R13, R11.reuse, 0x1, P4 ;  /* 0x0000000b0d0d7211 */ /* 0x080fe400020f0eff */
[----:B------:R-:W-:Y:S02]  /*1a060*/  LEA.HI.X.SX32 R7, R7, R11, 0x1, P5 ;  /* 0x0000000b07077211 */ /* 0x000fe400028f0eff */
[----:B---3--:R-:W-:-:S05]  /*1a070*/  LEA R25, P1, R3, R10, 0x1 ;  /* 0x0000000a03197211 */ /* 0x008fca00078208ff */
[----:B------:R0:W-:Y:S04]  /*1a080*/  STL [R1+0x2220], R25 ;  /* 0x0022201901007387 */ /* 0x0001e80000100800 */
[----:B0-----:R-:W3:Y:S04]  /*1a090*/  LDL.LU R25, [R1+0x23d8] ;  /* 0x0023d80001197983 */ /* 0x001ee80000300800 */
[----:B------:R4:W-:Y:S01]  /*1a0a0*/  STL [R1+0x21ec], R26 ;  /* 0x0021ec1a01007387 */ /* 0x0009e20000100800 */
[-C--:B------:R-:W-:Y:S02]  /*1a0b0*/  LEA.HI.X.SX32 R5, R5, R11.reuse, 0x1, P6 ;  /* 0x0000000b05057211 */ /* 0x080fe400030f0eff */
[----:B------:R-:W-:-:S02]  /*1a0c0*/  LEA.HI.X.SX32 R4, R4, R11, 0x1, P0 ;  /* 0x0000000b04047211 */ /* 0x000fc400000f0eff */
[----:B------:R-:W-:Y:S02]  /*1a0d0*/  LEA.HI.X.SX32 R3, R3, R11, 0x1, P1 ;  /* 0x0000000b03037211 */ /* 0x000fe400008f0eff */
[----:B----4-:R-:W-:-:S05]  /*1a0e0*/  LEA R26, P2, R0, R10, 0x1 ;  /* 0x0000000a001a7211 */ /* 0x010fca00078408ff */
[----:B------:R0:W-:Y:S04]  /*1a0f0*/  STL [R1+0x2228], R26 ;  /* 0x0022281a01007387 */ /* 0x0001e80000100800 */
[----:B0-----:R-:W4:Y:S04]  /*1a100*/  LDL.LU R26, [R1+0x23d4] ;  /* 0x0023d400011a7983 */ /* 0x001f280000300800 */
[----:B------:R0:W-:Y:S02]  /*1a110*/  STL [R1+0x21f4], R15 ;  /* 0x0021f40f01007387 */ /* 0x0001e40000100800 */
[----:B0-----:R-:W-:-:S05]  /*1a120*/  LEA R15, P3, R22, R10, 0x1 ;  /* 0x0000000a160f7211 */ /* 0x001fca00078608ff */
[----:B------:R0:W-:Y:S04]  /*1a130*/  STL [R1+0x2230], R15 ;  /* 0x0022300f01007387 */ /* 0x0001e80000100800 */
[----:B0-----:R-:W2:Y:S04]  /*1a140*/  LDL.LU R15, [R1+0x23d0] ;  /* 0x0023d000010f7983 */ /* 0x001ea80000300800 */
        /* <DEDUP_REMOVED lines=11> */
[----:B0-----:R-:W3:Y:S04]  /*1a200*/  LDL.LU R5, [R1+0x23c4] ;  /* 0x0023c40001057983 */ /* 0x001ee80000300800 */
[----:B------:R0:W-:Y:S02]  /*1a210*/  STL [R1+0x2214], R4 ;  /* 0x0022140401007387 */ /* 0x0001e40000100800 */
[----:B0-----:R-:W-:-:S05]  /*1a220*/  LEA R4, P0, R16, R10, 0x1 ;  /* 0x0000000a10047211 */ /* 0x001fca00078008ff */
[----:B------:R0:W-:Y:S01]  /*1a230*/  STL [R1+0x2250], R4 ;  /* 0x0022500401007387 */ /* 0x0001e20000100800 */
[----:B------:R-:W-:-:S03]  /*1a240*/  LEA.HI.X.SX32 R0, R0, R11, 0x1, P2 ;  /* 0x0000000b00007211 */ /* 0x000fc600010f0eff */
        /* <DEDUP_REMOVED lines=22> */
[----:B-----5:R-:W-:-:S05]  /*1a3b0*/  LEA R18, P5, R12, R10, 0x1 ;  /* 0x0000000a0c127211 */ /* 0x020fca00078a08ff */
[----:B------:R0:W-:Y:S01]  /*1a3c0*/  STL [R1+0x2278], R18 ;  /* 0x0022781201007387 */ /* 0x0001e20000100800 */
[----:B------:R-:W-:-:S03]  /*1a3d0*/  LEA.HI.X.SX32 R16, R16, R11, 0x1, P0 ;  /* 0x0000000b10107211 */ /* 0x000fc600000f0eff */
[----:B0-----:R-:W5:Y:S04]  /*1a3e0*/  LDL.LU R18, [R1+0x23ac] ;  /* 0x0023ac0001127983 */ /* 0x001f680000300800 */
        /* <DEDUP_REMOVED lines=12> */
[----:B------:R0:W-:Y:S04]  /*1a4b0*/  STL [R1+0x2290], R14 ;  /* 0x0022900e01007387 */ /* 0x0001e80000100800 */
[----:B0-----:R-:W3:Y:S04]  /*1a4c0*/  LDL.LU R14, [R1+0x23a0] ;  /* 0x0023a000010e7983 */ /* 0x001ee80000300800 */
[----:B------:R2:W-:Y:S02]  /*1a4d0*/  STL [R1+0x225c], R2 ;  /* 0x00225c0201007387 */ /* 0x0005e40000100800 */
[----:B--2---:R-:W-:-:S05]  /*1a4e0*/  LEA R2, P2, R24, R10, 0x1 ;  /* 0x0000000a18027211 */ /* 0x004fca00078408ff */
[----:B------:R0:W-:Y:S04]  /*1a4f0*/  STL [R1+0x2298], R2 ;  /* 0x0022980201007387 */ /* 0x0001e80000100800 */
[----:B0-----:R-:W2:Y:S01]  /*1a500*/  LDL.LU R2, [R1+0x239c] ;  /* 0x00239c0001027983 */ /* 0x001ea20000300800 */
[----:B------:R-:W-:-:S05]  /*1a510*/  LEA.HI.X.SX32 R27, R27, R11, 0x1, P3 ;  /* 0x0000000b1b1b7211 */ /* 0x000fca00018f0eff */
        /* <DEDUP_REMOVED lines=19> */
[-C--:B------:R-:W-:Y:S01]  /*1a650*/  LEA.HI.X.SX32 R8, R8, R11.reuse, 0x1, P0 ;  /* 0x0000000b08087211 */ /* 0x080fe200000f0eff */
[----:B------:R-:W-:Y:S01]  /*1a660*/  IMAD R9, R9, c[0x0][0x190], RZ ;  /* 0x0000640009097a24 */ /* 0x000fe200078e02ff */
[----:B------:R-:W-:-:S03]  /*1a670*/  LEA.HI.X.SX32 R6, R6, R11, 0x1, P1 ;  /* 0x0000000b06067211 */ /* 0x000fc600008f0eff */
[----:B------:R2:W-:Y:S02]  /*1a680*/  STL [R1+0x2284], R8 ;  /* 0x0022840801007387 */ /* 0x0005e40000100800 */
[----:B--2---:R-:W-:-:S05]  /*1a690*/  LEA R8, P0, R20, R10, 0x1 ;  /* 0x0000000a14087211 */ /* 0x004fca00078008ff */
[----:B------:R0:W-:Y:S04]  /*1a6a0*/  STL [R1+0x2338], R8 ;  /* 0x0023380801007387 */ /* 0x0001e80000100800 */
[----:B0-----:R-:W2:Y:S04]  /*1a6b0*/  LDL.LU R8, [R1+0x2388] ;  /* 0x0023880001087983 */ /* 0x001ea80000300800 */
[----:B------:R0:W-:Y:S02]  /*1a6c0*/  STL [R1+0x228c], R6 ;  /* 0x00228c0601007387 */ /* 0x0001e40000100800 */
[----:B0-----:R-:W-:-:S05]  /*1a6d0*/  LEA R6, P1, R9, R10, 0x1 ;  /* 0x0000000a09067211 */ /* 0x001fca00078208ff */
[----:B------:R0:W-:Y:S04]  /*1a6e0*/  STL [R1+0x22c0], R6 ;  /* 0x0022c00601007387 */ /* 0x0001e80000100800 */
[----:B0-----:R-:W2:Y:S01]  /*1a6f0*/  LDL.LU R6, [R1+0x2384] ;  /* 0x0023840001067983 */ /* 0x001ea20000300800 */
[----:B------:R-:W-:-:S05]  /*1a700*/  LEA.HI.X.SX32 R24, R24, R11, 0x1, P2 ;  /* 0x0000000b18187211 */ /* 0x000fca00010f0eff */
[----:B------:R2:W-:Y:S02]  /*1a710*/  STL [R1+0x2294], R24 ;  /* 0x0022941801007387 */ /* 0x0005e40000100800 */
[----:B--2---:R-:W-:-:S05]  /*1a720*/  LEA R24, P2, R6, R10, 0x1 ;  /* 0x0000000a06187211 */ /* 0x004fca00078408ff */
[----:B------:R0:W-:Y:S02]  /*1a730*/  STL [R1+0x22c8], R24 ;  /* 0x0022c81801007387 */ /* 0x0001e40000100800 */
[----:B0-----:R-:W-:Y:S02]  /*1a740*/  LEA.HI.X.SX32 R24, R2, R11, 0x1, P3 ;  /* 0x0000000b02187211 */ /* 0x001fe400018f0eff */
[----:B------:R-:W2:Y:S04]  /*1a750*/  LDL.LU R2, [R1+0x2380] ;  /* 0x0023800001027983 */ /* 0x000ea80000300800 */
[----:B------:R0:W-:Y:S02]  /*1a760*/  STL [R1+0x229c], R24 ;  /* 0x00229c1801007387 */ /* 0x0001e40000100800 */
[----:B0-----:R-:W-:-:S05]  /*1a770*/  LEA R24, P3, R8, R10, 0x1 ;  /* 0x0000000a08187211 */ /* 0x001fca00078608ff */
[----:B------:R0:W-:Y:S02]  /*1a780*/  STL [R1+0x22d0], R24 ;  /* 0x0022d01801007387 */ /* 0x0001e40000100800 */
[----:B0-----:R-:W-:Y:S02]  /*1a790*/  LEA.HI.X.SX32 R24, R27, R11, 0x1, P4 ;  /* 0x0000000b1b187211 */ /* 0x001fe400020f0eff */
[----:B---3--:R-:W-:-:S03]  /*1a7a0*/  LEA R27, P4, R14, R10, 0x1 ;  /* 0x0000000a0e1b7211 */ /* 0x008fc600078808ff */
[----:B------:R0:W-:Y:S04]  /*1a7b0*/  STL [R1+0x22a4], R24 ;  /* 0x0022a41801007387 */ /* 0x0001e80000100800 */
[----:B------:R1:W-:Y:S01]  /*1a7c0*/  STL [R1+0x22d8], R27 ;  /* 0x0022d81b01007387 */ /* 0x0003e20000100800 */
[-C--:B0-----:R-:W-:Y:S02]  /*1a7d0*/  LEA.HI.X.SX32 R24, R21, R11.reuse, 0x1, P5 ;  /* 0x0000000b15187211 */ /* 0x081fe400028f0eff */
[-C--:B------:R-:W-:Y:S02]  /*1a7e0*/  LEA.HI.X.SX32 R21, R12, R11.reuse, 0x1, P6 ;  /* 0x0000000b0c157211 */ /* 0x080fe400030f0eff */
[----:B-1----:R-:W-:Y:S01]  /*1a7f0*/  LEA R27, P5, R16, R10, 0x1 ;  /* 0x0000000a101b7211 */ /* 0x002fe200078a08ff */
[----:B------:R-:W-:Y:S01]  /*1a800*/  STL [R1+0x22ac], R24 ;  /* 0x0022ac1801007387 */ /* 0x000fe20000100800 */
[----:B------:R-:W-:-:S03]  /*1a810*/  LEA.HI.X.SX32 R12, R20, R11, 0x1, P0 ;  /* 0x0000000b140c7211 */ /* 0x000fc600000f0eff */
[----:B------:R-:W-:Y:S04]  /*1a820*/  STL [R1+0x22e0], R27 ;  /* 0x0022e01b01007387 */ /* 0x000fe80000100800 */
[----:B------:R0:W-:Y:S04]  /*1a830*/  STL [R1+0x22b4], R21 ;  /* 0x0022b41501007387 */ /* 0x0001e80000100800 */
[----:B0-----:R-:W3:Y:S01]  /*1a840*/  LDL.64 R20, [R1+0x1730] ;  /* 0x0017300001147983 */ /* 0x001ee20000100a00 */
[----:B------:R-:W-:-:S05]  /*1a850*/  LEA R24, P6, R17, R10, 0x1 ;  /* 0x0000000a11187211 */ /* 0x000fca00078c08ff */
[----:B------:R5:W-:Y:S01]  /*1a860*/  STL [R1+0x22e8], R24 ;  /* 0x0022e81801007387 */ /* 0x000be20000100800 */
[----:B------:R-:W-:-:S03]  /*1a870*/  LEA.HI.X.SX32 R6, R6, R11, 0x1, P2 ;  /* 0x0000000b06067211 */ /* 0x000fc600010f0eff */
[----:B------:R0:W-:Y:S01]  /*1a880*/  STL [R1+0x2334], R12 ;  /* 0x0023340c01007387 */ /* 0x0001e20000100800 */
[-C--:B-----5:R-:W-:Y:S02]  /*1a890*/  LEA R24, P0, R18, R10.reuse, 0x1 ;  /* 0x0000000a12187211 */ /* 0x0a0fe400078008ff */
[----:B0-----:R-:W-:Y:S02]  /*1a8a0*/  LEA.HI.X.SX32 R12, R9, R11, 0x1, P1 ;  /* 0x0000000b090c7211 */ /* 0x001fe400008f0eff */
[-C--:B------:R-:W-:Y:S01]  /*1a8b0*/  LEA R9, P1, R19, R10.reuse, 0x1 ;  /* 0x0000000a13097211 */ /* 0x080fe200078208ff */
[----:B------:R-:W-:Y:S04]  /*1a8c0*/  STL [R1+0x22f0], R24 ;  /* 0x0022f01801007387 */ /* 0x000fe80000100800 */
[----:B------:R0:W-:Y:S04]  /*1a8d0*/  STL [R1+0x22bc], R12 ;  /* 0x0022bc0c01007387 */ /* 0x0001e80000100800 */
[----:B------:R1:W-:Y:S04]  /*1a8e0*/  STL [R1+0x22f8], R9 ;  /* 0x0022f80901007387 */ /* 0x0003e80000100800 */
[----:B------:R5:W-:Y:S01]  /*1a8f0*/  STL [R1+0x22c4], R6 ;  /* 0x0022c40601007387 */ /* 0x000be20000100800 */
[----:B0-----:R-:W-:-:S02]  /*1a900*/  LEA R12, P2, R22, R10, 0x1 ;  /* 0x0000000a160c7211 */ /* 0x001fc400078408ff */
[-C--:B-1----:R-:W-:Y:S02]  /*1a910*/  LEA.HI.X.SX32 R9, R8, R11.reuse, 0x1, P3 ;  /* 0x0000000b08097211 */ /* 0x082fe400018f0eff */
[----:B------:R-:W-:Y:S02]  /*1a920*/  LEA.HI.X.SX32 R8, R14, R11, 0x1, P4 ;  /* 0x0000000b0e087211 */ /* 0x000fe400020f0eff */
[-C--:B-----5:R-:W-:Y:S01]  /*1a930*/  LEA R6, P3, R0, R10.reuse, 0x1 ;  /* 0x0000000a00067211 */ /* 0x0a0fe200078608ff */
[----:B------:R-:W-:Y:S04]  /*1a940*/  STL [R1+0x2300], R12 ;  /* 0x0023000c01007387 */ /* 0x000fe80000100800 */
[----:B------:R0:W-:Y:S04]  /*1a950*/  STL [R1+0x22cc], R9 ;  /* 0x0022cc0901007387 */ /* 0x0001e80000100800 */
[----:B------:R1:W-:Y:S04]  /*1a960*/  STL [R1+0x2308], R6 ;  /* 0x0023080601007387 */ /* 0x0003e80000100800 */
[----:B------:R5:W-:Y:S01]  /*1a970*/  STL [R1+0x22d4], R8 ;  /* 0x0022d40801007387 */ /* 0x000be20000100800 */
[----:B0-----:R-:W-:-:S02]  /*1a980*/  LEA R9, P4, R3, R10, 0x1 ;  /* 0x0000000a03097211 */ /* 0x001fc400078808ff */
[----:B-1----:R-:W-:-:S03]  /*1a990*/  LEA.HI.X.SX32 R6, R16, R11, 0x1, P5 ;  /* 0x0000000b10067211 */ /* 0x002fc600028f0eff */
[----:B------:R0:W-:Y:S01]  /*1a9a0*/  STL [R1+0x2310], R9 ;  /* 0x0023100901007387 */ /* 0x0001e20000100800 */
[----:B-----5:R-:W-:-:S03]  /*1a9b0*/  LEA R8, P5, R4, R10, 0x1 ;  /* 0x0000000a04087211 */ /* 0x020fc600078a08ff */
[----:B------:R1:W-:Y:S04]  /*1a9c0*/  STL [R1+0x22dc], R6 ;  /* 0x0022dc0601007387 */ /* 0x0003e80000100800 */
[----:B------:R5:W-:Y:S01]  /*1a9d0*/  STL [R1+0x2318], R8 ;  /* 0x0023180801007387 */ /* 0x000be20000100800 */
[----:B0-----:R-:W-:Y:S02]  /*1a9e0*/  LEA.HI.X.SX32 R9, R17, R11, 0x1, P6 ;  /* 0x0000000b11097211 */ /* 0x001fe400030f0eff */
[----:B-1----:R-:W-:-:S03]  /*1a9f0*/  LEA R6, P6, R5, R10, 0x1 ;  /* 0x0000000a05067211 */ /* 0x002fc600078c08ff */
[----:B------:R0:W-:Y:S01]  /*1aa00*/  STL [R1+0x22e4], R9 ;  /* 0x0022e40901007387 */ /* 0x0001e20000100800 */
[----:B-----5:R-:W-:-:S03]  /*1aa10*/  LEA.HI.X.SX32 R8, R18, R11, 0x1, P0 ;  /* 0x0000000b12087211 */ /* 0x020fc600000f0eff */
[----:B------:R1:W-:Y:S04]  /*1aa20*/  STL [R1+0x231c], R6 ;  /* 0x00231c0601007387 */ /* 0x0003e80000100800 */
[----:B------:R5:W-:Y:S01]  /*1aa30*/  STL [R1+0x22ec], R8 ;  /* 0x0022ec0801007387 */ /* 0x000be20000100800 */
[----:B0-----:R-:W-:Y:S02]  /*1aa40*/  LEA R9, P0, R7, R10, 0x1 ;  /* 0x0000000a07097211 */ /* 0x001fe400078008ff */
[----:B-1----:R-:W-:-:S03]  /*1aa50*/  LEA.HI.X.SX32 R6, R19, R11, 0x1, P1 ;  /* 0x0000000b13067211 */ /* 0x002fc600008f0eff */
[----:B------:R0:W-:Y:S01]  /*1aa60*/  STL [R1+0x2320], R9 ;  /* 0x0023200901007387 */ /* 0x0001e20000100800 */
[----:B-----5:R-:W-:-:S03]  /*1aa70*/  LEA R8, P1, R13, R10, 0x1 ;  /* 0x0000000a0d087211 */ /* 0x020fc600078208ff */
[----:B------:R1:W-:Y:S04]  /*1aa80*/  STL [R1+0x22f4], R6 ;  /* 0x0022f40601007387 */ /* 0x0003e80000100800 */
[----:B------:R5:W-:Y:S01]  /*1aa90*/  STL [R1+0x2324], R8 ;  /* 0x0023240801007387 */ /* 0x000be20000100800 */
[----:B0-----:R-:W-:Y:S02]  /*1aaa0*/  LEA.HI.X.SX32 R9, R22, R11, 0x1, P2 ;  /* 0x0000000b16097211 */ /* 0x001fe400010f0eff */
[----:B-1----:R-:W-:-:S03]  /*1aab0*/  LEA R6, P2, R15, R10, 0x1 ;  /* 0x0000000a0f067211 */ /* 0x002fc600078408ff */
[----:B------:R-:W-:Y:S01]  /*1aac0*/  STL [R1+0x22fc], R9 ;  /* 0x0022fc0901007387 */ /* 0x000fe20000100800 */
[----:B-----5:R-:W-:Y:S02]  /*1aad0*/  LEA.HI.X.SX32 R8, R0, R11, 0x1, P3 ;  /* 0x0000000b00087211 */ /* 0x020fe400018f0eff */
[----:B----4-:R-:W-:Y:S01]  /*1aae0*/  LEA R0, P3, R26, R10, 0x1 ;  /* 0x0000000a1a007211 */ /* 0x010fe200078608ff */
[----:B------:R0:W-:Y:S01]  /*1aaf0*/  STL [R1+0x2328], R6 ;  /* 0x0023280601007387 */ /* 0x0001e20000100800 */
[----:B------:R-:W-:-:S03]  /*1ab00*/  IMAD R23, R23, c[0x0][0x190], RZ ;  /* 0x0000640017177a24 */ /* 0x000fc600078e02ff */
[----:B------:R-:W-:Y:S04]  /*1ab10*/  STL [R1+0x2304], R8 ;  /* 0x0023040801007387 */ /* 0x000fe80000100800 */
[----:B------:R1:W-:Y:S01]  /*1ab20*/  STL [R1+0x232c], R0 ;  /* 0x00232c0001007387 */ /* 0x0003e20000100800 */
[----:B0-----:R-:W-:Y:S02]  /*1ab30*/  LEA.HI.X.SX32 R6, R3, R11, 0x1, P4 ;  /* 0x0000000b03067211 */ /* 0x001fe400020f0eff */
[----:B------:R-:W-:-:S03]  /*1ab40*/  LEA R3, P4, R25, R10, 0x1 ;  /* 0x0000000a19037211 */ /* 0x000fc600078808ff */
[----:B------:R-:W-:Y:S01]  /*1ab50*/  STL [R1+0x230c], R6 ;  /* 0x00230c0601007387 */ /* 0x000fe20000100800 */
[----:B-1----:R-:W-:-:S03]  /*1ab60*/  LEA.HI.X.SX32 R0, R4, R11, 0x1, P5 ;  /* 0x0000000b04007211 */ /* 0x002fc600028f0eff */
[----:B------:R0:W-:Y:S01]  /*1ab70*/  STL [R1+0x2330], R3 ;  /* 0x0023300301007387 */ /* 0x0001e20000100800 */
[----:B------:R-:W-:-:S03]  /*1ab80*/  LEA R4, P5, R23, R10, 0x1 ;  /* 0x0000000a17047211 */ /* 0x000fc600078a08ff */
[----:B------:R1:W-:Y:S01]  /*1ab90*/  STL [R1+0x2314], R0 ;  /* 0x0023140001007387 */ /* 0x0003e20000100800 */
[----:B0-----:R-:W-:-:S03]  /*1aba0*/  LEA.HI.X.SX32 R3, R5, R11, 0x1, P6 ;  /* 0x0000000b05037211 */ /* 0x001fc600030f0eff */
[----:B------:R0:W-:Y:S01]  /*1abb0*/  STL [R1+0x1b58], R4 ;  /* 0x001b580401007387 */ /* 0x0001e20000100800 */
[----:B-1----:R-:W-:-:S03]  /*1abc0*/  LEA.HI.X.SX32 R0, R7, R11, 0x1, P0 ;  /* 0x0000000b07007211 */ /* 0x002fc600000f0eff */
[----:B------:R1:W-:Y:S01]  /*1abd0*/  STL [R1+0x1b40], R3 ;  /* 0x001b400301007387 */ /* 0x0003e20000100800 */
[----:B------:R-:W-:-:S03]  /*1abe0*/  IMAD.MOV.U32 R24, RZ, RZ, c[0x0][0x188] ;  /* 0x00006200ff187624 */ /* 0x000fc600078e00ff */
[----:B------:R4:W-:Y:S01]  /*1abf0*/  STL [R1+0x1b44], R0 ;  /* 0x001b440001007387 */ /* 0x0009e20000100800 */
[-C--:B0-----:R-:W-:Y:S02]  /*1ac00*/  LEA.HI.X.SX32 R4, R13, R11.reuse, 0x1, P1 ;  /* 0x0000000b0d047211 */ /* 0x081fe400008f0eff */
[-C--:B-1----:R-:W-:Y:S01]  /*1ac10*/  LEA.HI.X.SX32 R3, R15, R11.reuse, 0x1, P2 ;  /* 0x0000000b0f037211 */ /* 0x082fe200010f0eff */
[----:B------:R-:W-:Y:S01]  /*1ac20*/  IMAD R27, R24, 0x3f, RZ ;  /* 0x0000003f181b7824 */ /* 0x000fe200078e02ff */
[-C--:B----4-:R-:W-:Y:S01]  /*1ac30*/  LEA.HI.X.SX32 R0, R26, R11.reuse, 0x1, P3 ;  /* 0x0000000b1a007211 */ /* 0x090fe200018f0eff */
[----:B------:R-:W-:Y:S04]  /*1ac40*/  STL [R1+0x1b48], R4 ;  /* 0x001b480401007387 */ /* 0x000fe80000100800 */
[----:B------:R0:W-:Y:S04]  /*1ac50*/  STL [R1+0x1b4c], R3 ;  /* 0x001b4c0301007387 */ /* 0x0001e80000100800 */
[----:B------:R1:W-:Y:S01]  /*1ac60*/  STL [R1+0x1b50], R0 ;  /* 0x001b500001007387 */ /* 0x0003e20000100800 */
[----:B------:R-:W-:Y:S01]  /*1ac70*/  IMAD.WIDE R6, R27, 0x2, R28 ;  /* 0x000000021b067825 */ /* 0x000fe200078e021c */
[----:B0-----:R-:W-:-:S02]  /*1ac80*/  LEA.HI.X.SX32 R3, R25, R11, 0x1, P4 ;  /* 0x0000000b19037211 */ /* 0x001fc400020f0eff */
[----:B-1----:R-:W-:-:S03]  /*1ac90*/  LEA.HI.X.SX32 R0, R23, R11, 0x1, P5 ;  /* 0x0000000b17007211 */ /* 0x002fc600028f0eff */
[----:B------:R-:W-:Y:S04]  /*1aca0*/  STL [R1+0x1b54], R3 ;  /* 0x001b540301007387 */ /* 0x000fe80000100800 */
[----:B------:R0:W-:Y:S01]  /*1acb0*/  STL [R1+0x174c], R0 ;  /* 0x00174c0001007387 */ /* 0x0001e20000100800 */
[C---:B------:R-:W-:Y:S02]  /*1acc0*/  IMAD R8, R24.reuse, 0x3d, RZ ;  /* 0x0000003d18087824 */ /* 0x040fe400078e02ff */
[----:B0-----:R-:W-:Y:S02]  /*1acd0*/  IMAD R0, R24, 0x3c, RZ ;  /* 0x0000003c18007824 */ /* 0x001fe400078e02ff */
[----:B---3--:R-:W-:-:S04]  /*1ace0*/  IMAD.WIDE R4, R27, 0x2, R20 ;  /* 0x000000021b047825 */ /* 0x008fc800078e0214 */
[----:B------:R-:W-:Y:S01]  /*1acf0*/  IMAD R27, R24, 0x3e, RZ ;  /* 0x0000003e181b7824 */ /* 0x000fe200078e02ff */
[----:B------:R-:W-:Y:S04]  /*1ad00*/  STL [R1+0x1754], R4 ;  /* 0x0017540401007387 */ /* 0x000fe80000100800 */
[----:B------:R0:W-:Y:S04]  /*1ad10*/  STL [R1+0x1750], R5 ;  /* 0x0017500501007387 */ /* 0x0001e80000100800 */
[----:B------:R-:W-:Y:S01]  /*1ad20*/  STL [R1+0x175c], R6 ;  /* 0x00175c0601007387 */ /* 0x000fe20000100800 */
[----:B0-----:R-:W-:-:S03]  /*1ad30*/  IMAD.WIDE R4, R27, 0x2, R20 ;  /* 0x000000021b047825 */ /* 0x001fc600078e0214 */
[----:B------:R0:W-:Y:S04]  /*1ad40*/  STL [R1+0x1758], R7 ;  /* 0x0017580701007387 */ /* 0x0001e80000100800 */
[----:B------:R-:W-:Y:S04]  /*1ad50*/  STL [R1+0x1764], R4 ;  /* 0x0017640401007387 */ /* 0x000fe80000100800 */
[----:B------:R1:W-:Y:S01]  /*1ad60*/  STL [R1+0x1760], R5 ;  /* 0x0017600501007387 */ /* 0x0003e20000100800 */
[----:B0-----:R-:W-:-:S05]  /*1ad70*/  IMAD.WIDE R6, R27, 0x2, R28 ;  /* 0x000000021b067825 */ /* 0x001fca00078e021c */
[----:B------:R-:W-:Y:S01]  /*1ad80*/  STL [R1+0x176c], R6 ;  /* 0x00176c0601007387 */ /* 0x000fe20000100800 */
[----:B-1----:R-:W-:-:S03]  /*1ad90*/  IMAD.WIDE R4, R8, 0x2, R20 ;  /* 0x0000000208047825 */ /* 0x002fc600078e0214 */
[----:B------:R0:W-:Y:S01]  /*1ada0*/  STL [R1+0x1768], R7 ;  /* 0x0017680701007387 */ /* 0x0001e20000100800 */
[----:B------:R-:W-:-:S03]  /*1adb0*/  IMAD.WIDE R8, R8, 0x2, R28 ;  /* 0x0000000208087825 */ /* 0x000fc600078e021c */
[----:B------:R-:W-:Y:S04]  /*1adc0*/  STL [R1+0x1774], R4 ;  /* 0x0017740401007387 */ /* 0x000fe80000100800 */
[----:B------:R1:W-:Y:S04]  /*1add0*/  STL [R1+0x1770], R5 ;  /* 0x0017700501007387 */ /* 0x0003e80000100800 */
[----:B------:R3:W-:Y:S01]  /*1ade0*/  STL [R1+0x177c], R8 ;  /* 0x00177c0801007387 */ /* 0x0007e20000100800 */
[----:B0-----:R-:W-:-:S04]  /*1adf0*/  IMAD.WIDE R6, R0, 0x2, R28 ;  /* 0x0000000200067825 */ /* 0x001fc800078e021c */
[----:B-1----:R-:W-:Y:S01]  /*1ae00*/  IMAD.WIDE R4, R0, 0x2, R20 ;  /* 0x0000000200047825 */ /* 0x002fe200078e0214 */
[----:B------:R-:W-:Y:S03]  /*1ae10*/  STL [R1+0x1778], R9 ;  /* 0x0017780901007387 */ /* 0x000fe60000100800 */
[C---:B---3--:R-:W-:Y:S01]  /*1ae20*/  IMAD R8, R24.reuse, 0x3b, RZ ;  /* 0x0000003b18087824 */ /* 0x048fe200078e02ff */
[----:B------:R-:W-:Y:S04]  /*1ae30*/  STL [R1+0x1784], R4 ;  /* 0x0017840401007387 */ /* 0x000fe80000100800 */
[----:B------:R0:W-:Y:S01]  /*1ae40*/  STL [R1+0x1780], R5 ;  /* 0x0017800501007387 */ /* 0x0001e20000100800 */
[----:B------:R-:W-:-:S03]  /*1ae50*/  IMAD R0, R24, 0x3a, RZ ;  /* 0x0000003a18007824 */ /* 0x000fc600078e02ff */
[----:B------:R-:W-:Y:S01]  /*1ae60*/  STL [R1+0x178c], R6 ;  /* 0x00178c0601007387 */ /* 0x000fe20000100800 */
[----:B0-----:R-:W-:-:S03]  /*1ae70*/  IMAD.WIDE R4, R8, 0x2, R20 ;  /* 0x0000000208047825 */ /* 0x001fc600078e0214 */
        /* <DEDUP_REMOVED lines=179> */
[----:B------:R-:W-:-:S03]  /*1b9b0*/  IMAD.SHL.U32 R0, R24, 0x20, RZ ;  /* 0x0000002018007824 */ /* 0x000fc600078e00ff */
        /* <DEDUP_REMOVED lines=215> */
[----:B------:R1:W-:Y:S01]  /*1c730*/  STL [R1+0x1b10], R5 ;  /* 0x001b100501007387 */ /* 0x0003e20000100800 */
[----:B0-----:R-:W-:-:S03]  /*1c740*/  IMAD.WIDE R6, R0, 0x2, R28 ;  /* 0x0000000200067825 */ /* 0x001fc600078e021c */
[----:B------:R-:W-:Y:S01]  /*1c750*/  STL [R1+0x1b1c], R8 ;  /* 0x001b1c0801007387 */ /* 0x000fe20000100800 */
[----:B-1----:R-:W-:-:S03]  /*1c760*/  IMAD.WIDE R4, R0, 0x2, R20 ;  /* 0x0000000200047825 */ /* 0x002fc600078e0214 */
[----:B------:R0:W-:Y:S04]  /*1c770*/  STL [R1+0x1b18], R9 ;  /* 0x001b180901007387 */ /* 0x0001e80000100800 */
[----:B------:R-:W-:Y:S04]  /*1c780*/  STL [R1+0x1b24], R4 ;  /* 0x001b240401007387 */ /* 0x000fe80000100800 */
[----:B------:R1:W-:Y:S01]  /*1c790*/  STL [R1+0x1b20], R5 ;  /* 0x001b200501007387 */ /* 0x0003e20000100800 */
[----:B0-----:R-:W-:-:S04]  /*1c7a0*/  IMAD.WIDE R8, R24, 0x2, R20 ;  /* 0x0000000218087825 */ /* 0x001fc800078e0214 */
[C---:B-1----:R-:W-:Y:S02]  /*1c7b0*/  IMAD.WIDE R4, R24.reuse, 0x2, R28 ;  /* 0x0000000218047825 */ /* 0x042fe400078e021c */
[----:B------:R-:W3:Y:S04]  /*1c7c0*/  LDL.LU.64 R28, [R1+0x2378] ;  /* 0x00237800011c7983 */ /* 0x000ee80000300a00 */
[----:B------:R-:W-:Y:S04]  /*1c7d0*/  STL [R1+0x1b2c], R6 ;  /* 0x001b2c0601007387 */ /* 0x000fe80000100800 */
[----:B------:R-:W-:Y:S04]  /*1c7e0*/  STL [R1+0x1b28], R7 ;  /* 0x001b280701007387 */ /* 0x000fe80000100800 */
[----:B------:R-:W-:Y:S04]  /*1c7f0*/  STL [R1+0x1b34], R8 ;  /* 0x001b340801007387 */ /* 0x000fe80000100800 */
[----:B------:R-:W-:Y:S04]  /*1c800*/  STL [R1+0x1b30], R9 ;  /* 0x001b300901007387 */ /* 0x000fe80000100800 */
[----:B------:R0:W-:Y:S04]  /*1c810*/  STL [R1+0x1b3c], R4 ;  /* 0x001b3c0401007387 */ /* 0x0001e80000100800 */
[----:B------:R1:W-:Y:S04]  /*1c820*/  STL [R1+0x1b38], R5 ;  /* 0x001b380501007387 */ /* 0x0003e80000100800 */
[----:B------:R-:W-:Y:S04]  /*1c830*/  STL [R1+0x1748], RZ ;  /* 0x001748ff01007387 */ /* 0x000fe80000100800 */
        /* <DEDUP_REMOVED lines=925> */
[----:B------:R-:W-:Y:S01]  /*20210*/  STL [R1+0x1264], RZ ;  /* 0x001264ff01007387 */ /* 0x000fe20000100800 */
[----:B------:R-:W-:-:S03]  /*20220*/  IMAD.SHL.U32 R3, R24, 0x40, RZ ;  /* 0x0000004018037824 */ /* 0x000fc600078e00ff */
[----:B------:R-:W-:Y:S04]  /*20230*/  STL [R1+0x1268], RZ ;  /* 0x001268ff01007387 */ /* 0x000fe80000100800 */
[----:B------:R-:W-:Y:S04]  /*20240*/  STL [R1+0x126c], RZ ;  /* 0x00126cff01007387 */ /* 0x000fe80000100800 */
[----:B------:R-:W-:Y:S04]  /*20250*/  STL [R1+0x1250], RZ ;  /* 0x001250ff01007387 */ /* 0x000fe80000100800 */
[----:B------:R-:W-:Y:S04]  /*20260*/  STL [R1+0x1254], RZ ;  /* 0x001254ff01007387 */ /* 0x000fe80000100800 */
[----:B------:R-:W0:Y:S02]  /*20270*/  LDL.LU R24, [R1+0x994] ;  /* 0x0009940001187983 */ /* 0x000e240000300800 */
[----:B0-----:R-:W-:-:S05]  /*20280*/  SHF.R.S32.HI R4, RZ, 0x6, R24 ;  /* 0x00000006ff047819 */ /* 0x001fca0000011418 */
        /* <DEDUP_REMOVED lines=75> */
[----:B------:R-:W4:Y:S04]  /*20740*/  LDL R24, [R1+0x1740] ;  /* 0x0017400001187983 */ /* 0x000f280000100800 */
[----:B------:R-:W5:Y:S04]  /*20750*/  S2R R27, SR_TID.X ;  /* 0x00000000001b7919 */ /* 0x000f680000002100 */
[----:B------:R-:W-:Y:S04]  /*20760*/  STL [R1+0xee0], RZ ;  /* 0x000ee0ff01007387 */ /* 0x000fe80000100800 */
[----:B------:R-:W-:Y:S04]  /*20770*/  STL [R1+0xee4], RZ ;  /* 0x000ee4ff01007387 */ /* 0x000fe80000100800 */
[----:B------:R-:W-:Y:S04]  /*20780*/  STL [R1+0xee8], RZ ;  /* 0x000ee8ff01007387 */ /* 0x000fe80000100800 */
[----:B------:R-:W-:Y:S04]  /*20790*/  STL [R1+0xeec], RZ ;  /* 0x000eecff01007387 */ /* 0x000fe80000100800 */
[----:B------:R-:W-:Y:S01]  /*207a0*/  STL [R1+0xed0], RZ ;  /* 0x000ed0ff01007387 */ /* 0x000fe20000100800 */
[----:B-----5:R-:W-:-:S03]  /*207b0*/  LOP3.LUT R27, R27, 0x7f, RZ, 0xc0, !PT ;  /* 0x0000007f1b1b7812 */ /* 0x020fc600078ec0ff */
[----:B------:R-:W-:Y:S01]  /*207c0*/  STL [R1+0xed4], RZ ;  /* 0x000ed4ff01007387 */ /* 0x000fe20000100800 */
[----:B------:R-:W-:-:S03]  /*207d0*/  SHF.R.S32.HI R0, RZ, 0x1f, R3 ;  /* 0x0000001fff007819 */ /* 0x000fc60000011403 */
[----:B------:R-:W-:Y:S01]  /*207e0*/  STL [R1+0xed8], RZ ;  /* 0x000ed8ff01007387 */ /* 0x000fe20000100800 */
[----:B------:R-:W-:-:S03]  /*207f0*/  IMAD.SHL.U32 R6, R27, 0x2, RZ ;  /* 0x000000021b067824 */ /* 0x000fc600078e00ff */
[----:B------:R-:W-:Y:S04]  /*20800*/  STL [R1+0xedc], RZ ;  /* 0x000edcff01007387 */ /* 0x000fe80000100800 */
[----:B------:R-:W-:Y:S01]  /*20810*/  STL [R1+0xec0], RZ ;  /* 0x000ec0ff01007387 */ /* 0x000fe20000100800 */
[----:B------:R-:W-:-:S03]  /*20820*/  SHF.L.U64.HI R0, R3, 0x1, R0 ;  /* 0x0000000103007819 */ /* 0x000fc60000010200 */
[----:B------:R-:W-:Y:S01]  /*20830*/  STL [R1+0xec4], RZ ;  /* 0x000ec4ff01007387 */ /* 0x000fe20000100800 */
[----:B------:R-:W-:-:S03]  /*20840*/  LOP3.LUT R3, R6, 0x20, RZ, 0x3c, !PT ;  /* 0x0000002006037812 */ /* 0x000fc600078e3cff */
[----:B------:R-:W-:Y:S01]  /*20850*/  STL [R1+0xec8], RZ ;  /* 0x000ec8ff01007387 */ /* 0x000fe20000100800 */
[----:B------:R-:W-:-:S03]  /*20860*/  LOP3.LUT R3, R6, 0x50, RZ, 0x3c, !PT ;  /* 0x0000005006037812 */ /* 0x000fc600078e3cff */
[----:B------:R-:W-:Y:S01]  /*20870*/  STL [R1+0xecc], RZ ;  /* 0x000eccff01007387 */ /* 0x000fe20000100800 */
[----:B--2---:R-:W-:-:S03]  /*20880*/  LOP3.LUT R3, R2, 0x20, RZ, 0x3c, !PT ;  /* 0x0000002002037812 */ /* 0x004fc600078e3cff */
[----:B------:R-:W-:Y:S04]  /*20890*/  STL [R1+0xeb0], RZ ;  /* 0x000eb0ff01007387 */ /* 0x000fe80000100800 */
[----:B------:R-:W-:Y:S04]  /*208a0*/  STL [R1+0xeb4], RZ ;  /* 0x000eb4ff01007387 */ /* 0x000fe80000100800 */
[----:B------:R-:W-:Y:S01]  /*208b0*/  STL [R1+0xeb8], RZ ;  /* 0x000eb8ff01007387 */ /* 0x000fe20000100800 */
[----:B-1----:R-:W-:-:S03]  /*208c0*/  LOP3.LUT R5, R6, 0x30, RZ, 0x3c, !PT ;  /* 0x0000003006057812 */ /* 0x002fc600078e3cff */
[----:B------:R-:W-:Y:S01]  /*208d0*/  STL [R1+0xebc], RZ ;  /* 0x000ebcff01007387 */ /* 0x000fe20000100800 */
[----:B------:R-:W-:-:S03]  /*208e0*/  LOP3.LUT R5, R6, 0x60, RZ, 0x3c, !PT ;  /* 0x0000006006057812 */ /* 0x000fc600078e3cff */
[----:B------:R-:W-:Y:S01]  /*208f0*/  STL [R1+0xe90], RZ ;  /* 0x000e90ff01007387 */ /* 0x000fe20000100800 */
[----:B------:R-:W-:-:S03]  /*20900*/  LOP3.LUT R5, R2, 0x40, RZ, 0x3c, !PT ;  /* 0x0000004002057812 */ /* 0x000fc600078e3cff */
[----:B------:R-:W-:Y:S04]  /*20910*/  STL [R1+0xe94], RZ ;  /* 0x000e94ff01007387 */ /* 0x000fe80000100800 */
[----:B------:R-:W-:Y:S04]  /*20920*/  STL [R1+0xe98], RZ ;  /* 0x000e98ff01007387 */ /* 0x000fe80000100800 */
[----:B------:R-:W-:Y:S04]  /*20930*/  STL [R1+0xe9c], RZ ;  /* 0x000e9cff01007387 */ /* 0x000fe80000100800 */
[----:B------:R3:W-:Y:S01]  /*20940*/  STL [R1+0x2344], R3 ;  /* 0x0023440301007387 */ /* 0x0007e20000100800 */
[----:B0-----:R-:W-:-:S02]  /*20950*/  LOP3.LUT R4, R6, 0x10, RZ, 0x3c, !PT ;  /* 0x0000001006047812 */ /* 0x001fc400078e3cff */
[C---:B------:R-:W-:Y:S01]  /*20960*/  LOP3.LUT R4, R6.reuse, 0x40, RZ, 0x3c, !PT ;  /* 0x0000004006047812 */ /* 0x040fe200078e3cff */
[----:B------:R0:W-:Y:S01]  /*20970*/  STL [R1+0x2340], R5 ;  /* 0x0023400501007387 */ /* 0x0001e20000100800 */
[----:B------:R-:W-:Y:S02]  /*20980*/  LOP3.LUT R4, R6, 0x70, RZ, 0x3c, !PT ;  /* 0x0000007006047812 */ /* 0x000fe400078e3cff */
[C---:B---3--:R-:W-:Y:S02]  /*20990*/  LOP3.LUT R3, R29.reuse, 0x20, RZ, 0x3c, !PT ;  /* 0x000000201d037812 */ /* 0x048fe400078e3cff */
[----:B------:R-:W-:Y:S02]  /*209a0*/  LOP3.LUT R4, R2, 0x60, RZ, 0x3c, !PT ;  /* 0x0000006002047812 */ /* 0x000fe400078e3cff */
[C---:B0-----:R-:W-:Y:S01]  /*209b0*/  LOP3.LUT R5, R29.reuse, 0x40, RZ, 0x3c, !PT ;  /* 0x000000401d057812 */ /* 0x041fe200078e3cff */
[----:B------:R4:W-:Y:S01]  /*209c0*/  STL [R1+0x2354], R3 ;  /* 0x0023540301007387 */ /* 0x0009e20000100800 */
[----:B------:R-:W-:-:S03]  /*209d0*/  LOP3.LUT R4, R29, 0x60, RZ, 0x3c, !PT ;  /* 0x000000601d047812 */ /* 0x000fc600078e3cff */
[----:B------:R0:W-:Y:S01]  /*209e0*/  STL [R1+0x2350], R5 ;  /* 0x0023500501007387 */ /* 0x0001e20000100800 */
[----:B------:R-:W-:Y:S02]  /*209f0*/  ULDC UR4, c[0x0][0x18c] ;  /* 0x0000630000047ab9 */ /* 0x000fe40000000800 */
[----:B------:R-:W-:-:S04]  /*20a00*/  USHF.L.U32 UR4, UR4, 0x6, URZ ;  /* 0x0000000604047899 */ /* 0x000fc8000800063f */
[----:B------:R-:W-:Y:S02]  /*20a10*/  USHF.R.S32.HI UR5, URZ, 0x1f, UR4 ;  /* 0x0000001f3f057899 */ /* 0x000fe40008011404 */
[----:B------:R-:W-:Y:S02]  /*20a20*/  USHF.L.U32 UR8, UR4, 0x1, URZ ;  /* 0x0000000104087899 */ /* 0x000fe4000800063f */
[----:B------:R-:W-:Y:S01]  /*20a30*/  USHF.L.U64.HI UR5, UR4, 0x1, UR5 ;  /* 0x0000000104057899 */ /* 0x000fe20008010205 */
[----:B----4-:R-:W-:-:S05]  /*20a40*/  LOP3.LUT R3, R24, 0x40, RZ, 0x3c, !PT ;  /* 0x0000004018037812 */ /* 0x010fca00078e3cff */
[----:B------:R0:W-:Y:S04]  /*20a50*/  STL [R1+0x172c], R3 ;  /* 0x00172c0301007387 */ /* 0x0001e80000100800 */
[----:B------:R0:W-:Y:S02]  /*20a60*/  STL [R1+0x234c], R4 ;  /* 0x00234c0401007387 */ /* 0x0001e40000100800 */
.L_x_3:
[----:B------:R1:W-:Y:S04]  /*20a70*/  STL [R1+0x7200], R10 ;  /* 0x0072000a01007387 */ /* 0x0003e80000100800 */
[----:B0-----:R-:W2:Y:S04]  /*20a80*/  LDL.64 R4, [R1+0x1738] ;  /* 0x0017380001047983 */ /* 0x001ea80000100a00 */
[----:B-1----:R-:W3:Y:S04]  /*20a90*/  LDL R10, [R1+0x1748] ;  /* 0x00174800010a7983 */ /* 0x002ee80000100800 */
[----:B-----5:R-:W-:Y:S04]  /*20aa0*/  STL [R1+0x71cc], R7 ;  /* 0x0071cc0701007387 */ /* 0x020fe80000100800 */
[----:B------:R-:W-:Y:S04]  /*20ab0*/  STL [R1+0x71d4], R7 ;  /* 0x0071d40701007387 */ /* 0x000fe80000100800 */
[----:B------:R-:W-:Y:S04]  /*20ac0*/  STL [R1+0x71dc], R7 ;  /* 0x0071dc0701007387 */ /* 0x000fe80000100800 */
[----:B------:R-:W-:Y:S04]  /*20ad0*/  STL [R1+0x71e4], R7 ;  /* 0x0071e40701007387 */ /* 0x000fe80000100800 */
[----:B------:R-:W-:Y:S04]  /*20ae0*/  STL [R1+0x71ec], R7 ;  /* 0x0071ec0701007387 */ /* 0x000fe80000100800 */
[----:B------:R-:W-:Y:S04]  /*20af0*/  STL [R1+0x71f4], R7 ;  /* 0x0071f40701007387 */ /* 0x000fe80000100800 */
[----:B------:R0:W-:Y:S04]  /*20b00*/  STL [R1+0x71fc], R7 ;  /* 0x0071fc0701007387 */ /* 0x0001e80000100800 */
[----:B------:R-:W-:Y:S04]  /*20b10*/  STL [R1+0x71c8], R8 ;  /* 0x0071c80801007387 */ /* 0x000fe80000100800 */
        /* <DEDUP_REMOVED lines=256> */
[----:B------:R-:W-:Y:S01]  /*21b20*/  STL [R1+0x6e1c], R29 ;  /* 0x006e1c1d01007387 */ /* 0x000fe20000100800 */
[----:B------:R-:W-:-:S03]  /*21b30*/  IMAD.MOV.U32 R3, RZ, RZ, -0x40 ;  /* 0xffffffc0ff037424 */ /* 0x000fc600078e00ff */
[----:B------:R-:W-:Y:S04]  /*21b40*/  STL [R1+0x6e24], R29 ;  /* 0x006e241d01007387 */ /* 0x000fe80000100800 */
[----:B------:R-:W-:Y:S04]  /*21b50*/  STL [R1+0x6e2c], R29 ;  /* 0x006e2c1d01007387 */ /* 0x000fe80000100800 */
[----:B------:R-:W-:Y:S04]  /*21b60*/  STL [R1+0x6e34], R29 ;  /* 0x006e341d01007387 */ /* 0x000fe80000100800 */
[----:B------:R-:W-:Y:S01]  /*21b70*/  STL [R1+0x6e3c], R29 ;  /* 0x006e3c1d01007387 */ /* 0x000fe20000100800 */
[----:B---3--:R-:W-:-:S03]  /*21b80*/  IMAD R3, R10, R3, c[0x0][0x180] ;  /* 0x000060000a037624 */ /* 0x008fc600078e0203 */
[----:B------:R-:W-:Y:S04]  /*21b90*/  STL [R1+0x6e44], R29 ;  /* 0x006e441d01007387 */ /* 0x000fe80000100800 */
[----:B------:R-:W-:Y:S04]  /*21ba0*/  STL [R1+0x6e4c], R29 ;  /* 0x006e4c1d01007387 */ /* 0x000fe80000100800 */
[----:B------:R-:W-:Y:S04]  /*21bb0*/  STL [R1+0x6e54], R29 ;  /* 0x006e541d01007387 */ /* 0x000fe80000100800 */
[----:B------:R-:W-:Y:S04]  /*21bc0*/  STL [R1+0x6e5c], R29 ;  /* 0x006e5c1d01007387 */ /* 0x000fe80000100800 */
[----:B------:R-:W-:Y:S01]  /*21bd0*/  STL [R1+0x6e64], R29 ;  /* 0x006e641d01007387 */ /* 0x000fe20000100800 */
[----:B------:R-:W-:-:S03]  /*21be0*/  ISETP.GT.AND P0, PT, R3, RZ, PT ;  /* 0x000000ff0300720c */ /* 0x000fc60003f04270 */
[----:B------:R-:W-:Y:S04]  /*21bf0*/  STL [R1+0x6e6c], R29 ;  /* 0x006e6c1d01007387 */ /* 0x000fe80000100800 */
[----:B------:R-:W-:Y:S04]  /*21c00*/  STL [R1+0x6e74], R29 ;  /* 0x006e741d01007387 */ /* 0x000fe80000100800 */
[----:B------:R-:W-:Y:S04]  /*21c10*/  STL [R1+0x6e7c], R29 ;  /* 0x006e7c1d01007387 */ /* 0x000fe80000100800 */
[----:B------:R-:W-:Y:S04]  /*21c20*/  STL [R1+0x6e84], R29 ;  /* 0x006e841d01007387 */ /* 0x000fe80000100800 */
[----:B------:R-:W-:Y:S04]  /*21c30*/  STL [R1+0x6e8c], R29 ;  /* 0x006e8c1d01007387 */ /* 0x000fe80000100800 */
[----:B------:R-:W-:Y:S04]  /*21c40*/  STL [R1+0x6e94], R29 ;  /* 0x006e941d01007387 */ /* 0x000fe80000100800 */
[----:B------:R-:W-:Y:S01]  /*21c50*/  STL [R1+0x6e9c], R29 ;  /* 0x006e9c1d01007387 */ /* 0x000fe20000100800 */
[----:B------:R-:W-:-:S03]  /*21c60*/  PRMT R9, RZ, 0x7610, R9 ;  /* 0x00007610ff097816 */ /* 0x000fc60000000009 */
[----:B------:R-:W-:Y:S04]  /*21c70*/  STL [R1+0x6ea4], R29 ;  /* 0x006ea41d01007387 */ /* 0x000fe80000100800 */
[----:B------:R-:W-:Y:S04]  /*21c80*/  STL [R1+0x6eb0], R29 ;  /* 0x006eb01d01007387 */ /* 0x000fe80000100800 */
[----:B------:R-:W-:Y:S04]  /*21c90*/  STL [R1+0x25e0], R0 ;  /* 0x0025e00001007387 */ /* 0x000fe80000100800 */
[----:B------:R-:W-:Y:S04]  /*21ca0*/  STL [R1+0x2378], R28 ;  /* 0x0023781c01007387 */ /* 0x000fe80000100800 */
[----:B------:R-:W3:Y:S04]  /*21cb0*/  LDL.LU R10, [R1+0x7200] ;  /* 0x00720000010a7983 */ /* 0x000ee80000300800 */
[----:B--2---:R1:W2:Y:S04]  /*21cc0*/  @P0 LDG.E.U16 R9, [R4.64] ;  /* 0x0000000604090981 */ /* 0x0042a8000c1e1500 */
[----:B-1----:R-:W4:Y:S01]  /*21cd0*/  LDL.64 R4, [R1+0x1730] ;  /* 0x0017300001047983 */ /* 0x002f220000100a00 */
[----:B---3--:R-:W-:-:S06]  /*21ce0*/  PRMT R10, RZ, 0x7610, R10 ;  /* 0x00007610ff0a7816 */ /* 0x008fcc000000000a */
[----:B----4-:R1:W3:Y:S04]  /*21cf0*/  @P0 LDG.E.U16 R10, [R4.64] ;  /* 0x00000006040a0981 */ /* 0x0102e8000c1e1500 */
[----:B-1----:R-:W4:Y:S04]  /*21d00*/  LDL R4, [R1+0x1b38] ;  /* 0x001b380001047983 */ /* 0x002f280000100800 */
[----:B------:R-:W4:Y:S01]  /*21d10*/  LDL R5, [R1+0x1b3c] ;  /* 0x001b3c0001057983 */ /* 0x000f220000100800 */
[----:B------:R-:W-:Y:S02]  /*21d20*/  ISETP.GT.AND P1, PT, R3, 0x1, PT ;  /* 0x000000010300780c */ /* 0x000fe40003f24270 */
[----:B0-----:R-:W-:-:S11]  /*21d30*/  PRMT R7, RZ, 0x7610, R7 ;  /* 0x00007610ff077816 */ /* 0x001fd60000000007 */
[----:B----4-:R-:W-:-:S04]  /*21d40*/  @P1 LOP3.LUT R5, R5, R4, RZ, 0x3c, !PT ;  /* 0x0000000405051212 */ /* 0x010fc800078e3cff */
[----:B------:R-:W-:-:S04]  /*21d50*/  @P1 LOP3.LUT R4, R5, R4, RZ, 0x3c, !PT ;  /* 0x0000000405041212 */ /* 0x000fc800078e3cff */
[----:B------:R-:W-:-:S05]  /*21d60*/  @P1 LOP3.LUT R5, R5, R4, RZ, 0x3c, !PT ;  /* 0x0000000405051212 */ /* 0x000fca00078e3cff */
[----:B------:R-:W4:Y:S04]  /*21d70*/  @P1 LDG.E.U16 R7, [R4.64] ;  /* 0x0000000604071981 */ /* 0x000f28000c1e1500 */
[----:B----4-:R0:W-:Y:S04]  /*21d80*/  STL [R1+0xb68], R7 ;  /* 0x000b680701007387 */ /* 0x0101e80000100800 */
[----:B0-----:R-:W4:Y:S04]  /*21d90*/  LDL.LU R7, [R1+0x71fc] ;  /* 0x0071fc0001077983 */ /* 0x001f280000300800 */
[----:B------:R-:W2:Y:S04]  /*21da0*/  LDL R4, [R1+0x1b30] ;  /* 0x001b300001047983 */ /* 0x000ea80000100800 */
[----:B------:R-:W2:Y:S01]  /*21db0*/  LDL R5, [R1+0x1b34] ;  /* 0x001b340001057983 */ /* 0x000ea20000100800 */
[----:B------:R-:W-:-:S02]  /*21dc0*/  PRMT R8, RZ, 0x7610, R8 ;  /* 0x00007610ff087816 */ /* 0x000fc40000000008 */
[----:B--2---:R-:W-:-:S04]  /*21dd0*/  @P1 LOP3.LUT R5, R5, R4, RZ, 0x3c, !PT ;  /* 0x0000000405051212 */ /* 0x004fc800078e3cff */
[----:B------:R-:W-:-:S04]  /*21de0*/  @P1 LOP3.LUT R4, R5, R4, RZ, 0x3c, !PT ;  /* 0x0000000405041212 */ /* 0x000fc800078e3cff */
[----:B------:R-:W-:-:S05]  /*21df0*/  @P1 LOP3.LUT R5, R5, R4, RZ, 0x3c, !PT ;  /* 0x0000000405051212 */ /* 0x000fca00078e3cff */
[----:B------:R-:W2:Y:S01]  /*21e00*/  @P1 LDG.E.U16 R8, [R4.64] ;  /* 0x0000000604081981 */ /* 0x000ea2000c1e1500 */
[----:B------:R-:W-:-:S03]  /*21e10*/  ISETP.GT.AND P2, PT, R3, 0x2, PT ;  /* 0x000000020300780c */ /* 0x000fc60003f44270 */
[----:B--2---:R0:W-:Y:S04]  /*21e20*/  STL [R1+0xb64], R8 ;  /* 0x000b640801007387 */ /* 0x0041e80000100800 */
[----:B0-----:R-:W2:Y:S04]  /*21e30*/  LDL.LU R8, [R1+0x71f8] ;  /* 0x0071f80001087983 */ /* 0x001ea80000300800 */
[----:B------:R-:W2:Y:S04]  /*21e40*/  LDL R4, [R1+0x1b28] ;  /* 0x001b280001047983 */ /* 0x000ea80000100800 */
[----:B------:R-:W2:Y:S01]  /*21e50*/  LDL R5, [R1+0x1b2c] ;  /* 0x001b2c0001057983 */ /* 0x000ea20000100800 */
[----:B----4-:R-:W-:-:S02]  /*21e60*/  PRMT R7, RZ, 0x7610, R7 ;  /* 0x00007610ff077816 */ /* 0x010fc40000000007 */
[----:B--2---:R-:W-:-:S04]  /*21e70*/  @P2 LOP3.LUT R5, R5, R4, RZ, 0x3c, !PT ;  /* 0x0000000405052212 */ /* 0x004fc800078e3cff */
[----:B------:R-:W-:-:S04]  /*21e80*/  @P2 LOP3.LUT R4, R5, R4, RZ, 0x3c, !PT ;  /* 0x0000000405042212 */ /* 0x000fc800078e3cff */
[----:B------:R-:W-:-:S05]  /*21e90*/  @P2 LOP3.LUT R5, R5, R4, RZ, 0x3c, !PT ;  /* 0x0000000405052212 */ /* 0x000fca00078e3cff */
[----:B------:R-:W2:Y:S04]  /*21ea0*/  @P2 LDG.E.U16 R7, [R4.64] ;  /* 0x0000000604072981 */ /* 0x000ea8000c1e1500 */
[----:B--2---:R0:W-:Y:S04]  /*21eb0*/  STL [R1+0xb60], R7 ;  /* 0x000b600701007387 */ /* 0x0041e80000100800 */
[----:B0-----:R-:W2:Y:S04]  /*21ec0*/  LDL.LU R7, [R1+0x71f4] ;  /* 0x0071f40001077983 */ /* 0x001ea80000300800 */
[----:B------:R-:W4:Y:S04]  /*21ed0*/  LDL R4, [R1+0x1b20] ;  /* 0x001b200001047983 */ /* 0x000f280000100800 */
[----:B------:R-:W4:Y:S01]  /*21ee0*/  LDL R5, [R1+0x1b24] ;  /* 0x001b240001057983 */ /* 0x000f220000100800 */
[----:B------:R-:W-:-:S02]  /*21ef0*/  PRMT R8, RZ, 0x7610, R8 ;  /* 0x00007610ff087816 */ /* 0x000fc40000000008 */
[----:B----4-:R-:W-:-:S04]  /*21f00*/  @P2 LOP3.LUT R5, R5, R4, RZ, 0x3c, !PT ;  /* 0x0000000405052212 */ /* 0x010fc800078e3cff */
[----:B------:R-:W-:-:S04]  /*21f10*/  @P2 LOP3.LUT R4, R5, R4, RZ, 0x3c, !PT ;  /* 0x0000000405042212 */ /* 0x000fc800078e3cff */
[----:B------:R-:W-:-:S05]  /*21f20*/  @P2 LOP3.LUT R5, R5, R4, RZ, 0x3c, !PT ;  /* 0x0000000405052212 */ /* 0x000fca00078e3cff */
[----:B------:R-:W4:Y:S01]  /*21f30*/  @P2 LDG.E.U16 R8, [R4.64] ;  /* 0x0000000604082981 */ /* 0x000f22000c1e1500 */
[----:B------:R-:W-:-:S03]  /*21f40*/  ISETP.GT.AND P0, PT, R3, 0x3, PT ;  /* 0x000000030300780c */ /* 0x000fc60003f04270 */
[----:B----4-:R0:W-:Y:S04]  /*21f50*/  STL [R1+0xb5c], R8 ;  /* 0x000b5c0801007387 */ /* 0x0101e80000100800 */
[----:B0-----:R-:W4:Y:S04]  /*21f60*/  LDL.LU R8, [R1+0x71f0] ;  /* 0x0071f00001087983 */ /* 0x001f280000300800 */
[----:B------:R-:W3:Y:S04]  /*21f70*/  LDL R4, [R1+0x1b18] ;  /* 0x001b180001047983 */ /* 0x000ee80000100800 */
[----:B------:R-:W3:Y:S01]  /*21f80*/  LDL R5, [R1+0x1b1c] ;  /* 0x001b1c0001057983 */ /* 0x000ee20000100800 */
[----:B--2---:R-:W-:-:S02]  /*21f90*/  PRMT R7, RZ, 0x7610, R7 ;  /* 0x00007610ff077816 */ /* 0x004fc40000000007 */
[----:B---3--:R-:W-:-:S04]  /*21fa0*/  @P0 LOP3.LUT R5, R5, R4, RZ, 0x3c, !PT ;  /* 0x0000000405050212 */ /* 0x008fc800078e3cff */
[----:B------:R-:W-:-:S04]  /*21fb0*/  @P0 LOP3.LUT R4, R5, R4, RZ, 0x3c, !PT ;  /* 0x0000000405040212 */ /* 0x000fc800078e3cff */
[----:B------:R-:W-:-:S05]  /*21fc0*/  @P0 LOP3.LUT R5, R5, R4, RZ, 0x3c, !PT ;  /* 0x0000000405050212 */ /* 0x000fca00078e3cff */
[----:B------:R-:W2:Y:S04]  /*21fd0*/  @P0 LDG.E.U16 R7, [R4.64] ;  /* 0x0000000604070981 */ /* 0x000ea8000c1e1500 */
[----:B--2---:R0:W-:Y:S04]  /*21fe0*/  STL [R1+0xb58], R7 ;  /* 0x000b580701007387 */ /* 0x0041e80000100800 */
[----:B0-----:R-:W2:Y:S04]  /*21ff0*/  LDL.LU R7, [R1+0x71ec] ;  /* 0x0071ec0001077983 */ /* 0x001ea80000300800 */
[----:B------:R-:W3:Y:S04]  /*22000*/  LDL R4, [R1+0x1b10] ;  /* 0x001b100001047983 */ /* 0x000ee80000100800 */
[----:B------:R-:W3:Y:S01]  /*22010*/  LDL R5, [R1+0x1b14] ;  /* 0x001b140001057983 */ /* 0x000ee20000100800 */
[----:B----4-:R-:W-:-:S02]  /*22020*/  PRMT R8, RZ, 0x7610, R8 ;  /* 0x00007610ff087816 */ /* 0x010fc40000000008 */
[----:B---3--:R-:W-:-:S04]  /*22030*/  @P0 LOP3.LUT R5, R5, R4, RZ, 0x3c, !PT ;  /* 0x0000000405050212 */ /* 0x008fc800078e3cff */
[----:B------:R-:W-:-:S04]  /*22040*/  @P0 LOP3.LUT R4, R5, R4, RZ, 0x3c, !PT ;  /* 0x0000000405040212 */ /* 0x000fc800078e3cff */
[----:B------:R-:W-:-:S05]  /*22050*/  @P0 LOP3.LUT R5, R5, R4, RZ, 0x3c, !PT ;  /* 0x0000000405050212 */ /* 0x000fca00078e3cff */
[----:B------:R-:W3:Y:S01]  /*22060*/  @P0 LDG.E.U16 R8, [R4.64] ;  /* 0x0000000604080981 */ /* 0x000ee2000c1e1500 */
[----:B------:R-:W-:-:S03]  /*22070*/  ISETP.GT.AND P1, PT, R3, 0x4, PT ;  /* 0x000000040300780c */ /* 0x000fc60003f24270 */
[----:B---3--:R0:W-:Y:S04]  /*22080*/  STL [R1+0xb54], R8 ;  /* 0x000b540801007387 */ /* 0x0081e80000100800 */
[----:B0-----:R-:W3:Y:S04]  /*22090*/  LDL.LU R8, [R1+0x71e8] ;  /* 0x0071e80001087983 */ /* 0x001ee80000300800 */
[----:B------:R-:W4:Y:S04]  /*220a0*/  LDL R4, [R1+0x1b08] ;  /* 0x001b080001047983 */ /* 0x000f280000100800 */
[----:B------:R-:W4:Y:S01]  /*220b0*/  LDL R5, [R1+0x1b0c] ;  /* 0x001b0c0001057983 */ /* 0x000f220000100800 */
[----:B--2---:R-:W-:-:S02]  /*220c0*/  PRMT R7, RZ, 0x7610, R7 ;  /* 0x00007610ff077816 */ /* 0x004fc40000000007 */
[----:B----4-:R-:W-:-:S04]  /*220d0*/  @P1 LOP3.LUT R5, R5, R4, RZ, 0x3c, !PT ;  /* 0x0000000405051212 */ /* 0x010fc800078e3cff */
[----:B------:R-:W-:-:S04]  /*220e0*/  @P1 LOP3.LUT R4, R5, R4, RZ, 0x3c, !PT ;  /* 0x0000000405041212 */ /* 0x000fc800078e3cff */
[----:B------:R-:W-:-:S05]  /*220f0*/  @P1 LOP3.LUT R5, R5, R4, RZ, 0x3c, !PT ;  /* 0x0000000405051212 */ /* 0x000fca00078e3cff */
[----:B------:R-:W2:Y:S04]  /*22100*/  @P1 LDG.E.U16 R7, [R4.64] ;  /* 0x0000000604071981 */ /* 0x000ea8000c1e1500 */
[----:B--2---:R0:W-:Y:S04]  /*22110*/  STL [R1+0xb50], R7 ;  /* 0x000b500701007387 */ /* 0x0041e80000100800 */
[----:B0-----:R-:W2:Y:S04]  /*22120*/  LDL.LU R7, [R1+0x71e4] ;  /* 0x0071e40001077983 */ /* 0x001ea80000300800 */
[----:B------:R-:W4:Y:S04]  /*22130*/  LDL R4, [R1+0x1b00] ;  /* 0x001b000001047983 */ /* 0x000f280000100800 */
[----:B------:R-:W4:Y:S01]  /*22140*/  LDL R5, [R1+0x1b04] ;  /* 0x001b040001057983 */ /* 0x000f220000100800 */
[----:B---3--:R-:W-:-:S02]  /*22150*/  PRMT R8, RZ, 0x7610, R8 ;  /* 0x00007610ff087816 */ /* 0x008fc40000000008 */
[----:B----4-:R-:W-:-:S04]  /*22160*/  @P1 LOP3.LUT R5, R5, R4, RZ, 0x3c, !PT ;  /* 0x0000000405051212 */ /* 0x010fc800078e3cff */
        /* <DEDUP_REMOVED lines=69> */
[----:B------:R0:W2:Y:S04]  /*225c0*/  @P2 LDG.E.U16 R7, [R4.64] ;  /* 0x0000000604072981 */ /* 0x0000a8000c1e1500 */
[----:B0-----:R-:W4:Y:S04]  /*225d0*/  LDL R4, [R1+0x1ac0] ;  /* 0x001ac00001047983 */ /* 0x001f280000100800 */
[----:B------:R-:W4:Y:S01]  /*225e0*/  LDL R5, [R1+0x1ac4] ;  /* 0x001ac40001057983 */ /* 0x000f220000100800 */
[----:B---3--:R-:W-:Y:S02]  /*225f0*/  PRMT R8, RZ, 0x7610, R8 ;  /* 0x00007610ff087816 */ /* 0x008fe40000000008 */
[----:B----4-:R-:W-:-:S04]  /*22600*/  @P2 LOP3.LUT R5, R5, R4, RZ, 0x3c, !PT ;  /* 0x0000000405052212 */ /* 0x010fc800078e3cff */
[----:B------:R-:W-:-:S04]  /*22610*/  @P2 LOP3.LUT R4, R5, R4, RZ, 0x3c, !PT ;  /* 0x0000000405042212 */ /* 0x000fc800078e3cff */
[----:B------:R-:W-:-:S05]  /*22620*/  @P2 LOP3.LUT R5, R5, R4, RZ, 0x3c, !PT ;  /* 0x0000000405052212 */ /* 0x000fca00078e3cff */
[----:B------:R0:W3:Y:S04]  /*22630*/  @P2 LDG.E.U16 R8, [R4.64] ;  /* 0x0000000604082981 */ /* 0x0000e8000c1e1500 */
[----:B0-----:R-:W4:Y:S04]  /*22640*/  LDL R4, [R1+0x1ab8] ;  /* 0x001ab80001047983 */ /* 0x001f280000100800 */
[----:B------:R-:W4:Y:S01]  /*22650*/  LDL R5, [R1+0x1abc] ;  /* 0x001abc0001057983 */ /* 0x000f220000100800 */
[----:B------:R-:W-:Y:S02]  /*22660*/  ISETP.GT.AND P0, PT, R3, 0x9, PT ;  /* 0x000000090300780c */ /* 0x000fe40003f04270 */
[----:B------:R-:W-:-:S11]  /*22670*/  PRMT R6, RZ, 0x7610, R6 ;  /* 0x00007610ff067816 */ /* 0x000fd60000000006 */
        /* <DEDUP_REMOVED lines=139> */
[----:B------:R-:W-:Y:S02]  /*22f30*/  PRMT R26, RZ, 0x7610, R26 ;  /* 0x00007610ff1a7816 */ /* 0x000fe4000000001a */
[----:B----4-:R-:W-:-:S04]  /*22f40*/  @P1 LOP3.LUT R5, R5, R4, RZ, 0x3c, !PT ;  /* 0x0000000405051212 */ /* 0x010fc800078e3cff */
[----:B------:R-:W-:-:S04]  /*22f50*/  @P1 LOP3.LUT R4, R5, R4, RZ, 0x3c, !PT ;  /* 0x0000000405041212 */ /* 0x000fc800078e3cff */
[----:B------:R-:W-:-:S05]  /*22f60*/  @P1 LOP3.LUT R5, R5, R4, RZ, 0x3c, !PT ;  /* 0x0000000405051212 */ /* 0x000fca00078e3cff */
[----:B------:R-:W4:Y:S01]  /*22f70*/  @P1 LDG.E.U16 R26, [R4.64] ;  /* 0x00000006041a1981 */ /* 0x000f22000c1e1500 */
[----:B------:R-:W-:-:S03]  /*22f80*/  ISETP.GT.AND P2, PT, R3, 0x11, PT ;  /* 0x000000110300780c */ /* 0x000fc60003f44270 */
[----:B----4-:R0:W-:Y:S04]  /*22f90*/  STL [R1+0xaf0], R26 ;  /* 0x000af01a01007387 */ /* 0x0101e80000100800 */
[----:B0-----:R-:W4:Y:S04]  /*22fa0*/  LDL.LU R26, [R1+0x718c] ;  /* 0x00718c00011a7983 */ /* 0x001f280000300800 */
[----:B------:R-:W2:Y:S04]  /*22fb0*/  LDL R4, [R1+0x1a38] ;  /* 0x001a380001047983 */ /* 0x000ea80000100800 */
[----:B------:R-:W2:Y:S01]  /*22fc0*/  LDL R5, [R1+0x1a3c] ;  /* 0x001a3c0001057983 */ /* 0x000ea20000100800 */
[----:B---3--:R-:W-:-:S02]  /*22fd0*/  PRMT R27, RZ, 0x7610, R27 ;  /* 0x00007610ff1b7816 */ /* 0x008fc4000000001b */
[----:B--2---:R-:W-:-:S04]  /*22fe0*/  @P2 LOP3.LUT R5, R5, R4, RZ, 0x3c, !PT ;  /* 0x0000000405052212 */ /* 0x004fc800078e3cff */
        /* <DEDUP_REMOVED lines=125> */
[----:B------:R0:W4:Y:S04]  /*237c0*/  @P2 LDG.E.U16 R2, [R4.64] ;  /* 0x0000000604022981 */ /* 0x000128000c1e1500 */
[----:B0-----:R-:W2:Y:S04]  /*237d0*/  LDL R4, [R1+0x19c8] ;  /* 0x0019c80001047983 */ /* 0x001ea80000100800 */
[----:B------:R-:W2:Y:S01]  /*237e0*/  LDL R5, [R1+0x19cc] ;  /* 0x0019cc0001057983 */ /* 0x000ea20000100800 */
[----:B------:R-:W-:Y:S02]  /*237f0*/  ISETP.GT.AND P0, PT, R3, 0x18, PT ;  /* 0x000000180300780c */ /* 0x000fe40003f04270 */
[----:B---3--:R-:W-:-:S11]  /*23800*/  PRMT R26, RZ, 0x7610, R26 ;  /* 0x00007610ff1a7816 */ /* 0x008fd6000000001a */
[----:B--2---:R-:W-:-:S04]  /*23810*/  @P0 LOP3.LUT R5, R5, R4, RZ, 0x3c, !PT ;  /* 0x0000000405050212 */ /* 0x004fc800078e3cff */
[----:B------:R-:W-:-:S04]  /*23820*/  @P0 LOP3.LUT R4, R5, R4, RZ, 0x3c, !PT ;  /* 0x0000000405040212 */ /* 0x000fc800078e3cff */
[----:B------:R-:W-:-:S05]  /*23830*/  @P0 LOP3.LUT R5, R5, R4, RZ, 0x3c, !PT ;  /* 0x0000000405050212 */ /* 0x000fca00078e3cff */
[----:B------:R-:W2:Y:S04]  /*23840*/  @P0 LDG.E.U16 R26, [R4.64] ;  /* 0x00000006041a0981 */ /* 0x000ea8000c1e1500 */
[----:B----4-:R-:W-:Y:S04]  /*23850*/  STL [R1+0x6f30], R2 ;  /* 0x006f300201007387 */ /* 0x010fe80000100800 */
[----:B--2---:R0:W-:Y:S04]  /*23860*/  STL [R1+0xab8], R26 ;  /* 0x000ab81a01007387 */ /* 0x0041e80000100800 */
[----:B0-----:R-:W2:Y:S04]  /*23870*/  LDL.LU R26, [R1+0x7154] ;  /* 0x00715400011a7983 */ /* 0x001ea80000300800 */
[----:B------:R-:W3:Y:S04]  /*23880*/  LDL R4, [R1+0x19c0] ;  /* 0x0019c00001047983 */ /* 0x000ee80000100800 */
[----:B------:R-:W3:Y:S01]  /*23890*/  LDL R5, [R1+0x19c4] ;  /* 0x0019c40001057983 */ /* 0x000ee20000100800 */
[----:B------:R-:W-:-:S02]  /*238a0*/  PRMT R27, RZ, 0x7610, R27 ;  /* 0x00007610ff1b7816 */ /* 0x000fc4000000001b */
        /* <DEDUP_REMOVED lines=161> */
[----:B---3--:R-:W-:-:S02]  /*242c0*/  PRMT R27, RZ, 0x7610, R27 ;  /* 0x00007610ff1b7816 */ /* 0x008fc4000000001b */
[----:B----4-:R-:W-:-:S04]  /*242d0*/  @P0 LOP3.LUT R5, R5, R4, RZ, 0x3c, !PT ;  /* 0x0000000405050212 */ /* 0x010fc800078e3cff */
[----:B------:R-:W-:-:S04]  /*242e0*/  @P0 LOP3.LUT R4, R5, R4, RZ, 0x3c, !PT ;  /* 0x0000000405040212 */ /* 0x000fc800078e3cff */
[----:B------:R-:W-:-:S05]  /*242f0*/  @P0 LOP3.LUT R5, R5, R4, RZ, 0x3c, !PT ;  /* 0x0000000405050212 */ /* 0x000fca00078e3cff */
[----:B------:R-:W3:Y:S04]  /*24300*/  @P0 LDG.E.U16 R27, [R4.64] ;  /* 0x00000006041b0981 */ /* 0x000ee8000c1e1500 */
        /* <DEDUP_REMOVED lines=458> */
[----:B---3--:R-:W-:Y:S02]  /*25fb0*/  PRMT R27, RZ, 0x7610, R27 ;  /* 0x00007610ff1b7816 */ /* 0x008fe4000000001b */
[----:B--2---:R-:W-:-:S04]  /*25fc0*/  @P0 LOP3.LUT R5, R5, R4, RZ, 0x3c, !PT ;  /* 0x0000000405050212 */ /* 0x004fc800078e3cff */
[----:B------:R-:W-:-:S04]  /*25fd0*/  @P0 LOP3.LUT R4, R5, R4, RZ, 0x3c, !PT ;  /* 0x0000000405040212 */ /* 0x000fc800078e3cff */
[----:B------:R-:W-:-:S05]  /*25fe0*/  @P0 LOP3.LUT R5, R5, R4, RZ, 0x3c, !PT ;  /* 0x0000000405050212 */ /* 0x000fca00078e3cff */
[----:B------:R-:W2:Y:S04]  /*25ff0*/  @P0 LDG.E.U16 R27, [R4.64] ;  /* 0x00000006041b0981 */ /* 0x000ea8000c1e1500 */
[----:B----4-:R0:W-:Y:S04]  /*26000*/  STL [R1+0xf4], R0 ;  /* 0x0000f40001007387 */ /* 0x0101e80000100800 */
[----:B0-----:R-:W3:Y:S04]  /*26010*/  LDL R0, [R1+0x1794] ;  /* 0x0017940001007983 */ /* 0x001ee80000100800 */
[----:B--2---:R0:W-:Y:S04]  /*26020*/  STL [R1+0xf0], R27 ;  /* 0x0000f01b01007387 */ /* 0x0041e80000100800 */
[----:B0-----:R-:W2:Y:S04]  /*26030*/  LDL.LU R27, [R1+0x704c] ;  /* 0x00704c00011b7983 */ /* 0x001ea80000300800 */
[----:B------:R-:W4:Y:S04]  /*26040*/  LDL R4, [R1+0x17a8] ;  /* 0x0017a80001047983 */ /* 0x000f280000100800 */
[----:B------:R-:W4:Y:S01]  /*26050*/  LDL R5, [R1+0x17ac] ;  /* 0x0017ac0001057983 */ /* 0x000f220000100800 */
[----:B------:R-:W-:-:S02]  /*26060*/  ISETP.GT.AND P1, PT, R3, 0x3a, PT ;  /* 0x0000003a0300780c */ /* 0x000fc40003f24270 */
[----:B--2---:R-:W-:-:S11]  /*26070*/  PRMT R27, RZ, 0x7610, R27 ;  /* 0x00007610ff1b7816 */ /* 0x004fd6000000001b */
        /* <DEDUP_REMOVED lines=8> */
[----:B--2---:R-:W-:-:S02]  /*26100*/  PRMT R27, RZ, 0x7610, R27 ;  /* 0x00007610ff1b7816 */ /* 0x004fc4000000001b */
[----:B----4-:R-:W-:-:S04]  /*26110*/  @P1 LOP3.LUT R5, R5, R4, RZ, 0x3c, !PT ;  /* 0x0000000405051212 */ /* 0x010fc800078e3cff */
[----:B------:R-:W-:-:S04]  /*26120*/  @P1 LOP3.LUT R4, R5, R4, RZ, 0x3c, !PT ;  /* 0x0000000405041212 */ /* 0x000fc800078e3cff */
[----:B------:R-:W-:-:S05]  /*26130*/  @P1 LOP3.LUT R5, R5, R4, RZ, 0x3c, !PT ;  /* 0x0000000405051212 */ /* 0x000fca00078e3cff */
[----:B------:R-:W2:Y:S01]  /*26140*/  @P1 LDG.E.U16 R27, [R4.64] ;  /* 0x00000006041b1981 */ /* 0x000ea2000c1e1500 */
[----:B------:R-:W-:-:S03]  /*26150*/  ISETP.GT.AND P0, PT, R3, 0x3b, PT ;  /* 0x0000003b0300780c */ /* 0x000fc60003f04270 */
        /* <DEDUP_REMOVED lines=11> */
[----:B------:R-:W4:Y:S01]  /*26210*/  LDL R5, [R1+0x1790] ;  /* 0x0017900001057983 */ /* 0x000f220000100800 */
[----:B---3--:R-:W-:-:S03]  /*26220*/  @P0 IMAD.MOV.U32 R4, RZ, RZ, R0 ;  /* 0x000000ffff040224 */ /* 0x008fc600078e0000 */
[----:B------:R-:W3:Y:S01]  /*26230*/  LDL R0, [R1+0x176c] ;  /* 0x00176c0001007983 */ /* 0x000ee20000100800 */
[----:B--2---:R-:W-:-:S06]  /*26240*/  PRMT R27, RZ, 0x7610, R27 ;  /* 0x00007610ff1b7816 */ /* 0x004fcc000000001b */
[----:B----4-:R-:W2:Y:S01]  /*26250*/  @P0 LDG.E.U16 R27, [R4.64] ;  /* 0x00000006041b0981 */ /* 0x010ea2000c1e1500 */
        /* <DEDUP_REMOVED lines=38> */
[----:B------:R-:W-:Y:S02]  /*264c0*/  ISETP.GT.AND P1, PT, R3, 0x3e, PT ;  /* 0x0000003e0300780c */ /* 0x000fe40003f24270 */
[----:B------:R-:W-:Y:S01]  /*264d0*/  PRMT R2, RZ, 0x7610, R2 ;  /* 0x00007610ff027816 */ /* 0x000fe20000000002 */
[----:B--2---:R0:W-:Y:S04]  /*264e0*/  STL [R1+0xd0], R27 ;  /* 0x0000d01b01007387 */ /* 0x0041e80000100800 */
[----:B0-----:R-:W2:Y:S04]  /*264f0*/  LDL.LU R27, [R1+0x702c] ;  /* 0x00702c00011b7983 */ /* 0x001ea80000300800 */
[----:B------:R-:W4:Y:S02]  /*26500*/  LDL R5, [R1+0x1768] ;  /* 0x0017680001057983 */ /* 0x000f240000100800 */
[----:B---3--:R-:W-:-:S05]  /*26510*/  @P1 IMAD.MOV.U32 R4, RZ, RZ, R0 ;  /* 0x000000ffff041224 */ /* 0x008fca00078e0000 */
[----:B----4-:R0:W3:Y:S04]  /*26520*/  @P1 LDG.E.U16 R2, [R4.64] ;  /* 0x0000000604021981 */ /* 0x0100e8000c1e1500 */
[----:B0-----:R-:W4:Y:S04]  /*26530*/  LDL R4, [R1+0x1760] ;  /* 0x0017600001047983 */ /* 0x001f280000100800 */
[----:B------:R-:W4:Y:S01]  /*26540*/  LDL R5, [R1+0x1764] ;  /* 0x0017640001057983 */ /* 0x000f220000100800 */
[----:B--2---:R-:W-:Y:S02]  /*26550*/  PRMT R27, RZ, 0x7610, R27 ;  /* 0x00007610ff1b7816 */ /* 0x004fe4000000001b */
[----:B----4-:R-:W-:-:S04]  /*26560*/  @P1 LOP3.LUT R5, R5, R4, RZ, 0x3c, !PT ;  /* 0x0000000405051212 */ /* 0x010fc800078e3cff */
[----:B------:R-:W-:-:S04]  /*26570*/  @P1 LOP3.LUT R4, R5, R4, RZ, 0x3c, !PT ;  /* 0x0000000405041212 */ /* 0x000fc800078e3cff */
[----:B------:R-:W-:-:S05]  /*26580*/  @P1 LOP3.LUT R5, R5, R4, RZ, 0x3c, !PT ;  /* 0x0000000405051212 */ /* 0x000fca00078e3cff */
[----:B------:R-:W2:Y:S04]  /*26590*/  @P1 LDG.E.U16 R27, [R4.64] ;  /* 0x00000006041b1981 */ /* 0x000ea8000c1e1500 */
[----:B---3--:R-:W-:Y:S01]  /*265a0*/  STL [R1+0x6f40], R2 ;  /* 0x006f400201007387 */ /* 0x008fe20000100800 */
[----:B------:R-:W-:-:S03]  /*265b0*/  ISETP.GT.AND P0, PT, R3, 0x3f, PT ;  /* 0x0000003f0300780c */ /* 0x000fc60003f04270 */
[----:B--2---:R0:W-:Y:S04]  /*265c0*/  STL [R1+0xc8], R27 ;  /* 0x0000c81b01007387 */ /* 0x0041e80000100800 */
[----:B0-----:R-:W2:Y:S04]  /*265d0*/  LDL.LU R27, [R1+0x7028] ;  /* 0x00702800011b7983 */ /* 0x001ea80000300800 */
[----:B------:R-:W3:Y:S04]  /*265e0*/  LDL R4, [R1+0x1758] ;  /* 0x0017580001047983 */ /* 0x000ee80000100800 */
[----:B------:R-:W3:Y:S04]  /*265f0*/  LDL R5, [R1+0x175c] ;  /* 0x00175c0001057983 */ /* 0x000ee80000100800 */
[----:B------:R-:W0:Y:S01]  /*26600*/  S2R R0, SR_TID.X ;  /* 0x0000000000007919 */ /* 0x000e220000002100 */
[----:B--2---:R-:W-:-:S02]  /*26610*/  PRMT R27, RZ, 0x7610, R27 ;  /* 0x00007610ff1b7816 */ /* 0x004fc4000000001b */
[----:B---3--:R-:W-:-:S04]  /*26620*/  @P0 LOP3.LUT R5, R5, R4, RZ, 0x3c, !PT ;  /* 0x0000000405050212 */ /* 0x008fc800078e3cff */
[----:B------:R-:W-:-:S04]  /*26630*/  @P0 LOP3.LUT R4, R5, R4, RZ, 0x3c, !PT ;  /* 0x0000000405040212 */ /* 0x000fc800078e3cff */
[----:B------:R-:W-:-:S05]  /*26640*/  @P0 LOP3.LUT R5, R5, R4, RZ, 0x3c, !PT ;  /* 0x0000000405050212 */ /* 0x000fca00078e3cff */
[----:B------:R-:W2:Y:S01]  /*26650*/  @P0 LDG.E.U16 R27, [R4.64] ;  /* 0x00000006041b0981 */ /* 0x000ea2000c1e1500 */
[----:B0-----:R-:W-:-:S05]  /*26660*/  LOP3.LUT R0, R0, 0x3f, RZ, 0xc0, !PT ;  /* 0x0000003f00007812 */ /* 0x001fca00078ec0ff */
        /* <DEDUP_REMOVED lines=35> */
[----:B--2---:R0:W-:Y:S04]  /*268a0*/  STL [R1+0xc4], R27 ;  /* 0x0000c41b01007387 */ /* 0x0041e80000100800 */
[----:B0-----:R-:W2:Y:S04]  /*268b0*/  LDL.LU R27, [R1+0x7024] ;  /* 0x00702400011b7983 */ /* 0x001ea80000300800 */
[----:B------:R-:W3:Y:S04]  /*268c0*/  LDL R4, [R1+0x1750] ;  /* 0x0017500001047983 */ /* 0x000ee80000100800 */
[----:B------:R-:W3:Y:S01]  /*268d0*/  LDL R5, [R1+0x1754] ;  /* 0x0017540001057983 */ /* 0x000ee20000100800 */
[----:B--2---:R-:W-:-:S02]  /*268e0*/  PRMT R27, RZ, 0x7610, R27 ;  /* 0x00007610ff1b7816 */ /* 0x004fc4000000001b */
[----:B---3--:R-:W-:-:S04]  /*268f0*/  @P0 LOP3.LUT R5, R5, R4, RZ, 0x3c, !PT ;  /* 0x0000000405050212 */ /* 0x008fc800078e3cff */
[----:B------:R-:W-:-:S04]  /*26900*/  @P0 LOP3.LUT R4, R5, R4, RZ, 0x3c, !PT ;  /* 0x0000000405040212 */ /* 0x000fc800078e3cff */
[----:B------:R-:W-:-:S05]  /*26910*/  @P0 LOP3.LUT R5, R5, R4, RZ, 0x3c, !PT ;  /* 0x0000000405050212 */ /* 0x000fca00078e3cff */
[----:B------:R-:W2:Y:S01]  /*26920*/  @P0 LDG.E.U16 R27, [R4.64] ;  /* 0x00000006041b0981 */ /* 0x000ea2000c1e1500 */
[----:B------:R-:W-:-:S03]  /*26930*/  ISETP.GE.AND P1, PT, R0, R3, PT ;  /* 0x000000030000720c */ /* 0x000fc60003f26270 */
[----:B------:R-:W-:Y:S06]  /*26940*/  BAR.SYNC.DEFER_BLOCKING 0x0 ;  /* 0x0000000000007b1d */ /* 0x000fec0000010000 */
[----:B--2---:R0:W-:Y:S04]  /*26950*/  STL [R1+0xc0], R27 ;  /* 0x0000c01b01007387 */ /* 0x0041e80000100800 */
[----:B0-----:R-:W2:Y:S04]  /*26960*/  LDL.LU R27, [R1+0x7020] ;  /* 0x00702000011b7983 */ /* 0x001ea80000300800 */
[----:B------:R-:W3:Y:S04]  /*26970*/  LDL R4, [R1+0x2334] ;  /* 0x0023340001047983 */ /* 0x000ee80000100800 */
[----:B------:R-:W3:Y:S01]  /*26980*/  LDL R5, [R1+0x2338] ;  /* 0x0023380001057983 */ /* 0x000ee20000100800 */
[----:B--2---:R-:W-:-:S02]  /*26990*/  PRMT R27, RZ, 0x7610, R27 ;  /* 0x00007610ff1b7816 */ /* 0x004fc4000000001b */
[----:B---3--:R-:W-:-:S04]  /*269a0*/  @!P1 LOP3.LUT R5, R5, R4, RZ, 0x3c, !PT ;  /* 0x0000000405059212 */ /* 0x008fc800078e3cff */
[----:B------:R-:W-:-:S04]  /*269b0*/  @!P1 LOP3.LUT R4, R5, R4, RZ, 0x3c, !PT ;  /* 0x0000000405049212 */ /* 0x000fc800078e3cff */
[----:B------:R-:W-:-:S05]  /*269c0*/  @!P1 LOP3.LUT R5, R5, R4, RZ, 0x3c, !PT ;  /* 0x0000000405059212 */ /* 0x000fca00078e3cff */
[----:B------:R-:W2:Y:S04]  /*269d0*/  @!P1 LDG.E.U16 R27, [R4.64] ;  /* 0x00000006041b9981 */ /* 0x000ea8000c1e1500 */
        /* <DEDUP_REMOVED lines=247> */
[----:B------:R-:W-:-:S02]  /*27950*/  PRMT R26, RZ, 0x7610, R26 ;  /* 0x00007610ff1a7816 */ /* 0x000fc4000000001a */
[----:B---3--:R-:W-:-:S04]  /*27960*/  @!P1 LOP3.LUT R5, R5, R4, RZ, 0x3c, !PT ;  /* 0x0000000405059212 */ /* 0x008fc800078e3cff */
[----:B------:R-:W-:-:S04]  /*27970*/  @!P1 LOP3.LUT R4, R5, R4, RZ, 0x3c, !PT ;  /* 0x0000000405049212 */ /* 0x000fc800078e3cff */
[----:B------:R-:W-:-:S05]  /*27980*/  @!P1 LOP3.LUT R5, R5, R4, RZ, 0x3c, !PT ;  /* 0x0000000405059212 */ /* 0x000fca00078e3cff */
[----:B------:R-:W3:Y:S04]  /*27990*/  @!P1 LDG.E.U16 R26, [R4.64] ;  /* 0x00000006041a9981 */ /* 0x000ee8000c1e1500 */
[----:B---3--:R0:W-:Y:S04]  /*279a0*/  STL [R1+0x4c], R26 ;  /* 0x00004c1a01007387 */ /* 0x0081e80000100800 */
[----:B0-----:R-:W3:Y:S04]  /*279b0*/  LDL.LU R26, [R1+0x6fac] ;  /* 0x006fac00011a7983 */ /* 0x001ee80000300800 */
[----:B------:R-:W4:Y:S04]  /*279c0*/  LDL R4, [R1+0x1fb4] ;  /* 0x001fb40001047983 */ /* 0x000f280000100800 */
[----:B------:R-:W4:Y:S01]  /*279d0*/  LDL R5, [R1+0x1fb8] ;  /* 0x001fb80001057983 */ /* 0x000f220000100800 */
[----:B------:R-:W-:-:S02]  /*279e0*/  PRMT R25, RZ, 0x7610, R25 ;  /* 0x00007610ff197816 */ /* 0x000fc40000000019 */
[----:B----4-:R-:W-:-:S04]  /*279f0*/  @!P1 LOP3.LUT R5, R5, R4, RZ, 0x3c, !PT ;  /* 0x0000000405059212 */ /* 0x010fc800078e3cff */
[----:B------:R-:W-:-:S04]  /*27a00*/  @!P1 LOP3.LUT R4, R5, R4, RZ, 0x3c, !PT ;  /* 0x0000000405049212 */ /* 0x000fc800078e3cff */
[----:B------:R-:W-:-:S05]  /*27a10*/  @!P1 LOP3.LUT R5, R5, R4, RZ, 0x3c, !PT ;  /* 0x0000000405059212 */ /* 0x000fca00078e3cff */
[----:B------:R-:W4:Y:S04]  /*27a20*/  @!P1 LDG.E.U16 R25, [R4.64] ;  /* 0x0000000604199981 */ /* 0x000f28000c1e1500 */
[----:B----4-:R0:W-:Y:S04]  /*27a30*/  STL [R1+0x48], R25 ;  /* 0x0000481901007387 */ /* 0x0101e80000100800 */
[----:B0-----:R-:W4:Y:S04]  /*27a40*/  LDL.LU R25, [R1+0x6fa8] ;  /* 0x006fa80001197983 */ /* 0x001f280000300800 */
[----:B------:R-:W2:Y:S04]  /*27a50*/  LDL R4, [R1+0x1f94] ;  /* 0x001f940001047983 */ /* 0x000ea80000100800 */
[----:B------:R-:W2:Y:S01]  /*27a60*/  LDL R5, [R1+0x1f98] ;  /* 0x001f980001057983 */ /* 0x000ea20000100800 */
[----:B------:R-:W-:-:S02]  /*27a70*/  PRMT R24, RZ, 0x7610, R24 ;  /* 0x00007610ff187816 */ /* 0x000fc40000000018 */
[----:B--2---:R-:W-:-:S04]  /*27a80*/  @!P1 LOP3.LUT R5, R5, R4, RZ, 0x3c, !PT ;  /* 0x0000000405059212 */ /* 0x004fc800078e3cff */
[----:B------:R-:W-:-:S04]  /*27a90*/  @!P1 LOP3.LUT R4, R5, R4, RZ, 0x3c, !PT ;  /* 0x0000000405049212 */ /* 0x000fc800078e3cff */
[----:B------:R-:W-:-:S05]  /*27aa0*/  @!P1 LOP3.LUT R5, R5, R4, RZ, 0x3c, !PT ;  /* 0x0000000405059212 */ /* 0x000fca00078e3cff */
[----:B------:R-:W2:Y:S04]  /*27ab0*/  @!P1 LDG.E.U16 R24, [R4.64] ;  /* 0x0000000604189981 */ /* 0x000ea8000c1e1500 */
[----:B--2---:R0:W-:Y:S04]  /*27ac0*/  STL [R1+0x44], R24 ;  /* 0x0000441801007387 */ /* 0x0041e80000100800 */
[----:B0-----:R-:W2:Y:S04]  /*27ad0*/  LDL.LU R24, [R1+0x6fa4] ;  /* 0x006fa40001187983 */ /* 0x001ea80000300800 */
        /* <DEDUP_REMOVED lines=26> */
[----:B0-----:R-:W2:Y:S01]  /*27c80*/  LDL.LU R21, [R1+0x6f98] ;  /* 0x006f980001157983 */ /* 0x001ea20000300800 */
[----:B------:R-:W2:Y:S02]  /*27c90*/  LDL R4, [R1+0x1f14] ;  /* 0x001f140001047983 */ /* 0x000ea40000100800 */
        /* <DEDUP_REMOVED lines=14> */
[----:B------:R0:W2:Y:S04]  /*27d80*/  @!P1 LDG.E.U16 R2, [R4.64] ;  /* 0x0000000604029981 */ /* 0x0000a8000c1e1500 */
[----:B0-----:R-:W2:Y:S04]  /*27d90*/  LDL R4, [R1+0x1ed4] ;  /* 0x001ed40001047983 */ /* 0x001ea80000100800 */
[----:B------:R-:W2:Y:S01]  /*27da0*/  LDL R5, [R1+0x1ed8] ;  /* 0x001ed80001057983 */ /* 0x000ea20000100800 */
[----:B------:R-:W-:Y:S02]  /*27db0*/  PRMT R19, RZ, 0x7610, R19 ;  /* 0x00007610ff137816 */ /* 0x000fe40000000013 */
[----:B--2---:R-:W-:-:S04]  /*27dc0*/  @!P1 LOP3.LUT R5, R5, R4, RZ, 0x3c, !PT ;  /* 0x0000000405059212 */ /* 0x004fc800078e3cff */
[----:B------:R-:W-:-:S04]  /*27dd0*/  @!P1 LOP3.LUT R4, R5, R4, RZ, 0x3c, !PT ;  /* 0x0000000405049212 */ /* 0x000fc800078e3cff */
[----:B------:R-:W-:-:S05]  /*27de0*/  @!P1 LOP3.LUT R5, R5, R4, RZ, 0x3c, !PT ;  /* 0x0000000405059212 */ /* 0x000fca00078e3cff */
[----:B------:R-:W2:Y:S04]  /*27df0*/  @!P1 LDG.E.U16 R19, [R4.64] ;  /* 0x0000000604139981 */ /* 0x000ea8000c1e1500 */
[----:B------:R0:W-:Y:S04]  /*27e00*/  STL [R1+0x30], R2 ;  /* 0x0000300201007387 */ /* 0x0001e80000100800 */
[----:B0-----:R-:W3:Y:S04]  /*27e10*/  LDL R2, [R1+0x1e38] ;  /* 0x001e380001027983 */ /* 0x001ee80000100800 */
        /* <DEDUP_REMOVED lines=35> */
[----:B------:R-:W2:Y:S01]  /*28050*/  @!P1 LDG.E.U16 R15, [R4.64] ;  /* 0x00000006040f9981 */ /* 0x000ea2000c1e1500 */
[----:B------:R-:W-:-:S03]  /*28060*/  PRMT R14, RZ, 0x7610, R14 ;  /* 0x00007610ff0e7816 */ /* 0x000fc6000000000e */
[----:B--2---:R0:W-:Y:S04]  /*28070*/  STL [R1+0x1c], R15 ;  /* 0x00001c0f01007387 */ /* 0x0041e80000100800 */
[----:B0-----:R-:W2:Y:S01]  /*28080*/  LDL.LU R15, [R1+0x6f80] ;  /* 0x006f8000010f7983 */ /* 0x001ea20000300800 */
[----:B------:R-:W2:Y:S02]  /*28090*/  LDL R5, [R1+0x1e34] ;  /* 0x001e340001057983 */ /* 0x000ea40000100800 */
[----:B---3--:R-:W-:Y:S02]  /*280a0*/  @!P1 IMAD.MOV.U32 R4, RZ, RZ, R2 ;  /* 0x000000ffff049224 */ /* 0x008fe400078e0002 */
[----:B------:R-:W3:Y:S04]  /*280b0*/  LDL R2, [R1+0x1d98] ;  /* 0x001d980001027983 */ /* 0x000ee80000100800 */
[----:B--2---:R-:W2:Y:S04]  /*280c0*/  @!P1 LDG.E.U16 R14, [R4.64] ;  /* 0x00000006040e9981 */ /* 0x004ea8000c1e1500 */
        /* <DEDUP_REMOVED lines=36> */
[----:B0-----:R-:W4:Y:S01]  /*28310*/  LDL R5, [R1+0x1d94] ;  /* 0x001d940001057983 */ /* 0x001f220000100800 */
[----:B------:R-:W-:Y:S01]  /*28320*/  PRMT R29, RZ, 0x7610, R29 ;  /* 0x00007610ff1d7816 */ /* 0x000fe2000000001d */
[----:B---3--:R-:W-:Y:S02]  /*28330*/  @!P1 IMAD.MOV.U32 R4, RZ, RZ, R2 ;  /* 0x000000ffff049224 */ /* 0x008fe400078e0002 */
[----:B--2---:R0:W-:Y:S01]  /*28340*/  STL [R1+0x6eb8], R0 ;  /* 0x006eb80001007387 */ /* 0x0041e20000100800 */
[----:B------:R-:W-:Y:S01]  /*28350*/  PRMT R28, RZ, 0x7610, R28 ;  /* 0x00007610ff1c7816 */ /* 0x000fe2000000001c */
[----:B------:R-:W2:Y:S02]  /*28360*/  LDL R2, [R1+0x1d18] ;  /* 0x001d180001027983 */ /* 0x000ea40000100800 */
[----:B----4-:R1:W3:Y:S04]  /*28370*/  @!P1 LDG.E.U16 R29, [R4.64] ;  /* 0x00000006041d9981 */ /* 0x0102e8000c1e1500 */
[----:B0-----:R-:W4:Y:S04]  /*28380*/  LDL R0, [R1+0x1d58] ;  /* 0x001d580001007983 */ /* 0x001f280000100800 */
[----:B-1----:R-:W2:Y:S04]  /*28390*/  LDL R4, [R1+0x1d74] ;  /* 0x001d740001047983 */ /* 0x002ea80000100800 */
[----:B------:R-:W2:Y:S02]  /*283a0*/  LDL R5, [R1+0x1d78] ;  /* 0x001d780001057983 */ /* 0x000ea40000100800 */
[----:B--2---:R-:W-:-:S04]  /*283b0*/  @!P1 LOP3.LUT R5, R5, R4, RZ, 0x3c, !PT ;  /* 0x0000000405059212 */ /* 0x004fc800078e3cff */
[----:B------:R-:W-:-:S04]  /*283c0*/  @!P1 LOP3.LUT R4, R5, R4, RZ, 0x3c, !PT ;  /* 0x0000000405049212 */ /* 0x000fc800078e3cff */
[----:B------:R-:W-:-:S05]  /*283d0*/  @!P1 LOP3.LUT R5, R5, R4, RZ, 0x3c, !PT ;  /* 0x0000000405059212 */ /* 0x000fca00078e3cff */
[----:B------:R0:W2:Y:S04]  /*283e0*/  @!P1 LDG.E.U16 R28, [R4.64] ;  /* 0x00000006041c9981 */ /* 0x0000a8000c1e1500 */
[----:B---3--:R1:W-:Y:S04]  /*283f0*/  STL [R1+0x6ebc], R29 ;  /* 0x006ebc1d01007387 */ /* 0x0083e80000100800 */
[----:B0-----:R-:W3:Y:S04]  /*28400*/  LDL R5, [R1+0x1d54] ;  /* 0x001d540001057983 */ /* 0x001ee80000100800 */
[----:B-1----:R-:W3:Y:S01]  /*28410*/  LDL R29, [R1+0x1d38] ;  /* 0x001d3800011d7983 */ /* 0x002ee20000100800 */
[----:B------:R-:W-:Y:S01]  /*28420*/  PRMT R27, RZ, 0x7610, R27 ;  /* 0x00007610ff1b7816 */ /* 0x000fe2000000001b */
[----:B----4-:R-:W-:-:S02]  /*28430*/  @!P1 IMAD.MOV.U32 R4, RZ, RZ, R0 ;  /* 0x000000ffff049224 */ /* 0x010fc400078e0000 */
[----:B--2---:R0:W-:Y:S01]  /*28440*/  STL [R1+0x6ec0], R28 ;  /* 0x006ec01c01007387 */ /* 0x0041e20000100800 */
[----:B------:R-:W-:Y:S01]  /*28450*/  PRMT R26, RZ, 0x7610, R26 ;  /* 0x00007610ff1a7816 */ /* 0x000fe2000000001a */
[----:B------:R-:W2:Y:S02]  /*28460*/  LDL R0, [R1+0x1cf8] ;  /* 0x001cf80001007983 */ /* 0x000ea40000100800 */
[----:B0-----:R-:W4:Y:S04]  /*28470*/  LDL R28, [R1+0x1d34] ;  /* 0x001d3400011c7983 */ /* 0x001f280000100800 */
[----:B---3--:R0:W3:Y:S02]  /*28480*/  @!P1 LDG.E.U16 R27, [R4.64] ;  /* 0x00000006041b9981 */ /* 0x0080e4000c1e1500 */
[----:B0-----:R-:W-:-:S02]  /*28490*/  @!P1 IMAD.MOV.U32 R4, RZ, RZ, R29 ;  /* 0x000000ffff049224 */ /* 0x001fc400078e001d */
[----:B----4-:R-:W-:Y:S01]  /*284a0*/  @!P1 IMAD.MOV.U32 R5, RZ, RZ, R28 ;  /* 0x000000ffff059224 */ /* 0x010fe200078e001c */
[----:B---3--:R0:W-:Y:S01]  /*284b0*/  STL [R1+0x6ec4], R27 ;  /* 0x006ec41b01007387 */ /* 0x0081e20000100800 */
[----:B------:R-:W-:Y:S01]  /*284c0*/  PRMT R25, RZ, 0x7610, R25 ;  /* 0x00007610ff197816 */ /* 0x000fe20000000019 */
[----:B------:R-:W3:Y:S02]  /*284d0*/  LDL R29, [R1+0x1cd8] ;  /* 0x001cd800011d7983 */ /* 0x000ee40000100800 */
[----:B------:R-:W4:Y:S01]  /*284e0*/  LDL R28, [R1+0x1cb4] ;  /* 0x001cb400011c7983 */ /* 0x000f220000100800 */
[----:B------:R1:W2:Y:S04]  /*284f0*/  @!P1 LDG.E.U16 R26, [R4.64] ;  /* 0x00000006041a9981 */ /* 0x0002a8000c1e1500 */
[----:B0-----:R-:W3:Y:S04]  /*28500*/  LDL R27, [R1+0x1cb8] ;  /* 0x001cb800011b7983 */ /* 0x001ee80000100800 */
[----:B-1----:R-:W3:Y:S01]  /*28510*/  LDL R5, [R1+0x1d14] ;  /* 0x001d140001057983 */ /* 0x002ee20000100800 */
[----:B------:R-:W-:-:S03]  /*28520*/  @!P1 IMAD.MOV.U32 R4, RZ, RZ, R2 ;  /* 0x000000ffff049224 */ /* 0x000fc600078e0002 */
[----:B--2---:R0:W-:Y:S01]  /*28530*/  STL [R1+0x6ec8], R26 ;  /* 0x006ec81a01007387 */ /* 0x0041e20000100800 */
[----:B------:R-:W-:Y:S01]  /*28540*/  PRMT R24, RZ, 0x7610, R24 ;  /* 0x00007610ff187816 */ /* 0x000fe20000000018 */
[----:B------:R-:W2:Y:S02]  /*28550*/  LDL R2, [R1+0x1c98] ;  /* 0x001c980001027983 */ /* 0x000ea40000100800 */
[----:B---3--:R1:W3:Y:S04]  /*28560*/  @!P1 LDG.E.U16 R25, [R4.64] ;  /* 0x0000000604199981 */ /* 0x0082e8000c1e1500 */
[----:B0-----:R-:W2:Y:S04]  /*28570*/  LDL R26, [R1+0x1c94] ;  /* 0x001c9400011a7983 */ /* 0x001ea80000100800 */
[----:B-1----:R-:W2:Y:S01]  /*28580*/  LDL R5, [R1+0x1cf4] ;  /* 0x001cf40001057983 */ /* 0x002ea20000100800 */
[----:B------:R-:W-:-:S03]  /*28590*/  @!P1 IMAD.MOV.U32 R4, RZ, RZ, R0 ;  /* 0x000000ffff049224 */ /* 0x000fc600078e0000 */
[----:B---3--:R0:W-:Y:S01]  /*285a0*/  STL [R1+0x6ecc], R25 ;  /* 0x006ecc1901007387 */ /* 0x0081e20000100800 */
[----:B------:R-:W-:Y:S01]  /*285b0*/  PRMT R23, RZ, 0x7610, R23 ;  /* 0x00007610ff177816 */ /* 0x000fe20000000017 */
[----:B------:R-:W3:Y:S02]  /*285c0*/  LDL R0, [R1+0x1c78] ;  /* 0x001c780001007983 */ /* 0x000ee40000100800 */
[----:B--2---:R1:W2:Y:S04]  /*285d0*/  @!P1 LDG.E.U16 R24, [R4.64] ;  /* 0x0000000604189981 */ /* 0x0042a8000c1e1500 */
[----:B0-----:R-:W2:Y:S04]  /*285e0*/  LDL R25, [R1+0x1c74] ;  /* 0x001c740001197983 */ /* 0x001ea80000100800 */
[----:B-1----:R-:W2:Y:S01]  /*285f0*/  LDL R5, [R1+0x1cd4] ;  /* 0x001cd40001057983 */ /* 0x002ea20000100800 */
[----:B------:R-:W-:Y:S01]  /*28600*/  @!P1 IMAD.MOV.U32 R4, RZ, RZ, R29 ;  /* 0x000000ffff049224 */ /* 0x000fe200078e001d */
[----:B------:R-:W-:-:S02]  /*28610*/  PRMT R22, RZ, 0x7610, R22 ;  /* 0x00007610ff167816 */ /* 0x000fc40000000016 */
[----:B------:R-:W-:Y:S02]  /*28620*/  PRMT R21, RZ, 0x7610, R21 ;  /* 0x00007610ff157816 */ /* 0x000fe40000000015 */
[----:B--2---:R0:W2:Y:S02]  /*28630*/  @!P1 LDG.E.U16 R23, [R4.64] ;  /* 0x0000000604179981 */ /* 0x0040a4000c1e1500 */
[----:B0-----:R-:W-:Y:S02]  /*28640*/  @!P1 IMAD.MOV.U32 R4, RZ, RZ, R27 ;  /* 0x000000ffff049224 */ /* 0x001fe400078e001b */
[----:B----4-:R-:W-:-:S05]  /*28650*/  @!P1 IMAD.MOV.U32 R5, RZ, RZ, R28 ;  /* 0x000000ffff059224 */ /* 0x010fca00078e001c */
[----:B------:R0:W4:Y:S04]  /*28660*/  @!P1 LDG.E.U16 R22, [R4.64] ;  /* 0x0000000604169981 */ /* 0x000128000c1e1500 */
[----:B------:R1:W-:Y:S01]  /*28670*/  STL [R1+0x6ed0], R24 ;  /* 0x006ed01801007387 */ /* 0x0003e20000100800 */
[----:B0-----:R-:W-:Y:S02]  /*28680*/  @!P1 IMAD.MOV.U32 R4, RZ, RZ, R2 ;  /* 0x000000ffff049224 */ /* 0x001fe400078e0002 */
[----:B------:R-:W-:-:S05]  /*28690*/  @!P1 IMAD.MOV.U32 R5, RZ, RZ, R26 ;  /* 0x000000ffff059224 */ /* 0x000fca00078e001a */
[----:B------:R3:W4:Y:S01]  /*286a0*/  @!P1 LDG.E.U16 R21, [R4.64] ;  /* 0x0000000604159981 */ /* 0x000722000c1e1500 */
[----:B------:R-:W-:Y:S01]  /*286b0*/  PRMT R20, RZ, 0x7610, R20 ;  /* 0x00007610ff147816 */ /* 0x000fe20000000014 */
[----:B---3--:R-:W-:Y:S02]  /*286c0*/  @!P1 IMAD.MOV.U32 R4, RZ, RZ, R0 ;  /* 0x000000ffff049224 */ /* 0x008fe400078e0000 */
[----:B------:R-:W-:-:S05]  /*286d0*/  @!P1 IMAD.MOV.U32 R5, RZ, RZ, R25 ;  /* 0x000000ffff059224 */ /* 0x000fca00078e0019 */
[----:B------:R-:W3:Y:S04]  /*286e0*/  @!P1 LDG.E.U16 R20, [R4.64] ;  /* 0x0000000604149981 */ /* 0x000ee8000c1e1500 */
[----:B--2---:R0:W-:Y:S01]  /*286f0*/  STL [R1+0x6ed4], R23 ;  /* 0x006ed41701007387 */ /* 0x0041e20000100800 */
[----:B------:R-:W2:Y:S02]  /*28700*/  LDL R28, [R1+0x1c54] ;  /* 0x001c5400011c7983 */ /* 0x000ea40000100800 */
[----:B------:R-:W2:Y:S01]  /*28710*/  LDL R27, [R1+0x1c58] ;  /* 0x001c5800011b7983 */ /* 0x000ea20000100800 */
[----:B------:R-:W-:Y:S01]  /*28720*/  PRMT R19, RZ, 0x7610, R19 ;  /* 0x00007610ff137816 */ /* 0x000fe20000000013 */
[----:B----4-:R4:W-:Y:S01]  /*28730*/  STL [R1+0x6ed8], R22 ;  /* 0x006ed81601007387 */ /* 0x0109e20000100800 */
[----:B------:R-:W2:Y:S02]  /*28740*/  LDL R26, [R1+0x1c34] ;  /* 0x001c3400011a7983 */ /* 0x000ea40000100800 */
[----:B------:R-:W2:Y:S01]  /*28750*/  LDL R2, [R1+0x1c38] ;  /* 0x001c380001027983 */ /* 0x000ea20000100800 */
[----:B------:R3:W-:Y:S01]  /*28760*/  STL [R1+0x6edc], R21 ;  /* 0x006edc1501007387 */ /* 0x0007e20000100800 */
[----:B------:R-:W2:Y:S02]  /*28770*/  LDL R25, [R1+0x1c14] ;  /* 0x001c140001197983 */ /* 0x000ea40000100800 */
[----:B-1----:R-:W2:Y:S02]  /*28780*/  LDL R24, [R1+0x1c18] ;  /* 0x001c180001187983 */ /* 0x002ea40000100800 */
[----:B0-----:R-:W2:Y:S01]  /*28790*/  LDL R23, [R1+0x1bf4] ;  /* 0x001bf40001177983 */ /* 0x001ea20000100800 */
[----:B------:R-:W2:Y:S04]  /*287a0*/  LDL R0, [R1+0x1bf8] ;  /* 0x001bf80001007983 */ /* 0x000ea80000100800 */
[----:B---3--:R0:W-:Y:S01]  /*287b0*/  STL [R1+0x6ee0], R20 ;  /* 0x006ee01401007387 */ /* 0x0081e20000100800 */
[----:B----4-:R-:W3:Y:S02]  /*287c0*/  LDL R22, [R1+0x1bd4] ;  /* 0x001bd40001167983 */ /* 0x010ee40000100800 */
[----:B------:R-:W4:Y:S02]  /*287d0*/  LDL R21, [R1+0x1bd8] ;  /* 0x001bd80001157983 */ /* 0x000f240000100800 */
[----:B--2---:R-:W-:-:S02]  /*287e0*/  @!P1 IMAD.MOV.U32 R5, RZ, RZ, R28 ;  /* 0x000000ffff059224 */ /* 0x004fc400078e001c */
[----:B------:R-:W-:-:S05]  /*287f0*/  @!P1 IMAD.MOV.U32 R4, RZ, RZ, R27 ;  /* 0x000000ffff049224 */ /* 0x000fca00078e001b */
[----:B------:R1:W2:Y:S01]  /*28800*/  @!P1 LDG.E.U16 R19, [R4.64] ;  /* 0x0000000604139981 */ /* 0x0002a2000c1e1500 */
[----:B------:R-:W-:Y:S02]  /*28810*/  PRMT R18, RZ, 0x7610, R18 ;  /* 0x00007610ff127816 */ /* 0x000fe40000000012 */
[----:B------:R-:W-:Y:S01]  /*28820*/  PRMT R17, RZ, 0x7610, R17 ;  /* 0x00007610ff117816 */ /* 0x000fe20000000011 */
[----:B-1----:R-:W-:Y:S02]  /*28830*/  @!P1 IMAD.MOV.U32 R5, RZ, RZ, R26 ;  /* 0x000000ffff059224 */ /* 0x002fe400078e001a */
[----:B------:R-:W-:-:S05]  /*28840*/  @!P1 IMAD.MOV.U32 R4, RZ, RZ, R2 ;  /* 0x000000ffff049224 */ /* 0x000fca00078e0002 */
[----:B------:R1:W2:Y:S01]  /*28850*/  @!P1 LDG.E.U16 R18, [R4.64] ;  /* 0x0000000604129981 */ /* 0x0002a2000c1e1500 */
[----:B------:R-:W-:Y:S01]  /*28860*/  PRMT R16, RZ, 0x7610, R16 ;  /* 0x00007610ff107816 */ /* 0x000fe20000000010 */
[----:B-1----:R-:W-:Y:S02]  /*28870*/  @!P1 IMAD.MOV.U32 R5, RZ, RZ, R25 ;  /* 0x000000ffff059224 */ /* 0x002fe400078e0019 */
[----:B------:R-:W-:-:S05]  /*28880*/  @!P1 IMAD.MOV.U32 R4, RZ, RZ, R24 ;  /* 0x000000ffff049224 */ /* 0x000fca00078e0018 */
[----:B------:R1:W2:Y:S01]  /*28890*/  @!P1 LDG.E.U16 R17, [R4.64] ;  /* 0x0000000604119981 */ /* 0x0002a2000c1e1500 */
[----:B------:R-:W-:Y:S01]  /*288a0*/  PRMT R15, RZ, 0x7610, R15 ;  /* 0x00007610ff0f7816 */ /* 0x000fe2000000000f */
[----:B-1----:R-:W-:Y:S02]  /*288b0*/  @!P1 IMAD.MOV.U32 R4, RZ, RZ, R0 ;  /* 0x000000ffff049224 */ /* 0x002fe400078e0000 */
[----:B------:R-:W-:-:S05]  /*288c0*/  @!P1 IMAD.MOV.U32 R5, RZ, RZ, R23 ;  /* 0x000000ffff059224 */ /* 0x000fca00078e0017 */
[----:B------:R4:W2:Y:S02]  /*288d0*/  @!P1 LDG.E.U16 R16, [R4.64] ;  /* 0x0000000604109981 */ /* 0x0008a4000c1e1500 */
[----:B----4-:R-:W-:Y:S02]  /*288e0*/  @!P1 IMAD.MOV.U32 R4, RZ, RZ, R21 ;  /* 0x000000ffff049224 */ /* 0x010fe400078e0015 */
[----:B---3--:R-:W-:-:S05]  /*288f0*/  @!P1 IMAD.MOV.U32 R5, RZ, RZ, R22 ;  /* 0x000000ffff059224 */ /* 0x008fca00078e0016 */
[----:B------:R-:W3:Y:S04]  /*28900*/  @!P1 LDG.E.U16 R15, [R4.64] ;  /* 0x00000006040f9981 */ /* 0x000ee8000c1e1500 */
[----:B--2---:R-:W-:Y:S01]  /*28910*/  STL [R1+0x6ee4], R19 ;  /* 0x006ee41301007387 */ /* 0x004fe20000100800 */
[----:B0-----:R-:W2:Y:S02]  /*28920*/  LDL R20, [R1+0x1bb4] ;  /* 0x001bb40001147983 */ /* 0x001ea40000100800 */
[----:B------:R-:W4:Y:S01]  /*28930*/  LDL R2, [R1+0x1bb8] ;  /* 0x001bb80001027983 */ /* 0x000f220000100800 */
[----:B------:R-:W-:Y:S01]  /*28940*/  PRMT R14, RZ, 0x7610, R14 ;  /* 0x00007610ff0e7816 */ /* 0x000fe2000000000e */
[----:B------:R-:W-:Y:S04]  /*28950*/  STL [R1+0x6ee8], R18 ;  /* 0x006ee81201007387 */ /* 0x000fe80000100800 */
[----:B------:R0:W-:Y:S01]  /*28960*/  STL [R1+0x6eec], R17 ;  /* 0x006eec1101007387 */ /* 0x0001e20000100800 */
[----:B------:R-:W4:Y:S03]  /*28970*/  LDL R0, [R1+0x1b98] ;  /* 0x001b980001007983 */ /* 0x000f260000100800 */
[----:B0-----:R-:W4:Y:S04]  /*28980*/  LDL R17, [R1+0x1b94] ;  /* 0x001b940001117983 */ /* 0x001f280000100800 */
[----:B------:R0:W-:Y:S01]  /*28990*/  STL [R1+0x6ef0], R16 ;  /* 0x006ef01001007387 */ /* 0x0001e20000100800 */
[----:B------:R-:W4:Y:S03]  /*289a0*/  LDL R19, [R1+0x1b78] ;  /* 0x001b780001137983 */ /* 0x000f260000100800 */
[----:B---3--:R1:W-:Y:S01]  /*289b0*/  STL [R1+0x6ef4], R15 ;  /* 0x006ef40f01007387 */ /* 0x0083e20000100800 */
[----:B------:R-:W3:Y:S02]  /*289c0*/  LDL R18, [R1+0x174c] ;  /* 0x00174c0001127983 */ /* 0x000ee40000100800 */
[----:B--2---:R-:W-:-:S02]  /*289d0*/  @!P1 IMAD.MOV.U32 R5, RZ, RZ, R20 ;  /* 0x000000ffff059224 */ /* 0x004fc400078e0014 */
[----:B----4-:R-:W-:Y:S01]  /*289e0*/  @!P1 IMAD.MOV.U32 R4, RZ, RZ, R2 ;  /* 0x000000ffff049224 */ /* 0x010fe200078e0002 */
[----:B------:R-:W2:Y:S04]  /*289f0*/  LDL R20, [R1+0x1b74] ;  /* 0x001b740001147983 */ /* 0x000ea80000100800 */
[----:B------:R-:W4:Y:S04]  /*28a00*/  LDL R2, [R1+0x1b58] ;  /* 0x001b580001027983 */ /* 0x000f280000100800 */
[----:B------:R0:W2:Y:S01]  /*28a10*/  @!P1 LDG.E.U16 R14, [R4.64] ;  /* 0x00000006040e9981 */ /* 0x0000a2000c1e1500 */
[----:B------:R-:W-:-:S02]  /*28a20*/  PRMT R13, RZ, 0x7610, R13 ;  /* 0x00007610ff0d7816 */ /* 0x000fc4000000000d */
[----:B------:R-:W-:Y:S01]  /*28a30*/  PRMT R12, RZ, 0x7610, R12 ;  /* 0x00007610ff0c7816 */ /* 0x000fe2000000000c */
[----:B0-----:R-:W-:Y:S02]  /*28a40*/  @!P1 IMAD.MOV.U32 R4, RZ, RZ, R0 ;  /* 0x000000ffff049224 */ /* 0x001fe400078e0000 */
[----:B------:R-:W-:-:S05]  /*28a50*/  @!P1 IMAD.MOV.U32 R5, RZ, RZ, R17 ;  /* 0x000000ffff059224 */ /* 0x000fca00078e0011 */
[----:B------:R0:W3:Y:S02]  /*28a60*/  @!P1 LDG.E.U16 R13, [R4.64] ;  /* 0x00000006040d9981 */ /* 0x0000e4000c1e1500 */
[----:B0-----:R-:W-:Y:S02]  /*28a70*/  @!P1 IMAD.MOV.U32 R4, RZ, RZ, R19 ;  /* 0x000000ffff049224 */ /* 0x001fe400078e0013 */
[----:B--2---:R0:W-:Y:S01]  /*28a80*/  STL [R1+0x6ef8], R14 ;  /* 0x006ef80e01007387 */ /* 0x0041e20000100800 */
[----:B------:R-:W2:Y:S02]  /*28a90*/  LDL R17, [R1+0x1b48] ;  /* 0x001b480001117983 */ /* 0x000ea40000100800 */
[----:B------:R-:W2:Y:S02]  /*28aa0*/  LDL R16, [R1+0x2324] ;  /* 0x0023240001107983 */ /* 0x000ea40000100800 */
[----:B------:R-:W-:Y:S01]  /*28ab0*/  @!P1 IMAD.MOV.U32 R5, RZ, RZ, R20 ;  /* 0x000000ffff059224 */ /* 0x000fe200078e0014 */
[----:B-1----:R-:W2:Y:S04]  /*28ac0*/  LDL R15, [R1+0x230c] ;  /* 0x00230c00010f7983 */ /* 0x002ea80000100800 */
[----:B------:R4:W2:Y:S04]  /*28ad0*/  @!P1 LDG.E.U16 R12, [R4.64] ;  /* 0x00000006040c9981 */ /* 0x0008a8000c1e1500 */
[----:B0-----:R-:W2:Y:S04]  /*28ae0*/  LDL R14, [R1+0x2310] ;  /* 0x00231000010e7983 */ /* 0x001ea80000100800 */
[----:B------:R-:W0:Y:S01]  /*28af0*/  S2R R22, SR_TID.X ;  /* 0x0000000000167919 */ /* 0x000e220000002100 */
[----:B------:R-:W-:Y:S01]  /*28b00*/  PRMT R11, RZ, 0x7610, R11 ;  /* 0x00007610ff0b7816 */ /* 0x000fe2000000000b */
[----:B----4-:R-:W-:-:S02]  /*28b10*/  @!P1 IMAD.MOV.U32 R4, RZ, RZ, R2 ;  /* 0x000000ffff049224 */ /* 0x010fc400078e0002 */
[----:B---3--:R-:W-:-:S05]  /*28b20*/  @!P1 IMAD.MOV.U32 R5, RZ, RZ, R18 ;  /* 0x000000ffff059224 */ /* 0x008fca00078e0012 */
[----:B------:R2:W3:Y:S01]  /*28b30*/  @!P1 LDG.E.U16 R11, [R4.64] ;  /* 0x00000006040b9981 */ /* 0x0004e2000c1e1500 */
[----:B0-----:R-:W-:-:S05]  /*28b40*/  LOP3.LUT R29, R22, 0x7f, RZ, 0xc0, !PT ;  /* 0x0000007f161d7812 */ /* 0x001fca00078ec0ff */
[----:B------:R-:W-:-:S05]  /*28b50*/  IMAD.SHL.U32 R0, R29, 0x2, RZ ;  /* 0x000000021d007824 */ /* 0x000fca00078e00ff */
[----:B------:R-:W-:Y:S01]  /*28b60*/  STS.U16 [R0+0x10000], R9 ;  /* 0x0100000900007388 */ /* 0x000fe20000000400 */
[----:B------:R0:W-:Y:S03]  /*28b70*/  STS.U16 [R0+0x10100], R10 ;  /* 0x0101000a00007388 */ /* 0x0001e60000000400 */
[----:B------:R-:W-:Y:S01]  /*28b80*/  STL [R1+0x6f68], R22 ;  /* 0x006f681601007387 */ /* 0x000fe20000100800 */
[----:B0-----:R-:W-:Y:S02]  /*28b90*/  PRMT R10, RZ, 0x7610, R10 ;  /* 0x00007610ff0a7816 */ /* 0x001fe4000000000a */
[----:B------:R-:W-:Y:S01]  /*28ba0*/  PRMT R9, RZ, 0x7610, R9 ;  /* 0x00007610ff097816 */ /* 0x000fe20000000009 */
[----:B------:R-:W-:Y:S01]  /*28bb0*/  STL [R1+0x6efc], R13 ;  /* 0x006efc0d01007387 */ /* 0x000fe20000100800 */
[----:B------:R-:W-:Y:S02]  /*28bc0*/  STL [R1+0x6f54], R29 ;  /* 0x006f541d01007387 */ /* 0x000fe40000100800 */
[----:B--2---:R-:W-:-:S02]  /*28bd0*/  @!P1 IMAD.MOV.U32 R5, RZ, RZ, R17 ;  /* 0x000000ffff059224 */ /* 0x004fc400078e0011 */
[----:B------:R-:W-:-:S05]  /*28be0*/  @!P1 IMAD.MOV.U32 R4, RZ, RZ, R16 ;  /* 0x000000ffff049224 */ /* 0x000fca00078e0010 */
[----:B------:R0:W2:Y:S04]  /*28bf0*/  @!P1 LDG.E.U16 R10, [R4.64] ;  /* 0x00000006040a9981 */ /* 0x0000a8000c1e1500 */
[----:B------:R1:W-:Y:S01]  /*28c00*/  STL [R1+0x6f00], R12 ;  /* 0x006f000c01007387 */ /* 0x0003e20000100800 */
[----:B------:R-:W4:Y:S02]  /*28c10*/  LDL R2, [R1+0x22f0] ;  /* 0x0022f00001027983 */ /* 0x000f240000100800 */
[----:B0-----:R-:W-:Y:S02]  /*28c20*/  @!P1 IMAD.MOV.U32 R4, RZ, RZ, R14 ;  /* 0x000000ffff049224 */ /* 0x001fe400078e000e */
[----:B------:R-:W-:Y:S01]  /*28c30*/  @!P1 IMAD.MOV.U32 R5, RZ, RZ, R15 ;  /* 0x000000ffff059224 */ /* 0x000fe200078e000f */
[----:B-1----:R-:W4:Y:S04]  /*28c40*/  LDL R12, [R1+0x22ec] ;  /* 0x0022ec00010c7983 */ /* 0x002f280000100800 */
[----:B------:R4:W4:Y:S04]  /*28c50*/  @!P1 LDG.E.U16 R9, [R4.64] ;  /* 0x0000000604099981 */ /* 0x000928000c1e1500 */
[----:B---3--:R0:W-:Y:S01]  /*28c60*/  STL [R1+0x6f04], R11 ;  /* 0x006f040b01007387 */ /* 0x0081e20000100800 */
[----:B------:R-:W3:Y:S03]  /*28c70*/  LDL.LU R27, [R1+0xaf0] ;  /* 0x000af000011b7983 */ /* 0x000ee60000300800 */
[----:B--2---:R1:W-:Y:S01]  /*28c80*/  STL [R1+0x6f08], R10 ;  /* 0x006f080a01007387 */ /* 0x0043e20000100800 */
[----:B------:R-:W2:Y:S02]  /*28c90*/  LDL R14, [R1+0x22cc] ;  /* 0x0022cc00010e7983 */ /* 0x000ea40000100800 */
[----:B------:R-:W2:Y:S02]  /*28ca0*/  LDL R13, [R1+0x22d0] ;  /* 0x0022d000010d7983 */ /* 0x000ea40000100800 */
[----:B------:R-:W2:Y:S01]  /*28cb0*/  LDL.LU R28, [R1+0xab8] ;  /* 0x000ab800011c7983 */ /* 0x000ea20000300800 */
[----:B------:R-:W2:Y:S01]  /*28cc0*/  LDL.LU R16, [R1+0xabc] ;  /* 0x000abc0001107983 */ /* 0x000ea20000300800 */
[----:B------:R-:W2:Y:S02]  /*28cd0*/  LDL.LU R17, [R1+0xa7c] ;  /* 0x000a7c0001117983 */ /* 0x000ea40000300800 */
[----:B------:R-:W2:Y:S02]  /*28ce0*/  LDL.LU R18, [R1+0xa78] ;  /* 0x000a780001127983 */ /* 0x000ea40000300800 */
[----:B------:R-:W2:Y:S02]  /*28cf0*/  LDL.LU R19, [R1+0xa3c] ;  /* 0x000a3c0001137983 */ /* 0x000ea40000300800 */
[----:B----4-:R-:W-:Y:S01]  /*28d00*/  @!P1 IMAD.MOV.U32 R5, RZ, RZ, R12 ;  /* 0x000000ffff059224 */ /* 0x010fe200078e000c */
[----:B------:R4:W-:Y:S01]  /*28d10*/  STL [R1+0x6f0c], R9 ;  /* 0x006f0c0901007387 */ /* 0x0009e20000100800 */
[----:B------:R-:W2:Y:S02]  /*28d20*/  LDL R12, [R1+0x22ac] ;  /* 0x0022ac00010c7983 */ /* 0x000ea40000100800 */
[----:B0-----:R-:W2:Y:S02]  /*28d30*/  LDL R11, [R1+0x22b0] ;  /* 0x0022b000010b7983 */ /* 0x001ea40000100800 */
[----:B-1----:R-:W2:Y:S01]  /*28d40*/  LDL R10, [R1+0x228c] ;  /* 0x00228c00010a7983 */ /* 0x002ea20000100800 */
[----:B----4-:R-:W4:Y:S04]  /*28d50*/  LDL R9, [R1+0x2290] ;  /* 0x0022900001097983 */ /* 0x010f280000100800 */
[----:B------:R-:W-:Y:S01]  /*28d60*/  STS.U16 [R0+0x11000], R7 ;  /* 0x0110000700007388 */ /* 0x000fe20000000400 */
[----:B------:R0:W-:Y:S02]  /*28d70*/  STS.U16 [R0+0x11100], R8 ;  /* 0x0111000800007388 */ /* 0x0001e40000000400 */
[----:B------:R-:W-:Y:S01]  /*28d80*/  @!P1 IMAD.MOV.U32 R4, RZ, RZ, R2 ;  /* 0x000000ffff049224 */ /* 0x000fe200078e0002 */
[----:B------:R-:W-:Y:S01]  /*28d90*/  PRMT R3, RZ, 0x7610, R3 ;  /* 0x00007610ff037816 */ /* 0x000fe20000000003 */
[----:B------:R-:W4:Y:S01]  /*28da0*/  LDL.LU R20, [R1+0xa38] ;  /* 0x000a380001147983 */ /* 0x000f220000300800 */
[----:B0-----:R-:W-:-:S02]  /*28db0*/  PRMT R8, RZ, 0x7610, R8 ;  /* 0x00007610ff087816 */ /* 0x001fc40000000008 */
[----:B------:R-:W-:Y:S01]  /*28dc0*/  PRMT R7, RZ, 0x7610, R7 ;  /* 0x00007610ff077816 */ /* 0x000fe20000000007 */
[----:B------:R0:W-:Y:S04]  /*28dd0*/  STS.U16 [R0+0x12000], R6 ;  /* 0x0120000600007388 */ /* 0x0001e80000000400 */
[----:B------:R-:W4:Y:S04]  /*28de0*/  LDL.LU R21, [R1+0x9cc] ;  /* 0x0009cc0001157983 */ /* 0x000f280000300800 */
[----:B------:R2:W4:Y:S01]  /*28df0*/  @!P1 LDG.E.U16 R8, [R4.64] ;  /* 0x0000000604089981 */ /* 0x000522000c1e1500 */
[----:B------:R-:W4:Y:S02]  /*28e00*/  LDL.LU R23, [R1+0x9c8] ;  /* 0x0009c80001177983 */ /* 0x000f240000300800 */
[----:B------:R-:W4:Y:S01]  /*28e10*/  LDL.LU R2, [R1+0xfc] ;  /* 0x0000fc0001027983 */ /* 0x000f220000300800 */
[----:B0-----:R-:W-:Y:S01]  /*28e20*/  PRMT R6, RZ, 0x7610, R6 ;  /* 0x00007610ff067816 */ /* 0x001fe20000000006 */
[----:B---3--:R-:W-:Y:S04]  /*28e30*/  STS.U16 [R0+0x12100], R27 ;  /* 0x0121001b00007388 */ /* 0x008fe80000000400 */
[----:B------:R-:W3:Y:S01]  /*28e40*/  LDL.LU R24, [R1+0xf8] ;  /* 0x0000f80001187983 */ /* 0x000ee20000300800 */
[----:B------:R-:W3:Y:S02]  /*28e50*/  LDL.LU R25, [R1+0xb68] ;  /* 0x000b680001197983 */ /* 0x000ee40000300800 */
[----:B------:R-:W3:Y:S02]  /*28e60*/  LDL.LU R26, [R1+0xb64] ;  /* 0x000b6400011a7983 */ /* 0x000ee40000300800 */
[----:B--2---:R-:W-:-:S02]  /*28e70*/  @!P1 IMAD.MOV.U32 R5, RZ, RZ, R14 ;  /* 0x000000ffff059224 */ /* 0x004fc400078e000e */
[----:B------:R-:W-:-:S05]  /*28e80*/  @!P1 IMAD.MOV.U32 R4, RZ, RZ, R13 ;  /* 0x000000ffff049224 */ /* 0x000fca00078e000d */
[----:B------:R0:W2:Y:S02]  /*28e90*/  @!P1 LDG.E.U16 R7, [R4.64] ;  /* 0x0000000604079981 */ /* 0x0000a4000c1e1500 */
[----:B0-----:R-:W-:Y:S02]  /*28ea0*/  @!P1 IMAD.MOV.U32 R5, RZ, RZ, R12 ;  /* 0x000000ffff059224 */ /* 0x001fe400078e000c */
[----:B------:R-:W-:-:S05]  /*28eb0*/  @!P1 IMAD.MOV.U32 R4, RZ, RZ, R11 ;  /* 0x000000ffff049224 */ /* 0x000fca00078e000b */
[----:B------:R4:W3:Y:S02]  /*28ec0*/  @!P1 LDG.E.U16 R6, [R4.64] ;  /* 0x0000000604069981 */ /* 0x0008e4000c1e1500 */
[----:B----4-:R-:W-:Y:S02]  /*28ed0*/  @!P1 IMAD.MOV.U32 R4, RZ, RZ, R9 ;  /* 0x000000ffff049224 */ /* 0x010fe400078e0009 */
[----:B------:R-:W-:-:S05]  /*28ee0*/  @!P1 IMAD.MOV.U32 R5, RZ, RZ, R10 ;  /* 0x000000ffff059224 */ /* 0x000fca00078e000a */
[----:B------:R-:W4:Y:S04]  /*28ef0*/  @!P1 LDG.E.U16 R3, [R4.64] ;  /* 0x0000000604039981 */ /* 0x000f28000c1e1500 */
[----:B------:R0:W-:Y:S04]  /*28f00*/  STS.U16 [R0+0x13000], R28 ;  /* 0x0130001c00007388 */ /* 0x0001e80000000400 */
[----:B0-----:R-:W0:Y:S01]  /*28f10*/  S2R R28, SR_TID.X ;  /* 0x00000000001c7919 */ /* 0x001e220000002100 */
[----:B------:R-:W-:Y:S03]  /*28f20*/  STS.U16 [R0+0x13100], R16 ;  /* 0x0131001000007388 */ /* 0x000fe60000000400 */
[----:B------:R-:W-:Y:S01]  /*28f30*/  STL [R1+0x6f10], R8 ;  /* 0x006f100801007387 */ /* 0x000fe20000100800 */
[----:B------:R-:W-:Y:S02]  /*28f40*/  STS.U16 [R0+0x14000], R17 ;  /* 0x0140001100007388 */ /* 0x000fe40000000400 */
[----:B------:R-:W-:Y:S02]  /*28f50*/  STS.U16 [R0+0x14100], R18 ;  /* 0x0141001200007388 */ /* 0x000fe40000000400 */
[----:B------:R-:W-:Y:S01]  /*28f60*/  STS.U16 [R0+0x15000], R19 ;  /* 0x0150001300007388 */ /* 0x000fe20000000400 */
[----:B------:R-:W-:Y:S01]  /*28f70*/  STS.U16 [R0+0x15100], R20 ;  /* 0x0151001400007388 */ /* 0x000fe20000000400 */
[----:B------:R-:W-:Y:S02]  /*28f80*/  STS.U16 [R0+0x16000], R21 ;  /* 0x0160001500007388 */ /* 0x000fe40000000400 */
[----:B------:R-:W-:Y:S02]  /*28f90*/  STS.U16 [R0+0x16100], R23 ;  /* 0x0161001700007388 */ /* 0x000fe40000000400 */
[----:B------:R-:W-:Y:S01]  /*28fa0*/  STS.U16 [R0+0x17000], R2 ;  /* 0x0170000200007388 */ /* 0x000fe20000000400 */
[----:B0-----:R-:W-:-:S05]  /*28fb0*/  LOP3.LUT R28, R28, 0x7f, RZ, 0xc0, !PT ;  /* 0x0000007f1c1c7812 */ /* 0x001fca00078ec0ff */
[----:B------:R-:W-:Y:S01]  /*28fc0*/  IMAD.SHL.U32 R9, R28, 0x2, RZ ;  /* 0x000000021c097824 */ /* 0x000fe200078e00ff */
[----:B--2---:R0:W-:Y:S01]  /*28fd0*/  STL [R1+0x6f14], R7 ;  /* 0x006f140701007387 */ /* 0x0041e20000100800 */
[----:B------:R-:W2:Y:S03]  /*28fe0*/  LDL.LU R27, [R1+0xb30] ;  /* 0x000b3000011b7983 */ /* 0x000ea60000300800 */
[----:B0-----:R-:W-:Y:S01]  /*28ff0*/  LOP3.LUT R7, R9, 0x10, RZ, 0x3c, !PT ;  /* 0x0000001009077812 */ /* 0x001fe200078e3cff */
[----:B---3--:R-:W-:Y:S04]  /*29000*/  STL [R1+0x6f18], R6 ;  /* 0x006f180601007387 */ /* 0x008fe80000100800 */
[----:B----4-:R-:W-:Y:S01]  /*29010*/  STL [R1+0x6f1c], R3 ;  /* 0x006f1c0301007387 */ /* 0x010fe20000100800 */
[----:B------:R-:W3:Y:S02]  /*29020*/  LDL.LU R28, [R1+0xb2c] ;  /* 0x000b2c00011c7983 */ /* 0x000ee40000300800 */
[----:B------:R0:W-:Y:S02]  /*29030*/  STL [R1+0x6f6c], R9 ;  /* 0x006f6c0901007387 */ /* 0x0001e40000100800 */
[----:B------:R-:W4:Y:S01]  /*29040*/  LDL.LU R2, [R1+0xaf8] ;  /* 0x000af80001027983 */ /* 0x000f220000300800 */
[----:B------:R-:W-:Y:S04]  /*29050*/  STL [R1+0x6f44], R0 ;  /* 0x006f440001007387 */ /* 0x000fe80000100800 */
[----:B0-----:R-:W4:Y:S01]  /*29060*/  LDL.LU R9, [R1+0xaf4] ;  /* 0x000af40001097983 */ /* 0x001f220000300800 */
[----:B------:R-:W4:Y:S03]  /*29070*/  LDL.LU R22, [R1+0xab4] ;  /* 0x000ab40001167983 */ /* 0x000f260000300800 */
[----:B------:R0:W-:Y:S04]  /*29080*/  STS.U16 [R0+0x17100], R24 ;  /* 0x0171001800007388 */ /* 0x0001e80000000400 */
[----:B0-----:R-:W4:Y:S01]  /*29090*/  LDL.LU R0, [R1+0xab0] ;  /* 0x000ab00001007983 */ /* 0x001f220000300800 */
[----:B------:R-:W4:Y:S02]  /*290a0*/  LDL.LU R3, [R1+0xa74] ;  /* 0x000a740001037983 */ /* 0x000f240000300800 */
[----:B------:R-:W4:Y:S02]  /*290b0*/  LDL.LU R4, [R1+0xa70] ;  /* 0x000a700001047983 */ /* 0x000f240000300800 */
[----:B------:R-:W4:Y:S01]  /*290c0*/  LDL.LU R5, [R1+0xa34] ;  /* 0x000a340001057983 */ /* 0x000f220000300800 */
[----:B------:R-:W4:Y:S01]  /*290d0*/  LDL.LU R6, [R1+0xa30] ;  /* 0x000a300001067983 */ /* 0x000f220000300800 */
        /* <DEDUP_REMOVED lines=15> */
[----:B------:R0:W-:Y:S04]  /*291d0*/  STS.U16 [R7+0x10200], R25 ;  /* 0x0102001907007388 */ /* 0x0001e80000000400 */
[----:B------:R-:W4:Y:S01]  /*291e0*/  LDL.LU R24, [R1+0xa28] ;  /* 0x000a280001187983 */ /* 0x000f220000300800 */
[----:B------:R1:W-:Y:S03]  /*291f0*/  STS.U16 [R7+0x10300], R26 ;  /* 0x0103001a07007388 */ /* 0x0003e60000000400 */
[----:B0-----:R-:W4:Y:S01]  /*29200*/  LDL.LU R25, [R1+0x9bc] ;  /* 0x0009bc0001197983 */ /* 0x001f220000300800 */
[----:B-1----:R-:W4:Y:S03]  /*29210*/  LDL.LU R26, [R1+0x9b8] ;  /* 0x0009b800011a7983 */ /* 0x002f260000300800 */
[----:B--2---:R0:W-:Y:S04]  /*29220*/  STS.U16 [R7+0x11200], R27 ;  /* 0x0112001b07007388 */ /* 0x0041e80000000400 */
[----:B0-----:R-:W2:Y:S04]  /*29230*/  LDL.LU R27, [R1+0xec] ;  /* 0x0000ec00011b7983 */ /* 0x001ea80000300800 */
[----:B---3--:R0:W-:Y:S01]  /*29240*/  STS.U16 [R7+0x11300], R28 ;  /* 0x0113001c07007388 */ /* 0x0081e20000000400 */
[----:B----4-:R1:W-:Y:S03]  /*29250*/  STS.U16 [R7+0x12200], R2 ;  /* 0x0122000207007388 */ /* 0x0103e60000000400 */
[----:B0-----:R-:W3:Y:S04]  /*29260*/  LDL.LU R28, [R1+0xe8] ;  /* 0x0000e800011c7983 */ /* 0x001ee80000300800 */
[----:B-1----:R-:W4:Y:S04]  /*29270*/  LDL.LU R2, [R1+0xb58] ;  /* 0x000b580001027983 */ /* 0x002f280000300800 */
[----:B------:R0:W-:Y:S01]  /*29280*/  STS.U16 [R7+0x12300], R9 ;  /* 0x0123000907007388 */ /* 0x0001e20000000400 */
[----:B------:R1:W-:Y:S03]  /*29290*/  STS.U16 [R7+0x13200], R22 ;  /* 0x0132001607007388 */ /* 0x0003e60000000400 */
[----:B0-----:R-:W2:Y:S01]  /*292a0*/  LDL.LU R9, [R1+0x6f6c] ;  /* 0x006f6c0001097983 */ /* 0x001ea20000300800 */
[----:B-1----:R-:W2:Y:S03]  /*292b0*/  LDL.LU R22, [R1+0x6f68] ;  /* 0x006f680001167983 */ /* 0x002ea60000300800 */
[----:B------:R-:W-:Y:S01]  /*292c0*/  STS.U16 [R7+0x13300], R0 ;  /* 0x0133000007007388 */ /* 0x000fe20000000400 */
[----:B------:R-:W-:Y:S02]  /*292d0*/  STS.U16 [R7+0x14200], R3 ;  /* 0x0142000307007388 */ /* 0x000fe40000000400 */
[----:B------:R-:W-:Y:S02]  /*292e0*/  STS.U16 [R7+0x14300], R4 ;  /* 0x0143000407007388 */ /* 0x000fe40000000400 */
[----:B------:R-:W-:Y:S01]  /*292f0*/  STS.U16 [R7+0x15200], R5 ;  /* 0x0152000507007388 */ /* 0x000fe20000000400 */
[----:B------:R-:W-:Y:S01]  /*29300*/  STS.U16 [R7+0x15300], R6 ;  /* 0x0153000607007388 */ /* 0x000fe20000000400 */
[----:B------:R-:W-:Y:S02]  /*29310*/  STS.U16 [R7+0x16200], R8 ;  /* 0x0162000807007388 */ /* 0x000fe40000000400 */
[----:B------:R0:W-:Y:S01]  /*29320*/  STS.U16 [R7+0x16300], R10 ;  /* 0x0163000a07007388 */ /* 0x0001e20000000400 */
[----:B--2---:R-:W-:-:S05]  /*29330*/  LOP3.LUT R22, R22, 0x7f, RZ, 0xc0, !PT ;  /* 0x0000007f16167812 */ /* 0x004fca00078ec0ff */
[----:B0-----:R-:W-:-:S05]  /*29340*/  IMAD.SHL.U32 R10, R22, 0x2, RZ ;  /* 0x00000002160a7824 */ /* 0x001fca00078e00ff */
[----:B------:R-:W-:Y:S01]  /*29350*/  LOP3.LUT R3, R10, 0x30, RZ, 0x3c, !PT ;  /* 0x000000300a037812 */ /* 0x000fe200078e3cff */
[----:B------:R0:W-:Y:S04]  /*29360*/  STL [R1+0x6f58], R10 ;  /* 0x006f580a01007387 */ /* 0x0001e80000100800 */
[----:B0-----:R-:W2:Y:S04]  /*29370*/  LDL.LU R10, [R1+0xae4] ;  /* 0x000ae400010a7983 */ /* 0x001ea80000300800 */
[----:B--2---:R0:W-:Y:S04]  /*29380*/  STL [R1+0x6f5c], R10 ;  /* 0x006f5c0a01007387 */ /* 0x0041e80000100800 */
[----:B0-----:R-:W2:Y:S04]  /*29390*/  LDL.LU R10, [R1+0xb1c] ;  /* 0x000b1c00010a7983 */ /* 0x001ea80000300800 */
[----:B--2---:R0:W-:Y:S04]  /*293a0*/  STL [R1+0x6f60], R10 ;  /* 0x006f600a01007387 */ /* 0x0041e80000100800 */
[----:B0-----:R-:W2:Y:S01]  /*293b0*/  LDL.LU R10, [R1+0xb20] ;  /* 0x000b2000010a7983 */ /* 0x001ea20000300800 */
[----:B------:R-:W-:-:S03]  /*293c0*/  LOP3.LUT R0, R9, 0x20, RZ, 0x3c, !PT ;  /* 0x0000002009007812 */ /* 0x000fc600078e3cff */
[----:B------:R-:W-:Y:S01]  /*293d0*/  STS.U16 [R7+0x17200], R11 ;  /* 0x0172000b07007388 */ /* 0x000fe20000000400 */
[----:B------:R-:W-:Y:S03]  /*293e0*/  STS.U16 [R7+0x17300], R12 ;  /* 0x0173000c07007388 */ /* 0x000fe60000000400 */
[----:B------:R-:W-:Y:S01]  /*293f0*/  STS.U16 [R0+0x10400], R29 ;  /* 0x0104001d00007388 */ /* 0x000fe20000000400 */
[----:B------:R-:W-:Y:S02]  /*29400*/  STS.U16 [R0+0x10500], R13 ;  /* 0x0105000d00007388 */ /* 0x000fe40000000400 */
[----:B------:R-:W-:Y:S02]  /*29410*/  STS.U16 [R0+0x11400], R14 ;  /* 0x0114000e00007388 */ /* 0x000fe40000000400 */
[----:B------:R-:W-:Y:S01]  /*29420*/  STS.U16 [R0+0x11500], R15 ;  /* 0x0115000f00007388 */ /* 0x000fe20000000400 */
        /* <DEDUP_REMOVED lines=11> */
[----:B---3--:R-:W-:Y:S01]  /*294e0*/  STS.U16 [R0+0x17500], R28 ;  /* 0x0175001c00007388 */ /* 0x008fe20000000400 */
[----:B--2---:R0:W-:Y:S04]  /*294f0*/  STL [R1+0x6f64], R10 ;  /* 0x006f640a01007387 */ /* 0x0041e80000100800 */
[----:B0-----:R-:W2:Y:S01]  /*29500*/  LDL.LU R10, [R1+0xb54] ;  /* 0x000b5400010a7983 */ /* 0x001ea20000300800 */
[----:B------:R-:W3:Y:S02]  /*29510*/  LDL.LU R29, [R1+0xae0] ;  /* 0x000ae000011d7983 */ /* 0x000ee40000300800 */
[----:B------:R-:W3:Y:S02]  /*29520*/  LDL.LU R0, [R1+0xaa4] ;  /* 0x000aa40001007983 */ /* 0x000ee40000300800 */
[----:B------:R-:W3:Y:S01]  /*29530*/  LDL.LU R4, [R1+0xaa0] ;  /* 0x000aa00001047983 */ /* 0x000ee20000300800 */
[----:B------:R-:W3:Y:S01]  /*29540*/  LDL.LU R5, [R1+0xa64] ;  /* 0x000a640001057983 */ /* 0x000ee20000300800 */
        /* <DEDUP_REMOVED lines=20> */
[----:B------:R-:W3:Y:S03]  /*29690*/  LDL.LU R27, [R1+0x998] ;  /* 0x00099800011b7983 */ /* 0x000ee60000300800 */
[----:B----4-:R0:W-:Y:S01]  /*296a0*/  STS.U16 [R3+0x10600], R2 ;  /* 0x0106000203007388 */ /* 0x0101e20000000400 */
[----:B------:R-:W4:Y:S03]  /*296b0*/  LDL.LU R28, [R1+0xdc] ;  /* 0x0000dc00011c7983 */ /* 0x000f260000300800 */
[----:B0-----:R-:W3:Y:S04]  /*296c0*/  LDL.LU R2, [R1+0xd8] ;  /* 0x0000d80001027983 */ /* 0x001ee80000300800 */
[----:B--2---:R0:W-:Y:S04]  /*296d0*/  STS.U16 [R3+0x10700], R10 ;  /* 0x0107000a03007388 */ /* 0x0041e80000000400 */
[----:B0-----:R-:W2:Y:S04]  /*296e0*/  LDL.LU R10, [R1+0x6f64] ;  /* 0x006f6400010a7983 */ /* 0x001ea80000300800 */
[----:B--2---:R0:W-:Y:S04]  /*296f0*/  STS.U16 [R3+0x11600], R10 ;  /* 0x0116000a03007388 */ /* 0x0041e80000000400 */
[----:B0-----:R-:W2:Y:S04]  /*29700*/  LDL.LU R10, [R1+0x6f60] ;  /* 0x006f6000010a7983 */ /* 0x001ea80000300800 */
[----:B--2---:R0:W-:Y:S04]  /*29710*/  STS.U16 [R3+0x11700], R10 ;  /* 0x0117000a03007388 */ /* 0x0041e80000000400 */
[----:B0-----:R-:W2:Y:S04]  /*29720*/  LDL.LU R10, [R1+0x6f5c] ;  /* 0x006f5c00010a7983 */ /* 0x001ea80000300800 */
[----:B--2---:R0:W-:Y:S04]  /*29730*/  STS.U16 [R3+0x12600], R10 ;  /* 0x0126000a03007388 */ /* 0x0041e80000000400 */
[----:B0-----:R-:W2:Y:S01]  /*29740*/  LDL.LU R10, [R1+0x6f58] ;  /* 0x006f5800010a7983 */ /* 0x001ea20000300800 */
[----:B---3--:R0:W-:Y:S02]  /*29750*/  STS.U16 [R3+0x12700], R29 ;  /* 0x0127001d03007388 */ /* 0x0081e40000000400 */
[----:B------:R2:W-:Y:S02]  /*29760*/  STS.U16 [R3+0x13600], R0 ;  /* 0x0136000003007388 */ /* 0x0005e40000000400 */
        /* <DEDUP_REMOVED lines=9> */
[----:B0-----:R-:W3:Y:S01]  /*29800*/  LDL.LU R29, [R1+0x6f54] ;  /* 0x006f5400011d7983 */ /* 0x001ee20000300800 */
[----:B--2---:R-:W-:-:S05]  /*29810*/  LOP3.LUT R0, R10, 0x40, RZ, 0x3c, !PT ;  /* 0x000000400a007812 */ /* 0x004fca00078e3cff */
        /* <DEDUP_REMOVED lines=14> */
[----:B----4-:R-:W-:Y:S02]  /*29900*/  STS.U16 [R0+0x17800], R28 ;  /* 0x0178001c00007388 */ /* 0x010fe40000000400 */
[----:B------:R0:W-:Y:S02]  /*29910*/  STS.U16 [R0+0x17900], R2 ;  /* 0x0179000200007388 */ /* 0x0001e40000000400 */
[----:B0-----:R-:W2:Y:S04]  /*29920*/  LDL.LU R0, [R1+0xb0c] ;  /* 0x000b0c0001007983 */ /* 0x001ea80000300800 */
[----:B--2---:R0:W-:Y:S04]  /*29930*/  STL [R1+0x6f48], R0 ;  /* 0x006f480001007387 */ /* 0x0041e80000100800 */
[----:B0-----:R-:W2:Y:S04]  /*29940*/  LDL.LU R0, [R1+0xb10] ;  /* 0x000b100001007983 */ /* 0x001ea80000300800 */
[----:B--2---:R0:W-:Y:S04]  /*29950*/  STL [R1+0x6f4c], R0 ;  /* 0x006f4c0001007387 */ /* 0x0041e80000100800 */
[----:B0-----:R-:W2:Y:S01]  /*29960*/  LDL.LU R0, [R1+0xb44] ;  /* 0x000b440001007983 */ /* 0x001ea20000300800 */
[----:B---3--:R-:W-:-:S03]  /*29970*/  IMAD.SHL.U32 R12, R29, 0x2, RZ ;  /* 0x000000021d0c7824 */ /* 0x008fc600078e00ff */
[----:B--2---:R0:W-:Y:S04]  /*29980*/  STL [R1+0x6f50], R0 ;  /* 0x006f500001007387 */ /* 0x0041e80000100800 */
[----:B0-----:R-:W2:Y:S01]  /*29990*/  LDL.LU R0, [R1+0xb48] ;  /* 0x000b480001007983 */ /* 0x001ea20000300800 */
[----:B------:R-:W3:Y:S02]  /*299a0*/  LDL.LU R2, [R1+0xad4] ;  /* 0x000ad40001027983 */ /* 0x000ee40000300800 */
[----:B------:R-:W4:Y:S02]  /*299b0*/  LDL.LU R3, [R1+0xad0] ;  /* 0x000ad00001037983 */ /* 0x000f240000300800 */
        /* <DEDUP_REMOVED lines=18> */
[----:B------:R-:W3:Y:S01]  /*29ae0*/  LDL.LU R24, [R1+0xa4c] ;  /* 0x000a4c0001187983 */ /* 0x000ee20000300800 */
[C---:B------:R-:W-:Y:S01]  /*29af0*/  LOP3.LUT R4, R12.reuse, 0x50, RZ, 0x3c, !PT ;  /* 0x000000500c047812 */ /* 0x040fe200078e3cff */
[----:B------:R-:W3:Y:S01]  /*29b00*/  LDL.LU R25, [R1+0xa48] ;  /* 0x000a480001197983 */ /* 0x000ee20000300800 */
[----:B------:R-:W3:Y:S01]  /*29b10*/  LDL.LU R26, [R1+0x9fc] ;  /* 0x0009fc00011a7983 */ /* 0x000ee20000300800 */
[----:B------:R-:W3:Y:S02]  /*29b20*/  LDL.LU R27, [R1+0x9f8] ;  /* 0x0009f800011b7983 */ /* 0x000ee40000300800 */
[----:B------:R-:W3:Y:S02]  /*29b30*/  LDL.LU R28, [R1+0x10c] ;  /* 0x00010c00011c7983 */ /* 0x000ee40000300800 */
[----:B------:R-:W3:Y:S01]  /*29b40*/  LDL.LU R29, [R1+0x108] ;  /* 0x00010800011d7983 */ /* 0x000ee20000300800 */
[----:B--2---:R0:W-:Y:S04]  /*29b50*/  STS.U16 [R4+0x10a00], R0 ;  /* 0x010a000004007388 */ /* 0x0041e80000000400 */
[----:B0-----:R-:W2:Y:S04]  /*29b60*/  LDL.LU R0, [R1+0x6f50] ;  /* 0x006f500001007983 */ /* 0x001ea80000300800 */
[----:B--2---:R0:W-:Y:S04]  /*29b70*/  STS.U16 [R4+0x10b00], R0 ;  /* 0x010b000004007388 */ /* 0x0041e80000000400 */
[----:B0-----:R-:W2:Y:S04]  /*29b80*/  LDL.LU R0, [R1+0x6f4c] ;  /* 0x006f4c0001007983 */ /* 0x001ea80000300800 */
[----:B--2---:R0:W-:Y:S04]  /*29b90*/  STS.U16 [R4+0x11a00], R0 ;  /* 0x011a000004007388 */ /* 0x0041e80000000400 */
[----:B0-----:R-:W2:Y:S04]  /*29ba0*/  LDL.LU R0, [R1+0x6f48] ;  /* 0x006f480001007983 */ /* 0x001ea80000300800 */
[----:B--2---:R0:W-:Y:S01]  /*29bb0*/  STS.U16 [R4+0x11b00], R0 ;  /* 0x011b000004007388 */ /* 0x0041e20000000400 */
[----:B---3--:R1:W-:Y:S03]  /*29bc0*/  STS.U16 [R4+0x12a00], R2 ;  /* 0x012a000204007388 */ /* 0x0083e60000000400 */
[----:B0-----:R-:W2:Y:S01]  /*29bd0*/  LDL.LU R0, [R1+0x6f44] ;  /* 0x006f440001007983 */ /* 0x001ea20000300800 */
[----:B-1----:R-:W3:Y:S02]  /*29be0*/  LDL.LU R2, [R1+0x6f40] ;  /* 0x006f400001027983 */ /* 0x002ee40000300800 */
[----:B----4-:R0:W-:Y:S02]  /*29bf0*/  STS.U16 [R4+0x12b00], R3 ;  /* 0x012b000304007388 */ /* 0x0101e40000000400 */
[----:B------:R-:W-:Y:S01]  /*29c00*/  STS.U16 [R4+0x13a00], R5 ;  /* 0x013a000504007388 */ /* 0x000fe20000000400 */
[----:B------:R-:W-:Y:S01]  /*29c10*/  STS.U16 [R4+0x13b00], R6 ;  /* 0x013b000604007388 */ /* 0x000fe20000000400 */
[----:B------:R-:W-:Y:S02]  /*29c20*/  STS.U16 [R4+0x14a00], R7 ;  /* 0x014a000704007388 */ /* 0x000fe40000000400 */
[----:B------:R-:W-:Y:S02]  /*29c30*/  STS.U16 [R4+0x14b00], R8 ;  /* 0x014b000804007388 */ /* 0x000fe40000000400 */
[----:B------:R-:W-:Y:S01]  /*29c40*/  STS.U16 [R4+0x15a00], R9 ;  /* 0x015a000904007388 */ /* 0x000fe20000000400 */
[----:B------:R-:W-:Y:S01]  /*29c50*/  STS.U16 [R4+0x15b00], R10 ;  /* 0x015b000a04007388 */ /* 0x000fe20000000400 */
[----:B------:R-:W-:Y:S02]  /*29c60*/  STS.U16 [R4+0x16a00], R11 ;  /* 0x016a000b04007388 */ /* 0x000fe40000000400 */
[----:B------:R-:W-:Y:S01]  /*29c70*/  STS.U16 [R4+0x16b00], R13 ;  /* 0x016b000d04007388 */ /* 0x000fe20000000400 */
[----:B0-----:R-:W-:Y:S01]  /*29c80*/  LOP3.LUT R3, R12, 0x60, RZ, 0x3c, !PT ;  /* 0x000000600c037812 */ /* 0x001fe200078e3cff */
        /* <DEDUP_REMOVED lines=15> */
[----:B------:R-:W-:Y:S03]  /*29d80*/  STS.U16 [R3+0x16d00], R29 ;  /* 0x016d001d03007388 */ /* 0x000fe60000000400 */
[----:B---3--:R0:W-:Y:S04]  /*29d90*/  STS.U16 [R3+0x17c00], R2 ;  /* 0x017c000203007388 */ /* 0x0081e80000000400 */
[----:B0-----:R-:W3:Y:S04]  /*29da0*/  LDL.LU R2, [R1+0xb34] ;  /* 0x000b340001027983 */ /* 0x001ee80000300800 */
[----:B---3--:R0:W-:Y:S04]  /*29db0*/  STL [R1+0x6f34], R2 ;  /* 0x006f340201007387 */ /* 0x0081e80000100800 */
[----:B0-----:R-:W3:Y:S04]  /*29dc0*/  LDL.LU R2, [R1+0xb38] ;  /* 0x000b380001027983 */ /* 0x001ee80000300800 */
[----:B---3--:R0:W-:Y:S04]  /*29dd0*/  STL [R1+0x6f38], R2 ;  /* 0x006f380201007387 */ /* 0x0081e80000100800 */
[----:B0-----:R-:W3:Y:S01]  /*29de0*/  LDL.LU R2, [R1+0xc8] ;  /* 0x0000c80001027983 */ /* 0x001ee20000300800 */
[----:B------:R-:W4:Y:S01]  /*29df0*/  LDL.LU R4, [R1+0xb00] ;  /* 0x000b000001047983 */ /* 0x000f220000300800 */
[----:B--2---:R-:W-:-:S02]  /*29e00*/  LOP3.LUT R3, R0, 0x70, RZ, 0x3c, !PT ;  /* 0x0000007000037812 */ /* 0x004fc400078e3cff */
[----:B----4-:R0:W-:Y:S01]  /*29e10*/  STL [R1+0x6f3c], R4 ;  /* 0x006f3c0401007387 */ /* 0x0101e20000100800 */
[----:B------:R-:W2:Y:S02]  /*29e20*/  LDL.LU R5, [R1+0xafc] ;  /* 0x000afc0001057983 */ /* 0x000ea40000300800 */
[----:B------:R-:W4:Y:S02]  /*29e30*/  LDL.LU R6, [R1+0xac4] ;  /* 0x000ac40001067983 */ /* 0x000f240000300800 */
[----:B------:R-:W2:Y:S01]  /*29e40*/  LDL.LU R7, [R1+0xa84] ;  /* 0x000a840001077983 */ /* 0x000ea20000300800 */
[----:B------:R-:W2:Y:S01]  /*29e50*/  LDL.LU R8, [R1+0xa80] ;  /* 0x000a800001087983 */ /* 0x000ea20000300800 */
[----:B------:R-:W2:Y:S02]  /*29e60*/  LDL.LU R9, [R1+0xa44] ;  /* 0x000a440001097983 */ /* 0x000ea40000300800 */
[----:B------:R-:W2:Y:S02]  /*29e70*/  LDL.LU R10, [R1+0xa40] ;  /* 0x000a4000010a7983 */ /* 0x000ea40000300800 */
        /* <DEDUP_REMOVED lines=14> */
[----:B------:R-:W2:Y:S01]  /*29f60*/  LDL.LU R25, [R1+0x9c] ;  /* 0x00009c0001197983 */ /* 0x000ea20000300800 */
[----:B0-----:R-:W-:Y:S01]  /*29f70*/  LOP3.LUT R4, R0, 0x60, RZ, 0x3c, !PT ;  /* 0x0000006000047812 */ /* 0x001fe200078e3cff */
[----:B------:R-:W2:Y:S01]  /*29f80*/  LDL.LU R26, [R1+0x98] ;  /* 0x00009800011a7983 */ /* 0x000ea20000300800 */
[----:B------:R-:W2:Y:S01]  /*29f90*/  LDL.LU R27, [R1+0x94] ;  /* 0x00009400011b7983 */ /* 0x000ea20000300800 */
[----:B------:R-:W2:Y:S02]  /*29fa0*/  LDL.LU R28, [R1+0x90] ;  /* 0x00009000011c7983 */ /* 0x000ea40000300800 */
[----:B------:R-:W2:Y:S02]  /*29fb0*/  LDL.LU R29, [R1+0x8c] ;  /* 0x00008c00011d7983 */ /* 0x000ea40000300800 */
[----:B------:R-:W2:Y:S01]  /*29fc0*/  LDL.LU R0, [R1+0x88] ;  /* 0x0000880001007983 */ /* 0x000ea20000300800 */
[----:B---3--:R0:W-:Y:S04]  /*29fd0*/  STS.U16 [R4+0x17d00], R2 ;  /* 0x017d000204007388 */ /* 0x0081e80000000400 */
[----:B0-----:R-:W3:Y:S01]  /*29fe0*/  LDL.LU R4, [R1+0x6f3c] ;  /* 0x006f3c0001047983 */ /* 0x001ee20000300800 */
[----:B------:R-:W2:Y:S03]  /*29ff0*/  LDL.LU R2, [R1+0x6f38] ;  /* 0x006f380001027983 */ /* 0x000ea60000300800 */
[----:B--2---:R0:W-:Y:S04]  /*2a000*/  STS.U16 [R3+0x10e00], R2 ;  /* 0x010e000203007388 */ /* 0x0041e80000000400 */
[----:B0-----:R-:W2:Y:S04]  /*2a010*/  LDL.LU R2, [R1+0x6f34] ;  /* 0x006f340001027983 */ /* 0x001ea80000300800 */
[----:B--2---:R0:W-:Y:S04]  /*2a020*/  STS.U16 [R3+0x10f00], R2 ;  /* 0x010f000203007388 */ /* 0x0041e80000000400 */
[----:B0-----:R-:W2:Y:S01]  /*2a030*/  LDL.LU R2, [R1+0x6f30] ;  /* 0x006f300001027983 */ /* 0x001ea20000300800 */
[----:B---3--:R-:W-:Y:S02]  /*2a040*/  STS.U16 [R3+0x11e00], R4 ;  /* 0x011e000403007388 */ /* 0x008fe40000000400 */
[----:B------:R-:W-:Y:S02]  /*2a050*/  STS.U16 [R3+0x11f00], R5 ;  /* 0x011f000503007388 */ /* 0x000fe40000000400 */
[----:B----4-:R-:W-:Y:S01]  /*2a060*/  STS.U16 [R3+0x12e00], R6 ;  /* 0x012e000603007388 */ /* 0x010fe20000000400 */
[----:B--2---:R0:W-:Y:S01]  /*2a070*/  STS.U16 [R3+0x12f00], R2 ;  /* 0x012f000203007388 */ /* 0x0041e20000000400 */
        /* <DEDUP_REMOVED lines=9> */
[----:B0-----:R-:W2:Y:S01]  /*2a110*/  LDL.LU R2, [R1+0x6f2c] ;  /* 0x006f2c0001027983 */ /* 0x001ea20000300800 */
[----:B------:R0:W-:Y:S03]  /*2a120*/  STS.U16 [R3+0x17f00], R16 ;  /* 0x017f001003007388 */ /* 0x0001e60000000400 */
[----:B0-----:R-:W3:Y:S04]  /*2a130*/  LDL.LU R3, [R1+0x78] ;  /* 0x0000780001037983 */ /* 0x001ee80000300800 */
[----:B---3--:R0:W-:Y:S04]  /*2a140*/  STL [R1+0x6f20], R3 ;  /* 0x006f200301007387 */ /* 0x0081e80000100800 */
[----:B0-----:R-:W3:Y:S04]  /*2a150*/  LDL.LU R3, [R1+0x7c] ;  /* 0x00007c0001037983 */ /* 0x001ee80000300800 */
[----:B---3--:R0:W-:Y:S04]  /*2a160*/  STL [R1+0x6f24], R3 ;  /* 0x006f240301007387 */ /* 0x0081e80000100800 */
[----:B0-----:R-:W3:Y:S04]  /*2a170*/  LDL.LU R3, [R1+0x80] ;  /* 0x0000800001037983 */ /* 0x001ee80000300800 */
[----:B--2---:R-:W-:Y:S04]  /*2a180*/  STS.U16 [R2], R17 ;  /* 0x0000001102007388 */ /* 0x004fe80000000400 */
[----:B------:R-:W-:Y:S04]  /*2a190*/  STS.U16 [R2+0x400], R18 ;  /* 0x0004001202007388 */ /* 0x000fe80000000400 */
[----:B------:R-:W-:Y:S04]  /*2a1a0*/  STS.U16 [R2+0x800], R19 ;  /* 0x0008001302007388 */ /* 0x000fe80000000400 */
[----:B------:R-:W-:Y:S04]  /*2a1b0*/  STS.U16 [R2+0xc00], R20 ;  /* 0x000c001402007388 */ /* 0x000fe80000000400 */
[----:B------:R-:W-:Y:S04]  /*2a1c0*/  STS.U16 [R2+0x1000], R21 ;  /* 0x0010001502007388 */ /* 0x000fe80000000400 */
[----:B------:R-:W-:Y:S04]  /*2a1d0*/  STS.U16 [R2+0x1400], R22 ;  /* 0x0014001602007388 */ /* 0x000fe80000000400 */
[----:B------:R-:W-:Y:S04]  /*2a1e0*/  STS.U16 [R2+0x1800], R23 ;  /* 0x0018001702007388 */ /* 0x000fe80000000400 */
[----:B------:R-:W-:Y:S04]  /*2a1f0*/  STS.U16 [R2+0x1c00], R24 ;  /* 0x001c001802007388 */ /* 0x000fe80000000400 */
[----:B---3--:R0:W-:Y:S04]  /*2a200*/  STL [R1+0x6f28], R3 ;  /* 0x006f280301007387 */ /* 0x0081e80000100800 */
        /* <DEDUP_REMOVED lines=18> */
[----:B------:R-:W3:Y:S01]  /*2a330*/  LDL.LU R23, [R1+0x30] ;  /* 0x0000300001177983 */ /* 0x000ee20000300800 */
[----:B------:R0:W-:Y:S01]  /*2a340*/  STS.U16 [R2+0x2000], R25 ;  /* 0x0020001902007388 */ /* 0x0001e20000000400 */
[----:B------:R-:W3:Y:S03]  /*2a350*/  LDL.LU R24, [R1+0x2c] ;  /* 0x00002c0001187983 */ /* 0x000ee60000300800 */
[----:B------:R1:W-:Y:S04]  /*2a360*/  STS.U16 [R2+0x2400], R26 ;  /* 0x0024001a02007388 */ /* 0x0003e80000000400 */
[----:B------:R1:W-:Y:S04]  /*2a370*/  STS.U16 [R2+0x2800], R27 ;  /* 0x0028001b02007388 */ /* 0x0003e80000000400 */
[----:B------:R1:W-:Y:S04]  /*2a380*/  STS.U16 [R2+0x2c00], R28 ;  /* 0x002c001c02007388 */ /* 0x0003e80000000400 */
[----:B------:R1:W-:Y:S04]  /*2a390*/  STS.U16 [R2+0x3000], R29 ;  /* 0x0030001d02007388 */ /* 0x0003e80000000400 */
[----:B------:R1:W-:Y:S04]  /*2a3a0*/  STS.U16 [R2+0x3400], R0 ;  /* 0x0034000002007388 */ /* 0x0003e80000000400 */
[----:B0-----:R-:W3:Y:S01]  /*2a3b0*/  LDL.LU R25, [R1+0x28] ;  /* 0x0000280001197983 */ /* 0x001ee20000300800 */
[----:B-1----:R-:W3:Y:S02]  /*2a3c0*/  LDL.LU R26, [R1+0x24] ;  /* 0x00002400011a7983 */ /* 0x002ee40000300800 */
[----:B------:R-:W3:Y:S01]  /*2a3d0*/  LDL.LU R27, [R1+0x20] ;  /* 0x00002000011b7983 */ /* 0x000ee20000300800 */
[----:B------:R-:W3:Y:S01]  /*2a3e0*/  LDL.LU R28, [R1+0x1c] ;  /* 0x00001c00011c7983 */ /* 0x000ee20000300800 */
[----:B------:R-:W3:Y:S02]  /*2a3f0*/  LDL.LU R29, [R1+0x18] ;  /* 0x00001800011d7983 */ /* 0x000ee40000300800 */
[----:B------:R-:W3:Y:S02]  /*2a400*/  LDL.LU R0, [R1+0x14] ;  /* 0x0000140001007983 */ /* 0x000ee40000300800 */
[----:B------:R-:W3:Y:S01]  /*2a410*/  LDL.LU R4, [R1+0x10] ;  /* 0x0000100001047983 */ /* 0x000ee20000300800 */
[----:B------:R-:W3:Y:S04]  /*2a420*/  LDL.LU R5, [R1+0xc] ;  /* 0x00000c0001057983 */ /* 0x000ee80000300800 */
[----:B--2---:R0:W-:Y:S04]  /*2a430*/  STS.U16 [R2+0x3800], R3 ;  /* 0x0038000302007388 */ /* 0x0041e80000000400 */
[----:B0-----:R-:W2:Y:S04]  /*2a440*/  LDL.LU R3, [R1+0x6f28] ;  /* 0x006f280001037983 */ /* 0x001ea80000300800 */
[----:B--2---:R0:W-:Y:S04]  /*2a450*/  STS.U16 [R2+0x3c00], R3 ;  /* 0x003c000302007388 */ /* 0x0041e80000000400 */
[----:B0-----:R-:W2:Y:S04]  /*2a460*/  LDL.LU R3, [R1+0x6f24] ;  /* 0x006f240001037983 */ /* 0x001ea80000300800 */
[----:B--2---:R0:W-:Y:S04]  /*2a470*/  STS.U16 [R2+0x4000], R3 ;  /* 0x0040000302007388 */ /* 0x0041e80000000400 */
[----:B0-----:R-:W2:Y:S04]  /*2a480*/  LDL.LU R3, [R1+0x6f20] ;  /* 0x006f200001037983 */ /* 0x001ea80000300800 */
[----:B---3--:R-:W-:Y:S04]  /*2a490*/  STS.U16 [R2+0x4800], R6 ;  /* 0x0048000602007388 */ /* 0x008fe80000000400 */
[----:B----4-:R-:W-:Y:S04]  /*2a4a0*/  STS.U16 [R2+0x4c00], R7 ;  /* 0x004c000702007388 */ /* 0x010fe80000000400 */
[----:B------:R-:W-:Y:S04]  /*2a4b0*/  STS.U16 [R2+0x5000], R8 ;  /* 0x0050000802007388 */ /* 0x000fe80000000400 */
        /* <DEDUP_REMOVED lines=22> */
[----:B--2---:R0:W-:Y:S04]  /*2a620*/  STS.U16 [R2+0x4400], R3 ;  /* 0x0044000302007388 */ /* 0x0041e80000000400 */
[----:B0-----:R-:W2:Y:S01]  /*2a630*/  LDL.LU R3, [R1+0x6f1c] ;  /* 0x006f1c0001037983 */ /* 0x001ea20000300800 */
[----:B------:R-:W3:Y:S02]  /*2a640*/  LDL.LU R6, [R1+0x6f18] ;  /* 0x006f180001067983 */ /* 0x000ee40000300800 */
        /* <DEDUP_REMOVED lines=22> */
[----:B------:R-:W3:Y:S01]  /*2a7b0*/  LDL.LU R29, [R1+0x6ebc] ;  /* 0x006ebc00011d7983 */ /* 0x000ee20000300800 */
[----:B------:R-:W3:Y:S03]  /*2a7c0*/  LDL.LU R0, [R1+0x6eb8] ;  /* 0x006eb80001007983 */ /* 0x000ee60000300800 */
[----:B------:R-:W-:Y:S04]  /*2a7d0*/  STS.U16 [R2+0xac00], R4 ;  /* 0x00ac000402007388 */ /* 0x000fe80000000400 */
[----:B------:R-:W-:Y:S04]  /*2a7e0*/  STS.U16 [R2+0xb000], R5 ;  /* 0x00b0000502007388 */ /* 0x000fe80000000400 */
[----:B--2---:R-:W-:Y:S04]  /*2a7f0*/  STS.U16 [R2+0xbc00], R28 ;  /* 0x00bc001c02007388 */ /* 0x004fe80000000400 */
[----:B---3--:R0:W-:Y:S04]  /*2a800*/  STS.U16 [R2+0xb400], R0 ;  /* 0x00b4000002007388 */ /* 0x0081e80000000400 */
[----:B0-----:R-:W2:Y:S01]  /*2a810*/  LDL.LU R0, [R1+0x6eb4] ;  /* 0x006eb40001007983 */ /* 0x001ea20000300800 */
[----:B------:R-:W3:Y:S02]  /*2a820*/  LDL R5, [R1+0x1b54] ;  /* 0x001b540001057983 */ /* 0x000ee40000100800 */
[----:B------:R-:W3:Y:S02]  /*2a830*/  LDL R4, [R1+0x2330] ;  /* 0x0023300001047983 */ /* 0x000ee40000100800 */
[----:B------:R-:W2:Y:S02]  /*2a840*/  LDL.LU R28, [R1+0x1b5c] ;  /* 0x001b5c00011c7983 */ /* 0x000ea40000300800 */
[----:B--2---:R-:W-:Y:S01]  /*2a850*/  STL [R1+0x6c3c], R28 ;  /* 0x006c3c1c01007387 */ /* 0x004fe20000100800 */
[----:B------:R-:W-:Y:S02]  /*2a860*/  STL [R1+0x6c40], R28 ;  /* 0x006c401c01007387 */ /* 0x000fe40000100800 */
[----:B------:R-:W-:Y:S02]  /*2a870*/  STL [R1+0x6c44], R28 ;  /* 0x006c441c01007387 */ /* 0x000fe40000100800 */
[----:B------:R-:W-:Y:S01]  /*2a880*/  STL [R1+0x6c48], R28 ;  /* 0x006c481c01007387 */ /* 0x000fe20000100800 */
[----:B------:R-:W-:Y:S01]  /*2a890*/  STL [R1+0x6c4c], R28 ;  /* 0x006c4c1c01007387 */ /* 0x000fe20000100800 */
[----:B------:R-:W-:Y:S02]  /*2a8a0*/  STL [R1+0x6c50], R28 ;  /* 0x006c501c01007387 */ /* 0x000fe40000100800 */
[----:B------:R-:W-:Y:S02]  /*2a8b0*/  STL [R1+0x6c54], R28 ;  /* 0x006c541c01007387 */ /* 0x000fe40000100800 */
[----:B------:R0:W-:Y:S02]  /*2a8c0*/  STL [R1+0x6eac], R28 ;  /* 0x006eac1c01007387 */ /* 0x0001e40000100800 */
[----:B0-----:R-:W-:-:S06]  /*2a8d0*/  PRMT R28, RZ, 0x7610, R28 ;  /* 0x00007610ff1c7816 */ /* 0x001fcc000000001c */
[----:B---3--:R-:W2:Y:S04]  /*2a8e0*/  @!P1 LDG.E.U16 R28, [R4.64] ;  /* 0x00000006041c9981 */ /* 0x008ea8000c1e1500 */
[----:B------:R0:W-:Y:S04]  /*2a8f0*/  STS.U16 [R2+0xb800], R29 ;  /* 0x00b8001d02007388 */ /* 0x0001e80000000400 */
[----:B------:R-:W-:Y:S04]  /*2a900*/  STS.U16 [R2+0xc000], R27 ;  /* 0x00c0001b02007388 */ /* 0x000fe80000000400 */
[----:B------:R-:W-:Y:S04]  /*2a910*/  STS.U16 [R2+0xc400], R26 ;  /* 0x00c4001a02007388 */ /* 0x000fe80000000400 */
[----:B------:R-:W-:Y:S04]  /*2a920*/  STS.U16 [R2+0xc800], R25 ;  /* 0x00c8001902007388 */ /* 0x000fe80000000400 */
[----:B------:R-:W-:Y:S04]  /*2a930*/  STS.U16 [R2+0xcc00], R24 ;  /* 0x00cc001802007388 */ /* 0x000fe80000000400 */
[----:B------:R-:W-:Y:S04]  /*2a940*/  STS.U16 [R2+0xd000], R23 ;  /* 0x00d0001702007388 */ /* 0x000fe80000000400 */
[----:B------:R-:W-:Y:S01]  /*2a950*/  STS.U16 [R2+0xd400], R22 ;  /* 0x00d4001602007388 */ /* 0x000fe20000000400 */
[----:B0-----:R-:W-:-:S03]  /*2a960*/  LOP3.LUT R29, R2, 0x20, RZ, 0x3c, !PT ;  /* 0x00000020021d7812 */ /* 0x001fc600078e3cff */
        /* <DEDUP_REMOVED lines=9> */
[----:B------:R-:W-:Y:S01]  /*2aa00*/  STS.U16 [R2+0xfc00], R12 ;  /* 0x00fc000c02007388 */ /* 0x000fe20000000400 */
[----:B------:R-:W-:Y:S02]  /*2aa10*/  STS.U16 [R29+0x100], R11 ;  /* 0x0001000b1d007388 */ /* 0x000fe40000000400 */
[----:B------:R-:W-:Y:S02]  /*2aa20*/  STS.U16 [R29+0x500], R10 ;  /* 0x0005000a1d007388 */ /* 0x000fe40000000400 */
[----:B------:R-:W-:Y:S01]  /*2aa30*/  STS.U16 [R29+0x900], R9 ;  /* 0x000900091d007388 */ /* 0x000fe20000000400 */
[----:B------:R-:W-:Y:S01]  /*2aa40*/  STS.U16 [R29+0xd00], R8 ;  /* 0x000d00081d007388 */ /* 0x000fe20000000400 */
[----:B----4-:R-:W-:Y:S03]  /*2aa50*/  STS.U16 [R29+0x1100], R7 ;  /* 0x001100071d007388 */ /* 0x010fe60000000400 */
[----:B------:R0:W-:Y:S01]  /*2aa60*/  STL [R1+0x237c], R2 ;  /* 0x00237c0201007387 */ /* 0x0001e20000100800 */
[----:B------:R-:W-:Y:S02]  /*2aa70*/  STS.U16 [R29+0x1500], R6 ;  /* 0x001500061d007388 */ /* 0x000fe40000000400 */
[----:B------:R1:W-:Y:S01]  /*2aa80*/  STS.U16 [R29+0x1900], R3 ;  /* 0x001900031d007388 */ /* 0x0003e20000000400 */
[----:B0-----:R-:W3:Y:S01]  /*2aa90*/  LDL.LU R2, [R1+0x1b64] ;  /* 0x001b640001027983 */ /* 0x001ee20000300800 */
[----:B-1----:R-:W4:Y:S03]  /*2aaa0*/  LDL.LU R29, [R1+0x6eb0] ;  /* 0x006eb000011d7983 */ /* 0x002f260000300800 */
        /* <DEDUP_REMOVED lines=13> */
[----:B----4-:R-:W-:-:S02]  /*2ab80*/  PRMT R29, RZ, 0x7610, R29 ;  /* 0x00007610ff1d7816 */ /* 0x010fc4000000001d */
[----:B--2---:R-:W-:-:S04]  /*2ab90*/  @!P1 LOP3.LUT R5, R5, R4, RZ, 0x3c, !PT ;  /* 0x0000000405059212 */ /* 0x004fc800078e3cff */
[----:B------:R-:W-:-:S04]  /*2aba0*/  @!P1 LOP3.LUT R4, R5, R4, RZ, 0x3c, !PT ;  /* 0x0000000405049212 */ /* 0x000fc800078e3cff */
[----:B------:R-:W-:-:S05]  /*2abb0*/  @!P1 LOP3.LUT R5, R5, R4, RZ, 0x3c, !PT ;  /* 0x0000000405059212 */ /* 0x000fca00078e3cff */
[----:B------:R-:W2:Y:S04]  /*2abc0*/  @!P1 LDG.E.U16 R29, [R4.64] ;  /* 0x00000006041d9981 */ /* 0x000ea8000c1e1500 */
[----:B--2---:R0:W-:Y:S04]  /*2abd0*/  STL [R1+0xb3c], R29 ;  /* 0x000b3c1d01007387 */ /* 0x0041e80000100800 */
[----:B0-----:R-:W2:Y:S01]  /*2abe0*/  LDL.LU R29, [R1+0x6ea4] ;  /* 0x006ea400011d7983 */ /* 0x001ea20000300800 */
[----:B------:R-:W4:Y:S02]  /*2abf0*/  LDL R4, [R1+0x1b40] ;  /* 0x001b400001047983 */ /* 0x000f240000100800 */
[----:B------:R-:W4:Y:S01]  /*2ac00*/  LDL R5, [R1+0x231c] ;  /* 0x00231c0001057983 */ /* 0x000f220000100800 */
[----:B------:R-:W-:-:S02]  /*2ac10*/  PRMT R0, RZ, 0x7610, R0 ;  /* 0x00007610ff007816 */ /* 0x000fc40000000000 */
[----:B----4-:R-:W-:-:S04]  /*2ac20*/  @!P1 LOP3.LUT R5, R5, R4, RZ, 0x3c, !PT ;  /* 0x0000000405059212 */ /* 0x010fc800078e3cff */
[----:B------:R-:W-:-:S04]  /*2ac30*/  @!P1 LOP3.LUT R4, R5, R4, RZ, 0x3c, !PT ;  /* 0x0000000405049212 */ /* 0x000fc800078e3cff */
[----:B------:R-:W-:-:S05]  /*2ac40*/  @!P1 LOP3.LUT R5, R5, R4, RZ, 0x3c, !PT ;  /* 0x0000000405059212 */ /* 0x000fca00078e3cff */
[----:B------:R-:W4:Y:S04]  /*2ac50*/  @!P1 LDG.E.U16 R0, [R4.64] ;  /* 0x0000000604009981 */ /* 0x000f28000c1e1500 */
[----:B----4-:R0:W-:Y:S04]  /*2ac60*/  STL [R1+0xb38], R0 ;  /* 0x000b380001007387 */ /* 0x0101e80000100800 */
[----:B0-----:R-:W4:Y:S01]  /*2ac70*/  LDL.LU R0, [R1+0x6ea0] ;  /* 0x006ea00001007983 */ /* 0x001f220000300800 */
[----:B------:R-:W3:Y:S02]  /*2ac80*/  LDL R4, [R1+0x2304] ;  /* 0x0023040001047983 */ /* 0x000ee40000100800 */
[----:B------:R-:W3:Y:S01]  /*2ac90*/  LDL R5, [R1+0x2308] ;  /* 0x0023080001057983 */ /* 0x000ee20000100800 */
[----:B--2---:R-:W-:-:S02]  /*2aca0*/  PRMT R29, RZ, 0x7610, R29 ;  /* 0x00007610ff1d7816 */ /* 0x004fc4000000001d */
[----:B---3--:R-:W-:-:S04]  /*2acb0*/  @!P1 LOP3.LUT R5, R5, R4, RZ, 0x3c, !PT ;  /* 0x0000000405059212 */ /* 0x008fc800078e3cff */
[----:B------:R-:W-:-:S04]  /*2acc0*/  @!P1 LOP3.LUT R4, R5, R4, RZ, 0x3c, !PT ;  /* 0x0000000405049212 */ /* 0x000fc800078e3cff */
[----:B------:R-:W-:-:S05]  /*2acd0*/  @!P1 LOP3.LUT R5, R5, R4, RZ, 0x3c, !PT ;  /* 0x0000000405059212 */ /* 0x000fca00078e3cff */
[----:B------:R-:W2:Y:S04]  /*2ace0*/  @!P1 LDG.E.U16 R29, [R4.64] ;  /* 0x00000006041d9981 */ /* 0x000ea8000c1e1500 */
[----:B--2---:R0:W-:Y:S04]  /*2acf0*/  STL [R1+0xb34], R29 ;  /* 0x000b341d01007387 */ /* 0x0041e80000100800 */
[----:B0-----:R-:W2:Y:S01]  /*2ad00*/  LDL.LU R29, [R1+0x6e9c] ;  /* 0x006e9c00011d7983 */ /* 0x001ea20000300800 */
[----:B------:R-:W3:Y:S02]  /*2ad10*/  LDL R4, [R1+0x22fc] ;  /* 0x0022fc0001047983 */ /* 0x000ee40000100800 */
[----:B------:R-:W3:Y:S01]  /*2ad20*/  LDL R5, [R1+0x2300] ;  /* 0x0023000001057983 */ /* 0x000ee20000100800 */
[----:B----4-:R-:W-:-:S02]  /*2ad30*/  PRMT R0, RZ, 0x7610, R0 ;  /* 0x00007610ff007816 */ /* 0x010fc40000000000 */
[----:B---3--:R-:W-:-:S04]  /*2ad40*/  @!P1 LOP3.LUT R5, R5, R4, RZ, 0x3c, !PT ;  /* 0x0000000405059212 */ /* 0x008fc800078e3cff */
[----:B------:R-:W-:-:S04]  /*2ad50*/  @!P1 LOP3.LUT R4, R5, R4, RZ, 0x3c, !PT ;  /* 0x0000000405049212 */ /* 0x000fc800078e3cff */
[----:B------:R-:W-:-:S05]  /*2ad60*/  @!P1 LOP3.LUT R5, R5, R4, RZ, 0x3c, !PT ;  /* 0x0000000405059212 */ /* 0x000fca00078e3cff */
[----:B------:R-:W3:Y:S04]  /*2ad70*/  @!P1 LDG.E.U16 R0, [R4.64] ;  /* 0x0000000604009981 */ /* 0x000ee8000c1e1500 */
[----:B---3--:R0:W-:Y:S04]  /*2ad80*/  STL [R1+0xb30], R0 ;  /* 0x000b300001007387 */ /* 0x0081e80000100800 */
[----:B0-----:R-:W3:Y:S01]  /*2ad90*/  LDL.LU R0, [R1+0x6e98] ;  /* 0x006e980001007983 */ /* 0x001ee20000300800 */
[----:B------:R-:W4:Y:S02]  /*2ada0*/  LDL R4, [R1+0x22e4] ;  /* 0x0022e40001047983 */ /* 0x000f240000100800 */
[----:B------:R-:W4:Y:S01]  /*2adb0*/  LDL R5, [R1+0x22e8] ;  /* 0x0022e80001057983 */ /* 0x000f220000100800 */
[----:B--2---:R-:W-:-:S02]  /*2adc0*/  PRMT R29, RZ, 0x7610, R29 ;  /* 0x00007610ff1d7816 */ /* 0x004fc4000000001d */
[----:B----4-:R-:W-:-:S04]  /*2add0*/  @!P1 LOP3.LUT R5, R5, R4, RZ, 0x3c, !PT ;  /* 0x0000000405059212 */ /* 0x010fc800078e3cff */
[----:B------:R-:W-:-:S04]  /*2ade0*/  @!P1 LOP3.LUT R4, R5, R4, RZ, 0x3c, !PT ;  /* 0x0000000405049212 */ /* 0x000fc800078e3cff */
[----:B------:R-:W-:-:S05]  /*2adf0*/  @!P1 LOP3.LUT R5, R5, R4, RZ, 0x3c, !PT ;  /* 0x0000000405059212 */ /* 0x000fca00078e3cff */
[----:B------:R-:W2:Y:S04]  /*2ae00*/  @!P1 LDG.E.U16 R29, [R4.64] ;  /* 0x00000006041d9981 */ /* 0x000ea8000c1e1500 */
[----:B--2---:R0:W-:Y:S04]  /*2ae10*/  STL [R1+0xb2c], R29 ;  /* 0x000b2c1d01007387 */ /* 0x0041e80000100800 */
[----:B0-----:R-:W2:Y:S01]  /*2ae20*/  LDL.LU R29, [R1+0x6e94] ;  /* 0x006e9400011d7983 */ /* 0x001ea20000300800 */
[----:B------:R-:W4:Y:S02]  /*2ae30*/  LDL R4, [R1+0x22dc] ;  /* 0x0022dc0001047983 */ /* 0x000f240000100800 */
[----:B------:R-:W4:Y:S01]  /*2ae40*/  LDL R5, [R1+0x22e0] ;  /* 0x0022e00001057983 */ /* 0x000f220000100800 */
[----:B---3--:R-:W-:-:S02]  /*2ae50*/  PRMT R0, RZ, 0x7610, R0 ;  /* 0x00007610ff007816 */ /* 0x008fc40000000000 */
[----:B----4-:R-:W-:-:S04]  /*2ae60*/  @!P1 LOP3.LUT R5, R5, R4, RZ, 0x3c, !PT ;  /* 0x0000000405059212 */ /* 0x010fc800078e3cff */
        /* <DEDUP_REMOVED lines=537> */
[----:B------:R-:W4:Y:S02]  /*2d000*/  LDL R5, [R1+0x2040] ;  /* 0x0020400001057983 */ /* 0x000f240000100800 */
[----:B----4-:R-:W-:-:S02]  /*2d010*/  @!P1 LOP3.LUT R5, R5, R4, RZ, 0x3c, !PT ;  /* 0x0000000405059212 */ /* 0x010fc400078e3cff */
[----:B--2---:R-:W-:Y:S02]  /*2d020*/  PRMT R29, RZ, 0x7610, R29 ;  /* 0x00007610ff1d7816 */ /* 0x004fe4000000001d */
        /* <DEDUP_REMOVED lines=749> */
[----:B------:R0:W3:Y:S04]  /*2ff00*/  @!P1 LDG.E.U16 R0, [R4.64] ;  /* 0x0000000604009981 */ /* 0x0000e8000c1e1500 */
[----:B0-----:R-:W4:Y:S04]  /*2ff10*/  LDL R4, [R1+0x1cbc] ;  /* 0x001cbc0001047983 */ /* 0x001f280000100800 */
[----:B------:R-:W4:Y:S01]  /*2ff20*/  LDL R5, [R1+0x1cc0] ;  /* 0x001cc00001057983 */ /* 0x000f220000100800 */
[----:B--2---:R-:W-:Y:S02]  /*2ff30*/  PRMT R29, RZ, 0x7610, R29 ;  /* 0x00007610ff1d7816 */ /* 0x004fe4000000001d */
[----:B----4-:R-:W-:-:S04]  /*2ff40*/  @!P1 LOP3.LUT R5, R5, R4, RZ, 0x3c, !PT ;  /* 0x0000000405059212 */ /* 0x010fc800078e3cff */
[----:B------:R-:W-:-:S04]  /*2ff50*/  @!P1 LOP3.LUT R4, R5, R4, RZ, 0x3c, !PT ;  /* 0x0000000405049212 */ /* 0x000fc800078e3cff */
[----:B------:R-:W-:Y:S01]  /*2ff60*/  @!P1 LOP3.LUT R5, R5, R4, RZ, 0x3c, !PT ;  /* 0x0000000405059212 */ /* 0x000fe200078e3cff */
[----:B---3--:R0:W-:Y:S04]  /*2ff70*/  STL [R1+0x6be8], R0 ;  /* 0x006be80001007387 */ /* 0x0081e80000100800 */
[----:B------:R1:W2:Y:S04]  /*2ff80*/  @!P1 LDG.E.U16 R29, [R4.64] ;  /* 0x00000006041d9981 */ /* 0x0002a8000c1e1500 */
[----:B-1----:R-:W3:Y:S04]  /*2ff90*/  LDL R4, [R1+0x1cac] ;  /* 0x001cac0001047983 */ /* 0x002ee80000100800 */
[----:B------:R-:W3:Y:S01]  /*2ffa0*/  LDL R5, [R1+0x1cb0] ;  /* 0x001cb00001057983 */ /* 0x000ee20000100800 */
[----:B0-----:R-:W-:-:S02]  /*2ffb0*/  PRMT R0, RZ, 0x7610, R0 ;  /* 0x00007610ff007816 */ /* 0x001fc40000000000 */
[----:B---3--:R-:W-:-:S04]  /*2ffc0*/  @!P1 LOP3.LUT R5, R5, R4, RZ, 0x3c, !PT ;  /* 0x0000000405059212 */ /* 0x008fc800078e3cff */
[----:B------:R-:W-:-:S04]  /*2ffd0*/  @!P1 LOP3.LUT R4, R5, R4, RZ, 0x3c, !PT ;  /* 0x0000000405049212 */ /* 0x000fc800078e3cff */
[----:B------:R-:W-:Y:S01]  /*2ffe0*/  @!P1 LOP3.LUT R5, R5, R4, RZ, 0x3c, !PT ;  /* 0x0000000405059212 */ /* 0x000fe200078e3cff */
[----:B--2---:R-:W-:Y:S04]  /*2fff0*/  STL [R1+0x6bac], R29 ;  /* 0x006bac1d01007387 */ /* 0x004fe80000100800 */
[----:B------:R0:W2:Y:S04]  /*30000*/  @!P1 LDG.E.U16 R0, [R4.64] ;  /* 0x0000000604009981 */ /* 0x0000a8000c1e1500 */
[----:B0-----:R-:W3:Y:S04]  /*30010*/  LDL R4, [R1+0x1c8c] ;  /* 0x001c8c0001047983 */ /* 0x001ee80000100800 */
[----:B------:R-:W3:Y:S01]  /*30020*/  LDL R5, [R1+0x1c90] ;  /* 0x001c900001057983 */ /* 0x000ee20000100800 */
[----:B------:R-:W-:-:S02]  /*30030*/  PRMT R28, RZ, 0x7610, R28 ;  /* 0x00007610ff1c7816 */ /* 0x000fc4000000001c */
[----:B---3--:R-:W-:-:S04]  /*30040*/  @!P1 LOP3.LUT R5, R5, R4, RZ, 0x3c, !PT ;  /* 0x0000000405059212 */ /* 0x008fc800078e3cff */
[----:B------:R-:W-:-:S04]  /*30050*/  @!P1 LOP3.LUT R4, R5, R4, RZ, 0x3c, !PT ;  /* 0x0000000405049212 */ /* 0x000fc800078e3cff */
[----:B------:R-:W-:-:S05]  /*30060*/  @!P1 LOP3.LUT R5, R5, R4, RZ, 0x3c, !PT ;  /* 0x0000000405059212 */ /* 0x000fca00078e3cff */
[----:B------:R-:W3:Y:S04]  /*30070*/  @!P1 LDG.E.U16 R28, [R4.64] ;  /* 0x00000006041c9981 */ /* 0x000ee8000c1e1500 */
[----:B--2---:R-:W-:Y:S04]  /*30080*/  STL [R1+0x6c34], R0 ;  /* 0x006c340001007387 */ /* 0x004fe80000100800 */
[----:B---3--:R0:W-:Y:S04]  /*30090*/  STL [R1+0x20], R28 ;  /* 0x0000201c01007387 */ /* 0x0081e80000100800 */
[----:B0-----:R-:W2:Y:S01]  /*300a0*/  LDL.LU R28, [R1+0x6c54] ;  /* 0x006c5400011c7983 */ /* 0x001ea20000300800 */
[----:B------:R-:W3:Y:S02]  /*300b0*/  LDL R4, [R1+0x1c6c] ;  /* 0x001c6c0001047983 */ /* 0x000ee40000100800 */
[----:B------:R-:W3:Y:S02]  /*300c0*/  LDL R5, [R1+0x1c70] ;  /* 0x001c700001057983 */ /* 0x000ee40000100800 */
[----:B---3--:R-:W-:-:S02]  /*300d0*/  @!P1 LOP3.LUT R5, R5, R4, RZ, 0x3c, !PT ;  /* 0x0000000405059212 */ /* 0x008fc400078e3cff */
[----:B--2---:R-:W-:Y:S02]  /*300e0*/  PRMT R28, RZ, 0x7610, R28 ;  /* 0x00007610ff1c7816 */ /* 0x004fe4000000001c */
[----:B------:R-:W-:-:S04]  /*300f0*/  @!P1 LOP3.LUT R4, R5, R4, RZ, 0x3c, !PT ;  /* 0x0000000405049212 */ /* 0x000fc800078e3cff */
[----:B------:R-:W-:-:S05]  /*30100*/  @!P1 LOP3.LUT R5, R5, R4, RZ, 0x3c, !PT ;  /* 0x0000000405059212 */ /* 0x000fca00078e3cff */
[----:B------:R-:W2:Y:S04]  /*30110*/  @!P1 LDG.E.U16 R28, [R4.64] ;  /* 0x00000006041c9981 */ /* 0x000ea8000c1e1500 */
[----:B--2---:R0:W-:Y:S04]  /*30120*/  STL [R1+0x1c], R28 ;  /* 0x00001c1c01007387 */ /* 0x0041e80000100800 */
        /* <DEDUP_REMOVED lines=11> */
[----:B------:R-:W3:Y:S01]  /*301e0*/  LDL R5, [R1+0x1c30] ;  /* 0x001c300001057983 */ /* 0x000ee20000100800 */
[----:B------:R-:W-:-:S02]  /*301f0*/  PRMT R29, RZ, 0x7610, R29 ;  /* 0x00007610ff1d7816 */ /* 0x000fc4000000001d */
[----:B---3--:R-:W-:-:S04]  /*30200*/  @!P1 LOP3.LUT R5, R5, R4, RZ, 0x3c, !PT ;  /* 0x0000000405059212 */ /* 0x008fc800078e3cff */
        /* <DEDUP_REMOVED lines=8> */
[----:B------:R-:W-:-:S05]  /*30290*/  @!P1 LOP3.LUT R5, R5, R4, RZ, 0x3c, !PT ;  /* 0x0000000405059212 */ /* 0x000fca00078e3cff */
[----:B------:R-:W2:Y:S04]  /*302a0*/  @!P1 LDG.E.U16 R28, [R4.64] ;  /* 0x00000006041c9981 */ /* 0x000ea8000c1e1500 */
[----:B---3--:R0:W-:Y:S04]  /*302b0*/  STL [R1+0x14], R29 ;  /* 0x0000141d01007387 */ /* 0x0081e80000100800 */
[----:B0-----:R-:W3:Y:S04]  /*302c0*/  LDL R29, [R1+0x1b70] ;  /* 0x001b7000011d7983 */ /* 0x001ee80000100800 */
        /* <DEDUP_REMOVED lines=35> */
[----:B------:R0:W4:Y:S04]  /*30500*/  @!P1 LDG.E.U16 R0, [R4.64] ;  /* 0x0000000604009981 */ /* 0x000128000c1e1500 */
[----:B0-----:R-:W2:Y:S01]  /*30510*/  LDL R5, [R1+0x1b6c] ;  /* 0x001b6c0001057983 */ /* 0x001ea20000100800 */
[----:B------:R-:W-:Y:S01]  /*30520*/  PRMT R27, RZ, 0x7610, R27 ;  /* 0x00007610ff1b7816 */ /* 0x000fe2000000001b */
[----:B---3--:R-:W-:Y:S02]  /*30530*/  @!P1 IMAD.MOV.U32 R4, RZ, RZ, R29 ;  /* 0x000000ffff049224 */ /* 0x008fe400078e001d */
[----:B----4-:R0:W-:Y:S01]  /*30540*/  STL [R1], R0 ;  /* 0x0000000001007387 */ /* 0x0101e20000100800 */
[----:B------:R-:W-:Y:S01]  /*30550*/  PRMT R26, RZ, 0x7610, R26 ;  /* 0x00007610ff1a7816 */ /* 0x000fe2000000001a */
[----:B------:R-:W3:Y:S02]  /*30560*/  LDL R29, [R1+0x1c48] ;  /* 0x001c4800011d7983 */ /* 0x000ee40000100800 */
[----:B--2---:R1:W2:Y:S04]  /*30570*/  @!P1 LDG.E.U16 R27, [R4.64] ;  /* 0x00000006041b9981 */ /* 0x0042a8000c1e1500 */
[----:B0-----:R-:W4:Y:S04]  /*30580*/  LDL R0, [R1+0x1c68] ;  /* 0x001c680001007983 */ /* 0x001f280000100800 */
[----:B-1----:R-:W2:Y:S04]  /*30590*/  LDL R4, [R1+0x1ca4] ;  /* 0x001ca40001047983 */ /* 0x002ea80000100800 */
[----:B------:R-:W2:Y:S02]  /*305a0*/  LDL R5, [R1+0x1ca8] ;  /* 0x001ca80001057983 */ /* 0x000ea40000100800 */
[----:B--2---:R-:W-:-:S04]  /*305b0*/  @!P1 LOP3.LUT R5, R5, R4, RZ, 0x3c, !PT ;  /* 0x0000000405059212 */ /* 0x004fc800078e3cff */
[----:B------:R-:W-:-:S04]  /*305c0*/  @!P1 LOP3.LUT R4, R5, R4, RZ, 0x3c, !PT ;  /* 0x0000000405049212 */ /* 0x000fc800078e3cff */
[----:B------:R-:W-:-:S05]  /*305d0*/  @!P1 LOP3.LUT R5, R5, R4, RZ, 0x3c, !PT ;  /* 0x0000000405059212 */ /* 0x000fca00078e3cff */
[----:B------:R0:W2:Y:S04]  /*305e0*/  @!P1 LDG.E.U16 R26, [R4.64] ;  /* 0x00000006041a9981 */ /* 0x0000a8000c1e1500 */
[----:B------:R1:W-:Y:S04]  /*305f0*/  STL [R1+0x6c24], R27 ;  /* 0x006c241b01007387 */ /* 0x0003e80000100800 */
[----:B0-----:R-:W3:Y:S04]  /*30600*/  LDL R4, [R1+0x1c84] ;  /* 0x001c840001047983 */ /* 0x001ee80000100800 */
[----:B------:R-:W3:Y:S04]  /*30610*/  LDL R5, [R1+0x1c88] ;  /* 0x001c880001057983 */ /* 0x000ee80000100800 */
[----:B-1----:R-:W4:Y:S04]  /*30620*/  LDL R27, [R1+0x1c44] ;  /* 0x001c4400011b7983 */ /* 0x002f280000100800 */
[----:B--2---:R0:W-:Y:S04]  /*30630*/  STL [R1+0x6bec], R26 ;  /* 0x006bec1a01007387 */ /* 0x0041e80000100800 */
[----:B0-----:R-:W2:Y:S01]  /*30640*/  LDL R26, [R1+0x1c64] ;  /* 0x001c6400011a7983 */ /* 0x001ea20000100800 */
[----:B---3--:R-:W-:-:S02]  /*30650*/  @!P1 LOP3.LUT R5, R5, R4, RZ, 0x3c, !PT ;  /* 0x0000000405059212 */ /* 0x008fc400078e3cff */
[----:B------:R-:W-:Y:S02]  /*30660*/  PRMT R25, RZ, 0x7610, R25 ;  /* 0x00007610ff197816 */ /* 0x000fe40000000019 */
[----:B------:R-:W-:-:S04]  /*30670*/  @!P1 LOP3.LUT R4, R5, R4, RZ, 0x3c, !PT ;  /* 0x0000000405049212 */ /* 0x000fc800078e3cff */
[----:B------:R-:W-:Y:S02]  /*30680*/  @!P1 LOP3.LUT R5, R5, R4, RZ, 0x3c, !PT ;  /* 0x0000000405059212 */ /* 0x000fe400078e3cff */
[----:B------:R-:W-:-:S03]  /*30690*/  PRMT R24, RZ, 0x7610, R24 ;  /* 0x00007610ff187816 */ /* 0x000fc60000000018 */
[----:B------:R4:W3:Y:S02]  /*306a0*/  @!P1 LDG.E.U16 R25, [R4.64] ;  /* 0x0000000604199981 */ /* 0x0008e4000c1e1500 */
[----:B----4-:R-:W-:Y:S02]  /*306b0*/  @!P1 IMAD.MOV.U32 R4, RZ, RZ, R0 ;  /* 0x000000ffff049224 */ /* 0x010fe400078e0000 */
[----:B--2---:R-:W-:-:S05]  /*306c0*/  @!P1 IMAD.MOV.U32 R5, RZ, RZ, R26 ;  /* 0x000000ffff059224 */ /* 0x004fca00078e001a */
[----:B------:R-:W2:Y:S04]  /*306d0*/  @!P1 LDG.E.U16 R24, [R4.64] ;  /* 0x0000000604189981 */ /* 0x000ea8000c1e1500 */
[----:B---3--:R0:W-:Y:S01]  /*306e0*/  STL [R1+0x6bf0], R25 ;  /* 0x006bf01901007387 */ /* 0x0081e20000100800 */
[----:B------:R-:W3:Y:S03]  /*306f0*/  LDL R0, [R1+0x1c08] ;  /* 0x001c080001007983 */ /* 0x000ee60000100800 */
[----:B0-----:R-:W4:Y:S04]  /*30700*/  LDL R25, [R1+0x1c28] ;  /* 0x001c280001197983 */ /* 0x001f280000100800 */
[----:B--2---:R0:W-:Y:S01]  /*30710*/  STL [R1+0x6bf4], R24 ;  /* 0x006bf41801007387 */ /* 0x0041e20000100800 */
[----:B------:R-:W-:Y:S01]  /*30720*/  PRMT R23, RZ, 0x7610, R23 ;  /* 0x00007610ff177816 */ /* 0x000fe20000000017 */
[----:B------:R-:W-:-:S02]  /*30730*/  @!P1 IMAD.MOV.U32 R4, RZ, RZ, R29 ;  /* 0x000000ffff049224 */ /* 0x000fc400078e001d */
[----:B------:R-:W-:Y:S01]  /*30740*/  @!P1 IMAD.MOV.U32 R5, RZ, RZ, R27 ;  /* 0x000000ffff059224 */ /* 0x000fe200078e001b */
[----:B------:R-:W-:Y:S01]  /*30750*/  PRMT R22, RZ, 0x7610, R22 ;  /* 0x00007610ff167816 */ /* 0x000fe20000000016 */
[----:B------:R-:W2:Y:S04]  /*30760*/  LDL R29, [R1+0x1be8] ;  /* 0x001be800011d7983 */ /* 0x000ea80000100800 */
[----:B------:R4:W2:Y:S04]  /*30770*/  @!P1 LDG.E.U16 R23, [R4.64] ;  /* 0x0000000604179981 */ /* 0x0008a8000c1e1500 */
[----:B------:R-:W2:Y:S04]  /*30780*/  LDL R27, [R1+0x1bc4] ;  /* 0x001bc400011b7983 */ /* 0x000ea80000100800 */
[----:B0-----:R-:W2:Y:S04]  /*30790*/  LDL R24, [R1+0x1c24] ;  /* 0x001c240001187983 */ /* 0x001ea80000100800 */
[----:B------:R-:W3:Y:S01]  /*307a0*/  LDL R26, [R1+0x1bc8] ;  /* 0x001bc800011a7983 */ /* 0x000ee20000100800 */
[----:B----4-:R-:W-:-:S02]  /*307b0*/  @!P1 IMAD.MOV.U32 R4, RZ, RZ, R25 ;  /* 0x000000ffff049224 */ /* 0x010fc400078e0019 */
[----:B--2---:R-:W-:-:S05]  /*307c0*/  @!P1 IMAD.MOV.U32 R5, RZ, RZ, R24 ;  /* 0x000000ffff059224 */ /* 0x004fca00078e0018 */
[----:B------:R-:W2:Y:S04]  /*307d0*/  @!P1 LDG.E.U16 R22, [R4.64] ;  /* 0x0000000604169981 */ /* 0x000ea8000c1e1500 */
[----:B------:R0:W-:Y:S01]  /*307e0*/  STL [R1+0x6bf8], R23 ;  /* 0x006bf81701007387 */ /* 0x0001e20000100800 */
[----:B------:R-:W4:Y:S02]  /*307f0*/  LDL R25, [R1+0x1ba4] ;  /* 0x001ba40001197983 */ /* 0x000f240000100800 */
[----:B------:R-:W3:Y:S01]  /*30800*/  LDL R24, [R1+0x1ba8] ;  /* 0x001ba80001187983 */ /* 0x000ee20000100800 */
[----:B0-----:R-:W3:Y:S04]  /*30810*/  LDL R23, [R1+0x1c04] ;  /* 0x001c040001177983 */ /* 0x001ee80000100800 */
[----:B--2---:R0:W-:Y:S04]  /*30820*/  STL [R1+0x6bfc], R22 ;  /* 0x006bfc1601007387 */ /* 0x0041e80000100800 */
[----:B0-----:R-:W2:Y:S01]  /*30830*/  LDL R22, [R1+0x1be4] ;  /* 0x001be40001167983 */ /* 0x001ea20000100800 */
[----:B------:R-:W-:Y:S01]  /*30840*/  PRMT R21, RZ, 0x7610, R21 ;  /* 0x00007610ff157816 */ /* 0x000fe20000000015 */
[----:B---3--:R-:W-:-:S02]  /*30850*/  @!P1 IMAD.MOV.U32 R4, RZ, RZ, R0 ;  /* 0x000000ffff049224 */ /* 0x008fc400078e0000 */
[----:B------:R-:W-:Y:S01]  /*30860*/  @!P1 IMAD.MOV.U32 R5, RZ, RZ, R23 ;  /* 0x000000ffff059224 */ /* 0x000fe200078e0017 */
[----:B------:R-:W-:Y:S02]  /*30870*/  PRMT R20, RZ, 0x7610, R20 ;  /* 0x00007610ff147816 */ /* 0x000fe40000000014 */
[----:B------:R-:W-:Y:S02]  /*30880*/  PRMT R19, RZ, 0x7610, R19 ;  /* 0x00007610ff137816 */ /* 0x000fe40000000013 */
[----:B------:R-:W-:Y:S01]  /*30890*/  PRMT R18, RZ, 0x7610, R18 ;  /* 0x00007610ff127816 */ /* 0x000fe20000000012 */
[----:B------:R-:W3:Y:S04]  /*308a0*/  LDL R23, [R1+0x1b84] ;  /* 0x001b840001177983 */ /* 0x000ee80000100800 */
[----:B------:R0:W3:Y:S04]  /*308b0*/  @!P1 LDG.E.U16 R21, [R4.64] ;  /* 0x0000000604159981 */ /* 0x0000e8000c1e1500 */
[----:B------:R-:W3:Y:S01]  /*308c0*/  LDL R0, [R1+0x1b88] ;  /* 0x001b880001007983 */ /* 0x000ee20000100800 */
[----:B0-----:R-:W-:-:S02]  /*308d0*/  @!P1 IMAD.MOV.U32 R4, RZ, RZ, R29 ;  /* 0x000000ffff049224 */ /* 0x001fc400078e001d */
[----:B--2---:R-:W-:-:S05]  /*308e0*/  @!P1 IMAD.MOV.U32 R5, RZ, RZ, R22 ;  /* 0x000000ffff059224 */ /* 0x004fca00078e0016 */
[----:B------:R0:W2:Y:S02]  /*308f0*/  @!P1 LDG.E.U16 R20, [R4.64] ;  /* 0x0000000604149981 */ /* 0x0000a4000c1e1500 */
[----:B0-----:R-:W-:Y:S02]  /*30900*/  @!P1 IMAD.MOV.U32 R4, RZ, RZ, R26 ;  /* 0x000000ffff049224 */ /* 0x001fe400078e001a */
[----:B------:R-:W-:-:S05]  /*30910*/  @!P1 IMAD.MOV.U32 R5, RZ, RZ, R27 ;  /* 0x000000ffff059224 */ /* 0x000fca00078e001b */
[----:B------:R0:W2:Y:S02]  /*30920*/  @!P1 LDG.E.U16 R19, [R4.64] ;  /* 0x0000000604139981 */ /* 0x0000a4000c1e1500 */
[----:B0-----:R-:W-:Y:S02]  /*30930*/  @!P1 IMAD.MOV.U32 R4, RZ, RZ, R24 ;  /* 0x000000ffff049224 */ /* 0x001fe400078e0018 */
[----:B----4-:R-:W-:-:S05]  /*30940*/  @!P1 IMAD.MOV.U32 R5, RZ, RZ, R25 ;  /* 0x000000ffff059224 */ /* 0x010fca00078e0019 */
[----:B------:R-:W4:Y:S04]  /*30950*/  @!P1 LDG.E.U16 R18, [R4.64] ;  /* 0x0000000604129981 */ /* 0x000f28000c1e1500 */
[----:B---3--:R0:W-:Y:S04]  /*30960*/  STL [R1+0x6c00], R21 ;  /* 0x006c001501007387 */ /* 0x0081e80000100800 */
[----:B--2---:R1:W-:Y:S01]  /*30970*/  STL [R1+0x6c04], R20 ;  /* 0x006c041401007387 */ /* 0x0043e20000100800 */
[----:B------:R-:W2:Y:S03]  /*30980*/  LDL R22, [R1+0x1b68] ;  /* 0x001b680001167983 */ /* 0x000ea60000100800 */
[----:B------:R3:W-:Y:S01]  /*30990*/  STL [R1+0x6c08], R19 ;  /* 0x006c081301007387 */ /* 0x0007e20000100800 */
[----:B0-----:R-:W2:Y:S03]  /*309a0*/  LDL R21, [R1+0x1c9c] ;  /* 0x001c9c0001157983 */ /* 0x001ea60000100800 */
[----:B-1----:R-:W2:Y:S04]  /*309b0*/  LDL R20, [R1+0x1ca0] ;  /* 0x001ca00001147983 */ /* 0x002ea80000100800 */
[----:B----4-:R0:W-:Y:S01]  /*309c0*/  STL [R1+0x6c0c], R18 ;  /* 0x006c0c1201007387 */ /* 0x0101e20000100800 */
[----:B---3--:R-:W3:Y:S03]  /*309d0*/  LDL R19, [R1+0x1c7c] ;  /* 0x001c7c0001137983 */ /* 0x008ee60000100800 */
[----:B0-----:R-:W4:Y:S01]  /*309e0*/  LDL R18, [R1+0x1c80] ;  /* 0x001c800001127983 */ /* 0x001f220000100800 */
[----:B------:R-:W-:Y:S01]  /*309f0*/  PRMT R17, RZ, 0x7610, R17 ;  /* 0x00007610ff117816 */ /* 0x000fe20000000011 */
[----:B------:R-:W-:-:S02]  /*30a00*/  @!P1 IMAD.MOV.U32 R4, RZ, RZ, R0 ;  /* 0x000000ffff049224 */ /* 0x000fc400078e0000 */
[----:B------:R-:W-:Y:S01]  /*30a10*/  @!P1 IMAD.MOV.U32 R5, RZ, RZ, R23 ;  /* 0x000000ffff059224 */ /* 0x000fe200078e0017 */
[----:B------:R-:W-:Y:S02]  /*30a20*/  PRMT R16, RZ, 0x7610, R16 ;  /* 0x00007610ff107816 */ /* 0x000fe40000000010 */
[----:B------:R-:W-:Y:S02]  /*30a30*/  PRMT R15, RZ, 0x7610, R15 ;  /* 0x00007610ff0f7816 */ /* 0x000fe4000000000f */
[----:B------:R-:W-:Y:S01]  /*30a40*/  PRMT R14, RZ, 0x7610, R14 ;  /* 0x00007610ff0e7816 */ /* 0x000fe2000000000e */
[----:B------:R-:W4:Y:S04]  /*30a50*/  LDL R23, [R1+0x1c5c] ;  /* 0x001c5c0001177983 */ /* 0x000f280000100800 */
[----:B------:R0:W4:Y:S04]  /*30a60*/  @!P1 LDG.E.U16 R17, [R4.64] ;  /* 0x0000000604119981 */ /* 0x000128000c1e1500 */
[----:B------:R-:W4:Y:S01]  /*30a70*/  LDL R0, [R1+0x1c60] ;  /* 0x001c600001007983 */ /* 0x000f220000100800 */
[----:B0-----:R-:W-:-:S02]  /*30a80*/  @!P1 IMAD.MOV.U32 R5, RZ, RZ, R2 ;  /* 0x000000ffff059224 */ /* 0x001fc400078e0002 */
[----:B--2---:R-:W-:-:S05]  /*30a90*/  @!P1 IMAD.MOV.U32 R4, RZ, RZ, R22 ;  /* 0x000000ffff049224 */ /* 0x004fca00078e0016 */
[----:B------:R0:W2:Y:S02]  /*30aa0*/  @!P1 LDG.E.U16 R16, [R4.64] ;  /* 0x0000000604109981 */ /* 0x0000a4000c1e1500 */
[----:B0-----:R-:W-:Y:S02]  /*30ab0*/  @!P1 IMAD.MOV.U32 R5, RZ, RZ, R21 ;  /* 0x000000ffff059224 */ /* 0x001fe400078e0015 */
[----:B------:R-:W-:-:S05]  /*30ac0*/  @!P1 IMAD.MOV.U32 R4, RZ, RZ, R20 ;  /* 0x000000ffff049224 */ /* 0x000fca00078e0014 */
[----:B------:R3:W2:Y:S02]  /*30ad0*/  @!P1 LDG.E.U16 R15, [R4.64] ;  /* 0x00000006040f9981 */ /* 0x0006a4000c1e1500 */
[----:B---3--:R-:W-:Y:S02]  /*30ae0*/  @!P1 IMAD.MOV.U32 R5, RZ, RZ, R19 ;  /* 0x000000ffff059224 */ /* 0x008fe400078e0013 */
[----:B----4-:R-:W-:-:S05]  /*30af0*/  @!P1 IMAD.MOV.U32 R4, RZ, RZ, R18 ;  /* 0x000000ffff049224 */ /* 0x010fca00078e0012 */
[----:B------:R-:W3:Y:S04]  /*30b00*/  @!P1 LDG.E.U16 R14, [R4.64] ;  /* 0x00000006040e9981 */ /* 0x000ee8000c1e1500 */
[----:B------:R-:W-:Y:S01]  /*30b10*/  STL [R1+0x6c10], R17 ;  /* 0x006c101101007387 */ /* 0x000fe20000100800 */
[----:B------:R0:W-:Y:S03]  /*30b20*/  STL [R1+0x2380], R2 ;  /* 0x0023800201007387 */ /* 0x0001e60000100800 */
[----:B0-----:R-:W4:Y:S04]  /*30b30*/  LDL.LU R2, [R1+0x1b9c] ;  /* 0x001b9c0001027983 */ /* 0x001f280000300800 */
[----:B--2---:R0:W-:Y:S01]  /*30b40*/  STL [R1+0x6c14], R16 ;  /* 0x006c141001007387 */ /* 0x0041e20000100800 */
[----:B------:R-:W2:Y:S02]  /*30b50*/  LDL R22, [R1+0x1c3c] ;  /* 0x001c3c0001167983 */ /* 0x000ea40000100800 */
[----:B------:R-:W4:Y:S01]  /*30b60*/  LDL R21, [R1+0x1c40] ;  /* 0x001c400001157983 */ /* 0x000f220000100800 */
[----:B------:R1:W-:Y:S01]  /*30b70*/  STL [R1+0x6bb0], R15 ;  /* 0x006bb00f01007387 */ /* 0x0003e20000100800 */
[----:B------:R-:W4:Y:S02]  /*30b80*/  LDL R20, [R1+0x1c1c] ;  /* 0x001c1c0001147983 */ /* 0x000f240000100800 */
[----:B------:R-:W4:Y:S02]  /*30b90*/  LDL R19, [R1+0x1c20] ;  /* 0x001c200001137983 */ /* 0x000f240000100800 */
[----:B------:R-:W4:Y:S01]  /*30ba0*/  LDL R18, [R1+0x1bfc] ;  /* 0x001bfc0001127983 */ /* 0x000f220000100800 */
[----:B------:R-:W4:Y:S04]  /*30bb0*/  LDL R17, [R1+0x1c00] ;  /* 0x001c000001117983 */ /* 0x000f280000100800 */
[----:B---3--:R3:W-:Y:S01]  /*30bc0*/  STL [R1+0x6bb4], R14 ;  /* 0x006bb40e01007387 */ /* 0x0087e20000100800 */
[----:B0-----:R-:W4:Y:S02]  /*30bd0*/  LDL R16, [R1+0x1bdc] ;  /* 0x001bdc0001107983 */ /* 0x001f240000100800 */
[----:B-1----:R-:W4:Y:S01]  /*30be0*/  LDL R15, [R1+0x1be0] ;  /* 0x001be000010f7983 */ /* 0x002f220000100800 */
[----:B------:R-:W-:Y:S01]  /*30bf0*/  PRMT R13, RZ, 0x7610, R13 ;  /* 0x00007610ff0d7816 */ /* 0x000fe2000000000d */
[----:B------:R-:W-:-:S02]  /*30c00*/  @!P1 IMAD.MOV.U32 R4, RZ, RZ, R0 ;  /* 0x000000ffff049224 */ /* 0x000fc400078e0000 */
[----:B------:R-:W-:Y:S01]  /*30c10*/  @!P1 IMAD.MOV.U32 R5, RZ, RZ, R23 ;  /* 0x000000ffff059224 */ /* 0x000fe200078e0017 */
[----:B------:R-:W-:Y:S02]  /*30c20*/  PRMT R12, RZ, 0x7610, R12 ;  /* 0x00007610ff0c7816 */ /* 0x000fe4000000000c */
[----:B------:R-:W-:Y:S02]  /*30c30*/  PRMT R11, RZ, 0x7610, R11 ;  /* 0x00007610ff0b7816 */ /* 0x000fe4000000000b */
[----:B------:R-:W-:Y:S02]  /*30c40*/  PRMT R10, RZ, 0x7610, R10 ;  /* 0x00007610ff0a7816 */ /* 0x000fe4000000000a */
[----:B------:R-:W-:Y:S01]  /*30c50*/  PRMT R9, RZ, 0x7610, R9 ;  /* 0x00007610ff097816 */ /* 0x000fe20000000009 */
[----:B------:R2:W4:Y:S04]  /*30c60*/  @!P1 LDG.E.U16 R13, [R4.64] ;  /* 0x00000006040d9981 */ /* 0x000528000c1e1500 */
[----:B---3--:R-:W3:Y:S04]  /*30c70*/  LDL R14, [R1+0x1bbc] ;  /* 0x001bbc00010e7983 */ /* 0x008ee80000100800 */
[----:B------:R-:W3:Y:S01]  /*30c80*/  LDL R0, [R1+0x1bc0] ;  /* 0x001bc00001007983 */ /* 0x000ee20000100800 */
[----:B--2---:R-:W-:-:S02]  /*30c90*/  @!P1 IMAD.MOV.U32 R5, RZ, RZ, R22 ;  /* 0x000000ffff059224 */ /* 0x004fc400078e0016 */
[----:B----4-:R-:W-:-:S05]  /*30ca0*/  @!P1 IMAD.MOV.U32 R4, RZ, RZ, R21 ;  /* 0x000000ffff049224 */ /* 0x010fca00078e0015 */
[----:B------:R0:W2:Y:S02]  /*30cb0*/  @!P1 LDG.E.U16 R12, [R4.64] ;  /* 0x00000006040c9981 */ /* 0x0000a4000c1e1500 */
[----:B0-----:R-:W-:Y:S02]  /*30cc0*/  @!P1 IMAD.MOV.U32 R5, RZ, RZ, R20 ;  /* 0x000000ffff059224 */ /* 0x001fe400078e0014 */
[----:B------:R-:W-:-:S05]  /*30cd0*/  @!P1 IMAD.MOV.U32 R4, RZ, RZ, R19 ;  /* 0x000000ffff049224 */ /* 0x000fca00078e0013 */
[----:B------:R0:W4:Y:S02]  /*30ce0*/  @!P1 LDG.E.U16 R11, [R4.64] ;  /* 0x00000006040b9981 */ /* 0x000124000c1e1500 */
[----:B0-----:R-:W-:Y:S02]  /*30cf0*/  @!P1 IMAD.MOV.U32 R4, RZ, RZ, R17 ;  /* 0x000000ffff049224 */ /* 0x001fe400078e0011 */
[----:B------:R-:W-:-:S05]  /*30d00*/  @!P1 IMAD.MOV.U32 R5, RZ, RZ, R18 ;  /* 0x000000ffff059224 */ /* 0x000fca00078e0012 */
[----:B------:R0:W3:Y:S02]  /*30d10*/  @!P1 LDG.E.U16 R10, [R4.64] ;  /* 0x00000006040a9981 */ /* 0x0000e4000c1e1500 */
[----:B0-----:R-:W-:Y:S02]  /*30d20*/  @!P1 IMAD.MOV.U32 R4, RZ, RZ, R15 ;  /* 0x000000ffff049224 */ /* 0x001fe400078e000f */
[----:B------:R-:W-:-:S05]  /*30d30*/  @!P1 IMAD.MOV.U32 R5, RZ, RZ, R16 ;  /* 0x000000ffff059224 */ /* 0x000fca00078e0010 */
[----:B------:R-:W3:Y:S04]  /*30d40*/  @!P1 LDG.E.U16 R9, [R4.64] ;  /* 0x0000000604099981 */ /* 0x000ee8000c1e1500 */
[----:B------:R-:W-:Y:S04]  /*30d50*/  STL [R1+0x6bb8], R13 ;  /* 0x006bb80d01007387 */ /* 0x000fe80000100800 */
[----:B--2---:R0:W-:Y:S04]  /*30d60*/  STL [R1+0x6bbc], R12 ;  /* 0x006bbc0c01007387 */ /* 0x0041e80000100800 */
[----:B----4-:R1:W-:Y:S04]  /*30d70*/  STL [R1+0x6bc0], R11 ;  /* 0x006bc00b01007387 */ /* 0x0103e80000100800 */
[----:B---3--:R2:W-:Y:S04]  /*30d80*/  STL [R1+0x6bc4], R10 ;  /* 0x006bc40a01007387 */ /* 0x0085e80000100800 */
[----:B------:R3:W-:Y:S01]  /*30d90*/  STL [R1+0x6bc8], R9 ;  /* 0x006bc80901007387 */ /* 0x0007e20000100800 */
[----:B0-----:R-:W4:Y:S01]  /*30da0*/  LDL R12, [R1+0x1ba0] ;  /* 0x001ba000010c7983 */ /* 0x001f220000100800 */
[----:B------:R-:W-:Y:S01]  /*30db0*/  PRMT R8, RZ, 0x7610, R8 ;  /* 0x00007610ff087816 */ /* 0x000fe20000000008 */
[----:B------:R-:W-:-:S02]  /*30dc0*/  @!P1 IMAD.MOV.U32 R4, RZ, RZ, R0 ;  /* 0x000000ffff049224 */ /* 0x000fc400078e0000 */
[----:B------:R-:W-:Y:S01]  /*30dd0*/  @!P1 IMAD.MOV.U32 R5, RZ, RZ, R14 ;  /* 0x000000ffff059224 */ /* 0x000fe200078e000e */
[----:B------:R-:W-:Y:S01]  /*30de0*/  PRMT R7, RZ, 0x7610, R7 ;  /* 0x00007610ff077816 */ /* 0x000fe20000000007 */
[----:B-1----:R-:W4:Y:S04]  /*30df0*/  LDL R11, [R1+0x1b7c] ;  /* 0x001b7c00010b7983 */ /* 0x002f280000100800 */
[----:B------:R0:W4:Y:S04]  /*30e00*/  @!P1 LDG.E.U16 R8, [R4.64] ;  /* 0x0000000604089981 */ /* 0x000128000c1e1500 */
[----:B--2---:R-:W2:Y:S04]  /*30e10*/  LDL R10, [R1+0x1b80] ;  /* 0x001b8000010a7983 */ /* 0x004ea80000100800 */
[----:B---3--:R-:W3:Y:S01]  /*30e20*/  LDL R9, [R1+0x1b60] ;  /* 0x001b600001097983 */ /* 0x008ee20000100800 */
[----:B------:R-:W2:Y:S02]  /*30e30*/  LDL.LU R15, [R1+0xb0c] ;  /* 0x000b0c00010f7983 */ /* 0x000ea40000300800 */
[----:B------:R-:W2:Y:S02]  /*30e40*/  LDL.LU R16, [R1+0xb00] ;  /* 0x000b000001107983 */ /* 0x000ea40000300800 */
[----:B------:R-:W2:Y:S01]  /*30e50*/  LDL.LU R17, [R1+0xaf4] ;  /* 0x000af40001117983 */ /* 0x000ea20000300800 */
[----:B------:R-:W2:Y:S01]  /*30e60*/  LDL.LU R18, [R1+0xae8] ;  /* 0x000ae80001127983 */ /* 0x000ea20000300800 */
[----:B------:R-:W2:Y:S02]  /*30e70*/  LDL.LU R19, [R1+0xadc] ;  /* 0x000adc0001137983 */ /* 0x000ea40000300800 */
[----:B------:R-:W2:Y:S02]  /*30e80*/  LDL.LU R20, [R1+0xad0] ;  /* 0x000ad00001147983 */ /* 0x000ea40000300800 */
[----:B------:R-:W2:Y:S02]  /*30e90*/  LDL.LU R21, [R1+0xac4] ;  /* 0x000ac40001157983 */ /* 0x000ea40000300800 */
[----:B0-----:R-:W-:Y:S01]  /*30ea0*/  @!P1 IMAD.MOV.U32 R5, RZ, RZ, R2 ;  /* 0x000000ffff059224 */ /* 0x001fe200078e0002 */
[----:B------:R-:W3:Y:S01]  /*30eb0*/  LDL.LU R22, [R1+0xab8] ;  /* 0x000ab80001167983 */ /* 0x000ee20000300800 */
[----:B------:R-:W3:Y:S02]  /*30ec0*/  LDL.LU R23, [R1+0xaac] ;  /* 0x000aac0001177983 */ /* 0x000ee40000300800 */
[----:B------:R-:W3:Y:S02]  /*30ed0*/  LDL.LU R24, [R1+0xaa0] ;  /* 0x000aa00001187983 */ /* 0x000ee40000300800 */
[----:B------:R-:W3:Y:S01]  /*30ee0*/  LDL.LU R27, [R1+0xa94] ;  /* 0x000a9400011b7983 */ /* 0x000ee20000300800 */
[----:B------:R-:W3:Y:S01]  /*30ef0*/  LDL.LU R29, [R1+0xa88] ;  /* 0x000a8800011d7983 */ /* 0x000ee20000300800 */
[----:B------:R-:W3:Y:S02]  /*30f00*/  LDL.LU R25, [R1+0xa7c] ;  /* 0x000a7c0001197983 */ /* 0x000ee40000300800 */
[----:B------:R-:W3:Y:S02]  /*30f10*/  LDL.LU R26, [R1+0xa70] ;  /* 0x000a7000011a7983 */ /* 0x000ee40000300800 */
[----:B------:R-:W3:Y:S02]  /*30f20*/  LDL.LU R0, [R1+0xa64] ;  /* 0x000a640001007983 */ /* 0x000ee40000300800 */
[----:B----4-:R-:W-:-:S05]  /*30f30*/  @!P1 IMAD.MOV.U32 R4, RZ, RZ, R12 ;  /* 0x000000ffff049224 */ /* 0x010fca00078e000c */
[----:B------:R2:W4:Y:S04]  /*30f40*/  @!P1 LDG.E.U16 R7, [R4.64] ;  /* 0x0000000604079981 */ /* 0x000528000c1e1500 */
[----:B------:R-:W-:Y:S01]  /*30f50*/  STL [R1+0x6bcc], R8 ;  /* 0x006bcc0801007387 */ /* 0x000fe20000100800 */
[----:B------:R-:W-:Y:S01]  /*30f60*/  STL [R1+0x2384], R2 ;  /* 0x0023840201007387 */ /* 0x000fe20000100800 */
[----:B------:R-:W-:Y:S02]  /*30f70*/  PRMT R6, RZ, 0x7610, R6 ;  /* 0x00007610ff067816 */ /* 0x000fe40000000006 */
[----:B------:R-:W-:Y:S01]  /*30f80*/  PRMT R3, RZ, 0x7610, R3 ;  /* 0x00007610ff037816 */ /* 0x000fe20000000003 */
[----:B--2---:R-:W-:Y:S02]  /*30f90*/  @!P1 IMAD.MOV.U32 R4, RZ, RZ, R10 ;  /* 0x000000ffff049224 */ /* 0x004fe400078e000a */
[----:B------:R-:W-:-:S05]  /*30fa0*/  @!P1 IMAD.MOV.U32 R5, RZ, RZ, R11 ;  /* 0x000000ffff059224 */ /* 0x000fca00078e000b */
[----:B------:R3:W2:Y:S02]  /*30fb0*/  @!P1 LDG.E.U16 R6, [R4.64] ;  /* 0x0000000604069981 */ /* 0x0006a4000c1e1500 */
[----:B---3--:R-:W-:Y:S02]  /*30fc0*/  @!P1 IMAD.MOV.U32 R4, RZ, RZ, R9 ;  /* 0x000000ffff049224 */ /* 0x008fe400078e0009 */
[----:B------:R-:W-:-:S05]  /*30fd0*/  @!P1 IMAD.MOV.U32 R5, RZ, RZ, R28 ;  /* 0x000000ffff059224 */ /* 0x000fca00078e001c */
[----:B------:R-:W3:Y:S04]  /*30fe0*/  @!P1 LDG.E.U16 R3, [R4.64] ;  /* 0x0000000604039981 */ /* 0x000ee8000c1e1500 */
[----:B----4-:R0:W-:Y:S04]  /*30ff0*/  STL [R1+0x6bd0], R7 ;  /* 0x006bd00701007387 */ /* 0x0101e80000100800 */
[----:B0-----:R-:W4:Y:S04]  /*31000*/  LDL R7, [R1+0x2344] ;  /* 0x0023440001077983 */ /* 0x001f280000100800 */
[----:B--2---:R-:W-:Y:S01]  /*31010*/  STL [R1+0x6bd4], R6 ;  /* 0x006bd40601007387 */ /* 0x004fe20000100800 */
[----:B------:R-:W-:Y:S03]  /*31020*/  STL [R1+0x2388], R28 ;  /* 0x0023881c01007387 */ /* 0x000fe60000100800 */
[----:B---3--:R-:W-:Y:S04]  /*31030*/  STL [R1+0x6bd8], R3 ;  /* 0x006bd80301007387 */ /* 0x008fe80000100800 */
[----:B----4-:R-:W-:Y:S01]  /*31040*/  STS.U16 [R7+0x1d00], R15 ;  /* 0x001d000f07007388 */ /* 0x010fe20000000400 */
        /* <DEDUP_REMOVED lines=9> */
[----:B------:R0:W-:Y:S02]  /*310e0*/  STS.U16 [R7+0x4500], R27 ;  /* 0x0045001b07007388 */ /* 0x0001e40000000400 */
[----:B------:R1:W-:Y:S01]  /*310f0*/  STS.U16 [R7+0x4900], R29 ;  /* 0x0049001d07007388 */ /* 0x0003e20000000400 */
[----:B------:R-:W-:Y:S01]  /*31100*/  STS.U16 [R7+0x4d00], R25 ;  /* 0x004d001907007388 */ /* 0x000fe20000000400 */
[----:B------:R-:W-:Y:S02]  /*31110*/  STS.U16 [R7+0x5100], R26 ;  /* 0x0051001a07007388 */ /* 0x000fe40000000400 */
[----:B------:R2:W-:Y:S01]  /*31120*/  STS.U16 [R7+0x5500], R0 ;  /* 0x0055000007007388 */ /* 0x0005e20000000400 */
[----:B0-----:R-:W3:Y:S01]  /*31130*/  LDL.LU R27, [R1+0xa58] ;  /* 0x000a5800011b7983 */ /* 0x001ee20000300800 */
[----:B-1----:R-:W4:Y:S03]  /*31140*/  LDL.LU R29, [R1+0xa4c] ;  /* 0x000a4c00011d7983 */ /* 0x002f260000300800 */
[----:B--2---:R-:W2:Y:S04]  /*31150*/  LDL.LU R0, [R1+0xa34] ;  /* 0x000a340001007983 */ /* 0x004ea80000300800 */
[----:B--2---:R0:W-:Y:S04]  /*31160*/  STL [R1+0x6c38], R0 ;  /* 0x006c380001007387 */ /* 0x0041e80000100800 */
[----:B0-----:R-:W2:Y:S01]  /*31170*/  LDL.LU R0, [R1+0xa40] ;  /* 0x000a400001007983 */ /* 0x001ea20000300800 */
        /* <DEDUP_REMOVED lines=23> */
[----:B------:R-:W2:Y:S04]  /*312f0*/  LDL.LU R25, [R1+0x54] ;  /* 0x0000540001197983 */ /* 0x000ea80000300800 */
[----:B---3--:R0:W-:Y:S01]  /*31300*/  STS.U16 [R7+0x5900], R27 ;  /* 0x0059001b07007388 */ /* 0x0081e20000000400 */
[----:B------:R-:W3:Y:S02]  /*31310*/  LDL.LU R26, [R1+0x48] ;  /* 0x00004800011a7983 */ /* 0x000ee40000300800 */
[----:B----4-:R1:W-:Y:S01]  /*31320*/  STS.U16 [R7+0x5d00], R29 ;  /* 0x005d001d07007388 */ /* 0x0103e20000000400 */
[----:B0-----:R-:W4:Y:S01]  /*31330*/  LDL.LU R27, [R1+0x3c] ;  /* 0x00003c00011b7983 */ /* 0x001f220000300800 */
[----:B-1----:R-:W3:Y:S03]  /*31340*/  LDL.LU R29, [R1+0x30] ;  /* 0x00003000011d7983 */ /* 0x002ee60000300800 */
[----:B--2---:R0:W-:Y:S04]  /*31350*/  STS.U16 [R7+0x6100], R0 ;  /* 0x0061000007007388 */ /* 0x0041e80000000400 */
[----:B0-----:R-:W2:Y:S04]  /*31360*/  LDL.LU R0, [R1+0x6c38] ;  /* 0x006c380001007983 */ /* 0x001ea80000300800 */
[----:B--2---:R0:W-:Y:S01]  /*31370*/  STS.U16 [R7+0x6500], R0 ;  /* 0x0065000007007388 */ /* 0x0041e20000000400 */
[----:B------:R-:W-:Y:S02]  /*31380*/  STS.U16 [R7+0x6900], R3 ;  /* 0x0069000307007388 */ /* 0x000fe40000000400 */
[----:B------:R-:W-:Y:S02]  /*31390*/  STS.U16 [R7+0x6d00], R4 ;  /* 0x006d000407007388 */ /* 0x000fe40000000400 */
[----:B------:R-:W-:Y:S01]  /*313a0*/  STS.U16 [R7+0x7100], R5 ;  /* 0x0071000507007388 */ /* 0x000fe20000000400 */
[----:B------:R-:W-:Y:S01]  /*313b0*/  STS.U16 [R7+0x7500], R28 ;  /* 0x0075001c07007388 */ /* 0x000fe20000000400 */
[----:B------:R-:W-:Y:S02]  /*313c0*/  STS.U16 [R7+0x7900], R6 ;  /* 0x0079000607007388 */ /* 0x000fe40000000400 */
[----:B------:R1:W-:Y:S01]  /*313d0*/  STS.U16 [R7+0x7d00], R2 ;  /* 0x007d000207007388 */ /* 0x0003e20000000400 */
[----:B0-----:R-:W2:Y:S04]  /*313e0*/  LDL.LU R0, [R1+0x6c34] ;  /* 0x006c340001007983 */ /* 0x001ea80000300800 */
[----:B-1----:R-:W2:Y:S04]  /*313f0*/  LDL R2, [R1+0x2340] ;  /* 0x0023400001027983 */ /* 0x002ea80000100800 */
[----:B--2---:R0:W-:Y:S04]  /*31400*/  STL [R1+0x6c28], R2 ;  /* 0x006c280201007387 */ /* 0x0041e80000100800 */
[----:B0-----:R-:W2:Y:S04]  /*31410*/  LDL.LU R2, [R1+0x18] ;  /* 0x0000180001027983 */ /* 0x001ea80000300800 */
[----:B--2---:R0:W-:Y:S04]  /*31420*/  STL [R1+0x6c2c], R2 ;  /* 0x006c2c0201007387 */ /* 0x0041e80000100800 */
[----:B0-----:R-:W2:Y:S01]  /*31430*/  LDL.LU R2, [R1+0x1c] ;  /* 0x00001c0001027983 */ /* 0x001ea20000300800 */
        /* <DEDUP_REMOVED lines=19> */
[----:B----4-:R-:W-:Y:S04]  /*31570*/  STS.U16 [R7+0xcd00], R27 ;  /* 0x00cd001b07007388 */ /* 0x010fe80000000400 */
[----:B--2---:R0:W-:Y:S04]  /*31580*/  STL [R1+0x6c30], R2 ;  /* 0x006c300201007387 */ /* 0x0041e80000100800 */
[----:B0-----:R-:W2:Y:S01]  /*31590*/  LDL.LU R2, [R1+0x20] ;  /* 0x0000200001027983 */ /* 0x001ea20000300800 */
[----:B------:R-:W3:Y:S02]  /*315a0*/  LDL.LU R27, [R1+0x14] ;  /* 0x00001400011b7983 */ /* 0x000ee40000300800 */
[----:B------:R-:W4:Y:S02]  /*315b0*/  LDL.LU R3, [R1+0x10] ;  /* 0x0000100001037983 */ /* 0x000f240000300800 */
[----:B------:R-:W3:Y:S01]  /*315c0*/  LDL.LU R4, [R1+0xc] ;  /* 0x00000c0001047983 */ /* 0x000ee20000300800 */
[----:B------:R-:W3:Y:S01]  /*315d0*/  LDL.LU R5, [R1+0x8] ;  /* 0x0000080001057983 */ /* 0x000ee20000300800 */
[----:B------:R-:W3:Y:S02]  /*315e0*/  LDL.LU R28, [R1+0x4] ;  /* 0x00000400011c7983 */ /* 0x000ee40000300800 */
[----:B------:R-:W3:Y:S02]  /*315f0*/  LDL.LU R6, [R1] ;  /* 0x0000000001067983 */ /* 0x000ee40000300800 */
        /* <DEDUP_REMOVED lines=17> */
[----:B------:R-:W3:Y:S04]  /*31710*/  LDL.LU R25, [R1+0xa90] ;  /* 0x000a900001197983 */ /* 0x000ee80000300800 */
[----:B------:R0:W-:Y:S01]  /*31720*/  STS.U16 [R7+0xd100], R29 ;  /* 0x00d1001d07007388 */ /* 0x0001e20000000400 */
[----:B------:R-:W3:Y:S02]  /*31730*/  LDL.LU R26, [R1+0xa84] ;  /* 0x000a8400011a7983 */ /* 0x000ee40000300800 */
[----:B------:R1:W-:Y:S01]  /*31740*/  STS.U16 [R7+0xd500], R0 ;  /* 0x00d5000007007388 */ /* 0x0003e20000000400 */
[----:B0-----:R-:W3:Y:S01]  /*31750*/  LDL.LU R29, [R1+0xa78] ;  /* 0x000a7800011d7983 */ /* 0x001ee20000300800 */
[----:B-1----:R-:W3:Y:S03]  /*31760*/  LDL.LU R0, [R1+0xa6c] ;  /* 0x000a6c0001007983 */ /* 0x002ee60000300800 */
        /* <DEDUP_REMOVED lines=8> */
[----:B----4-:R-:W-:Y:S02]  /*317f0*/  STS.U16 [R7+0xe900], R3 ;  /* 0x00e9000307007388 */ /* 0x010fe40000000400 */
[----:B------:R-:W-:Y:S01]  /*31800*/  STS.U16 [R7+0xed00], R4 ;  /* 0x00ed000407007388 */ /* 0x000fe20000000400 */
[----:B------:R-:W-:Y:S01]  /*31810*/  STS.U16 [R7+0xf100], R5 ;  /* 0x00f1000507007388 */ /* 0x000fe20000000400 */
[----:B------:R-:W-:Y:S02]  /*31820*/  STS.U16 [R7+0xf500], R28 ;  /* 0x00f5001c07007388 */ /* 0x000fe40000000400 */
[----:B------:R-:W-:Y:S01]  /*31830*/  STS.U16 [R7+0xf900], R6 ;  /* 0x00f9000607007388 */ /* 0x000fe20000000400 */
[----:B---3--:R-:W-:Y:S01]  /*31840*/  STS.U16 [R7+0xfd00], R27 ;  /* 0x00fd001b07007388 */ /* 0x008fe20000000400 */
[----:B--2---:R-:W-:Y:S02]  /*31850*/  STS.U16 [R2+0x200], R8 ;  /* 0x0002000802007388 */ /* 0x004fe40000000400 */
[----:B------:R-:W-:Y:S02]  /*31860*/  STS.U16 [R2+0x600], R9 ;  /* 0x0006000902007388 */ /* 0x000fe40000000400 */
[----:B------:R-:W-:Y:S01]  /*31870*/  STS.U16 [R2+0xa00], R10 ;  /* 0x000a000a02007388 */ /* 0x000fe20000000400 */
[----:B------:R-:W-:Y:S01]  /*31880*/  STS.U16 [R2+0xe00], R11 ;  /* 0x000e000b02007388 */ /* 0x000fe20000000400 */
[----:B------:R-:W-:Y:S02]  /*31890*/  STS.U16 [R2+0x1200], R12 ;  /* 0x0012000c02007388 */ /* 0x000fe40000000400 */
[----:B------:R-:W-:Y:S02]  /*318a0*/  STS.U16 [R2+0x1600], R13 ;  /* 0x0016000d02007388 */ /* 0x000fe40000000400 */
[----:B------:R-:W-:Y:S01]  /*318b0*/  STS.U16 [R2+0x1a00], R14 ;  /* 0x001a000e02007388 */ /* 0x000fe20000000400 */
[----:B------:R-:W-:Y:S01]  /*318c0*/  STS.U16 [R2+0x1e00], R15 ;  /* 0x001e000f02007388 */ /* 0x000fe20000000400 */
[----:B------:R0:W-:Y:S03]  /*318d0*/  STS.U16 [R2+0x2200], R16 ;  /* 0x0022001002007388 */ /* 0x0001e60000000400 */
[----:B0-----:R-:W2:Y:S04]  /*318e0*/  LDL.LU R16, [R1+0xa3c] ;  /* 0x000a3c0001107983 */ /* 0x001ea80000300800 */
        /* <DEDUP_REMOVED lines=15> */
[----:B------:R-:W-:Y:S04]  /*319e0*/  STS.U16 [R2+0x5200], R0 ;  /* 0x0052000002007388 */ /* 0x000fe80000000400 */
        /* <DEDUP_REMOVED lines=36> */
[----:B---3--:R1:W-:Y:S02]  /*31c30*/  STS.U16 [R2+0x6600], R17 ;  /* 0x0066001102007388 */ /* 0x0083e40000000400 */
[----:B----4-:R2:W-:Y:S02]  /*31c40*/  STS.U16 [R2+0x6a00], R18 ;  /* 0x006a001202007388 */ /* 0x0105e40000000400 */
[----:B------:R3:W-:Y:S01]  /*31c50*/  STS.U16 [R2+0x6e00], R19 ;  /* 0x006e001302007388 */ /* 0x0007e20000000400 */
[----:B------:R3:W-:Y:S01]  /*31c60*/  STS.U16 [R2+0x7200], R20 ;  /* 0x0072001402007388 */ /* 0x0007e20000000400 */
[----:B------:R3:W-:Y:S03]  /*31c70*/  STS.U16 [R2+0x7600], R21 ;  /* 0x0076001502007388 */ /* 0x0007e60000000400 */
[----:B0-----:R-:W4:Y:S01]  /*31c80*/  LDL.LU R16, [R1+0x6c14] ;  /* 0x006c140001107983 */ /* 0x001f220000300800 */
[----:B-1----:R-:W4:Y:S02]  /*31c90*/  LDL.LU R17, [R1+0x6c10] ;  /* 0x006c100001117983 */ /* 0x002f240000300800 */
[----:B--2---:R-:W2:Y:S02]  /*31ca0*/  LDL.LU R18, [R1+0x6c0c] ;  /* 0x006c0c0001127983 */ /* 0x004ea40000300800 */
[----:B---3--:R-:W3:Y:S01]  /*31cb0*/  LDL.LU R19, [R1+0x6c08] ;  /* 0x006c080001137983 */ /* 0x008ee20000300800 */
[----:B------:R-:W2:Y:S01]  /*31cc0*/  LDL.LU R20, [R1+0x6c04] ;  /* 0x006c040001147983 */ /* 0x000ea20000300800 */
[----:B------:R-:W2:Y:S03]  /*31cd0*/  LDL.LU R21, [R1+0x6c00] ;  /* 0x006c000001157983 */ /* 0x000ea60000300800 */
[----:B------:R0:W-:Y:S01]  /*31ce0*/  STS.U16 [R2+0x7a00], R22 ;  /* 0x007a001602007388 */ /* 0x0001e20000000400 */
[----:B------:R1:W-:Y:S02]  /*31cf0*/  STS.U16 [R2+0x7e00], R23 ;  /* 0x007e001702007388 */ /* 0x0003e40000000400 */
[----:B------:R1:W-:Y:S02]  /*31d00*/  STS.U16 [R2+0x8200], R24 ;  /* 0x0082001802007388 */ /* 0x0003e40000000400 */
[----:B------:R1:W-:Y:S01]  /*31d10*/  STS.U16 [R2+0x8600], R25 ;  /* 0x0086001902007388 */ /* 0x0003e20000000400 */
[----:B------:R1:W-:Y:S01]  /*31d20*/  STS.U16 [R2+0x8a00], R26 ;  /* 0x008a001a02007388 */ /* 0x0003e20000000400 */
[----:B------:R1:W-:Y:S03]  /*31d30*/  STS.U16 [R2+0x8e00], R0 ;  /* 0x008e000002007388 */ /* 0x0003e60000000400 */
[----:B0-----:R-:W2:Y:S01]  /*31d40*/  LDL.LU R22, [R1+0x6bfc] ;  /* 0x006bfc0001167983 */ /* 0x001ea20000300800 */
[----:B-1----:R-:W2:Y:S03]  /*31d50*/  LDL.LU R23, [R1+0x6bf8] ;  /* 0x006bf80001177983 */ /* 0x002ea60000300800 */
[----:B------:R-:W2:Y:S01]  /*31d60*/  LDL.LU R24, [R1+0x6bf4] ;  /* 0x006bf40001187983 */ /* 0x000ea20000300800 */
[----:B------:R-:W2:Y:S03]  /*31d70*/  LDL.LU R25, [R1+0x6bf0] ;  /* 0x006bf00001197983 */ /* 0x000ea60000300800 */
[----:B------:R-:W2:Y:S01]  /*31d80*/  LDL.LU R26, [R1+0x6bec] ;  /* 0x006bec00011a7983 */ /* 0x000ea20000300800 */
[----:B------:R-:W2:Y:S03]  /*31d90*/  LDL.LU R0, [R1+0x6be8] ;  /* 0x006be80001007983 */ /* 0x000ea60000300800 */
        /* <DEDUP_REMOVED lines=16> */
[----:B--2---:R0:W-:Y:S04]  /*31ea0*/  STS.U16 [R2+0xd200], R0 ;  /* 0x00d2000002007388 */ /* 0x0041e80000000400 */
        /* <DEDUP_REMOVED lines=17> */
[----:B------:R0:W-:Y:S01]  /*31fc0*/  STS.U16 [R2+0xd600], R26 ;  /* 0x00d6001a02007388 */ /* 0x0001e20000000400 */
[----:B------:R1:W-:Y:S02]  /*31fd0*/  STS.U16 [R2+0xda00], R25 ;  /* 0x00da001902007388 */ /* 0x0003e40000000400 */
[----:B------:R3:W-:Y:S02]  /*31fe0*/  STS.U16 [R2+0xde00], R24 ;  /* 0x00de001802007388 */ /* 0x0007e40000000400 */
[----:B------:R4:W-:Y:S01]  /*31ff0*/  STS.U16 [R2+0xe200], R23 ;  /* 0x00e2001702007388 */ /* 0x0009e20000000400 */
[----:B------:R4:W-:Y:S04]  /*32000*/  STS.U16 [R2+0xe600], R22 ;  /* 0x00e6001602007388 */ /* 0x0009e80000000400 */
[----:B0-----:R-:W2:Y:S01]  /*32010*/  LDL.LU R26, [R1+0xb20] ;  /* 0x000b2000011a7983 */ /* 0x001ea20000300800 */
[----:B-1----:R-:W2:Y:S02]  /*32020*/  LDL.LU R25, [R1+0xb28] ;  /* 0x000b280001197983 */ /* 0x002ea40000300800 */
[----:B---3--:R-:W3:Y:S02]  /*32030*/  LDL.LU R24, [R1+0xb30] ;  /* 0x000b300001187983 */ /* 0x008ee40000300800 */
[----:B----4-:R-:W4:Y:S01]  /*32040*/  LDL.LU R23, [R1+0xb38] ;  /* 0x000b380001177983 */ /* 0x010f220000300800 */
[----:B------:R-:W3:Y:S04]  /*32050*/  LDL.LU R22, [R1+0xb40] ;  /* 0x000b400001167983 */ /* 0x000ee80000300800 */
[----:B------:R0:W-:Y:S02]  /*32060*/  STS.U16 [R2+0xea00], R21 ;  /* 0x00ea001502007388 */ /* 0x0001e40000000400 */
[----:B0-----:R-:W-:-:S02]  /*32070*/  IMAD.MOV.U32 R21, RZ, RZ, R2 ;  /* 0x000000ffff157224 */ /* 0x001fc400078e0002 */
[----:B------:R-:W0:Y:S04]  /*32080*/  S2R R2, SR_TID.X ;  /* 0x0000000000027919 */ /* 0x000e280000002100 */
[----:B------:R-:W-:Y:S01]  /*32090*/  STS.U16 [R21+0xee00], R20 ;  /* 0x00ee001415007388 */ /* 0x000fe20000000400 */
[----:B------:R-:W-:Y:S02]  /*320a0*/  STS.U16 [R21+0xf200], R19 ;  /* 0x00f2001315007388 */ /* 0x000fe40000000400 */
[----:B------:R-:W-:Y:S02]  /*320b0*/  STS.U16 [R21+0xf600], R18 ;  /* 0x00f6001215007388 */ /* 0x000fe40000000400 */
[----:B------:R-:W-:Y:S01]  /*320c0*/  STS.U16 [R21+0xfa00], R17 ;  /* 0x00fa001115007388 */ /* 0x000fe20000000400 */
[----:B------:R-:W-:Y:S01]  /*320d0*/  STS.U16 [R21+0xfe00], R16 ;  /* 0x00fe001015007388 */ /* 0x000fe20000000400 */
[----:B0-----:R-:W-:-:S04]  /*320e0*/  SHF.R.S32.HI R2, RZ, 0x6, R2 ;  /* 0x00000006ff027819 */ /* 0x001fc80000011402 */
[----:B------:R-:W-:Y:S01]  /*320f0*/  SGXT R2, R2, 0x1 ;  /* 0x000000010202781a */ /* 0x000fe20000000200 */
[----:B--2---:R-:W-:-:S05]  /*32100*/  IMAD.SHL.U32 R0, R0, 0x2, RZ ;  /* 0x0000000200007824 */ /* 0x004fca00078e00ff */
[----:B------:R-:W-:-:S04]  /*32110*/  LOP3.LUT R0, R0, 0x90, R2, 0x78, !PT ;  /* 0x0000009000007812 */ /* 0x000fc800078e7802 */
[----:B------:R-:W-:-:S05]  /*32120*/  LOP3.LUT R0, R0, 0x60, RZ, 0x3c, !PT ;  /* 0x0000006000007812 */ /* 0x000fca00078e3cff */
[----:B---3--:R-:W-:Y:S01]  /*32130*/  STS.U16 [R0+0x300], R22 ;  /* 0x0003001600007388 */ /* 0x008fe20000000400 */
[----:B----4-:R-:W-:Y:S02]  /*32140*/  STS.U16 [R0+0x700], R23 ;  /* 0x0007001700007388 */ /* 0x010fe40000000400 */
        /* <DEDUP_REMOVED lines=8> */
[----:B0-----:R-:W2:Y:S01]  /*321d0*/  LDL.LU R28, [R1+0xa5c] ;  /* 0x000a5c00011c7983 */ /* 0x001ea20000300800 */
[----:B------:R-:W3:Y:S03]  /*321e0*/  LDL.LU R3, [R1+0xa38] ;  /* 0x000a380001037983 */ /* 0x000ee60000300800 */
[----:B---3--:R0:W-:Y:S04]  /*321f0*/  STL [R1+0x6bdc], R3 ;  /* 0x006bdc0301007387 */ /* 0x0081e80000100800 */
[----:B0-----:R-:W3:Y:S01]  /*32200*/  LDL.LU R3, [R1+0xa44] ;  /* 0x000a440001037983 */ /* 0x001ee20000300800 */
        /* <DEDUP_REMOVED lines=11> */
[----:B---3--:R0:W-:Y:S04]  /*322c0*/  STL [R1+0x6be0], R3 ;  /* 0x006be00301007387 */ /* 0x0081e80000100800 */
[----:B0-----:R-:W3:Y:S01]  /*322d0*/  LDL.LU R3, [R1+0xa50] ;  /* 0x000a500001037983 */ /* 0x001ee20000300800 */
        /* <DEDUP_REMOVED lines=25> */
[----:B------:R-:W4:Y:S01]  /*32470*/  LDL.LU R5, [R1+0x40] ;  /* 0x0000400001057983 */ /* 0x000f220000300800 */
[----:B--2---:R0:W-:Y:S04]  /*32480*/  STS.U16 [R0+0x5700], R28 ;  /* 0x0057001c00007388 */ /* 0x0041e80000000400 */
[----:B0-----:R-:W4:Y:S04]  /*32490*/  LDL.LU R28, [R1+0x34] ;  /* 0x00003400011c7983 */ /* 0x001f280000300800 */
[----:B---3--:R0:W-:Y:S04]  /*324a0*/  STS.U16 [R0+0x5b00], R3 ;  /* 0x005b000300007388 */ /* 0x0081e80000000400 */
[----:B0-----:R-:W3:Y:S04]  /*324b0*/  LDL.LU R3, [R1+0x6be0] ;  /* 0x006be00001037983 */ /* 0x001ee80000300800 */
[----:B---3--:R0:W-:Y:S04]  /*324c0*/  STS.U16 [R0+0x5f00], R3 ;  /* 0x005f000300007388 */ /* 0x0081e80000000400 */
[----:B0-----:R-:W3:Y:S04]  /*324d0*/  LDL.LU R3, [R1+0x6bdc] ;  /* 0x006bdc0001037983 */ /* 0x001ee80000300800 */
[----:B---3--:R0:W-:Y:S01]  /*324e0*/  STS.U16 [R0+0x6300], R3 ;  /* 0x0063000300007388 */ /* 0x0081e20000000400 */
[----:B----4-:R1:W-:Y:S02]  /*324f0*/  STS.U16 [R0+0x6700], R6 ;  /* 0x0067000600007388 */ /* 0x0103e40000000400 */
[----:B------:R3:W-:Y:S02]  /*32500*/  STS.U16 [R0+0x6b00], R7 ;  /* 0x006b000700007388 */ /* 0x0007e40000000400 */
[----:B------:R4:W-:Y:S01]  /*32510*/  STS.U16 [R0+0x6f00], R8 ;  /* 0x006f000800007388 */ /* 0x0009e20000000400 */
[----:B------:R4:W-:Y:S01]  /*32520*/  STS.U16 [R0+0x7300], R9 ;  /* 0x0073000900007388 */ /* 0x0009e20000000400 */
[----:B------:R4:W-:Y:S03]  /*32530*/  STS.U16 [R0+0x7700], R10 ;  /* 0x0077000a00007388 */ /* 0x0009e60000000400 */
[----:B0-----:R-:W2:Y:S01]  /*32540*/  LDL.LU R3, [R1+0x6bd8] ;  /* 0x006bd80001037983 */ /* 0x001ea20000300800 */
[----:B-1----:R-:W2:Y:S02]  /*32550*/  LDL.LU R6, [R1+0x6bd4] ;  /* 0x006bd40001067983 */ /* 0x002ea40000300800 */
[----:B---3--:R-:W3:Y:S02]  /*32560*/  LDL.LU R7, [R1+0x6bd0] ;  /* 0x006bd00001077983 */ /* 0x008ee40000300800 */
[----:B----4-:R-:W4:Y:S01]  /*32570*/  LDL.LU R8, [R1+0x6bcc] ;  /* 0x006bcc0001087983 */ /* 0x010f220000300800 */
        /* <DEDUP_REMOVED lines=24> */
[----:B0-----:R-:W3:Y:S01]  /*32700*/  LDL R24, [R1+0x1740] ;  /* 0x0017400001187983 */ /* 0x001ee20000100800 */
[----:B------:R-:W-:Y:S02]  /*32710*/  STS.U16 [R0+0xbb00], R25 ;  /* 0x00bb001900007388 */ /* 0x000fe40000000400 */
[----:B------:R-:W-:Y:S02]  /*32720*/  STS.U16 [R0+0xbf00], R26 ;  /* 0x00bf001a00007388 */ /* 0x000fe40000000400 */
[----:B------:R-:W-:Y:S01]  /*32730*/  STS.U16 [R0+0xc300], R27 ;  /* 0x00c3001b00007388 */ /* 0x000fe20000000400 */
[----:B------:R-:W-:Y:S01]  /*32740*/  STS.U16 [R0+0xc700], R4 ;  /* 0x00c7000400007388 */ /* 0x000fe20000000400 */
[----:B------:R-:W-:Y:S02]  /*32750*/  STS.U16 [R0+0xcb00], R5 ;  /* 0x00cb000500007388 */ /* 0x000fe40000000400 */
[----:B------:R-:W-:Y:S01]  /*32760*/  STS.U16 [R0+0xcf00], R28 ;  /* 0x00cf001c00007388 */ /* 0x000fe20000000400 */
        /* <DEDUP_REMOVED lines=8> */
[----:B----4-:R-:W-:Y:S01]  /*327f0*/  STS.U16 [R0+0xf300], R8 ;  /* 0x00f3000800007388 */ /* 0x010fe20000000400 */
[----:B---3--:R-:W-:Y:S03]  /*32800*/  STS.U16 [R0+0xf700], R7 ;  /* 0x00f7000700007388 */ /* 0x008fe60000000400 */
[----:B------:R-:W-:Y:S01]  /*32810*/  STS.U16 [R0+0xfb00], R6 ;  /* 0x00fb000600007388 */ /* 0x000fe20000000400 */
[----:B------:R-:W-:Y:S03]  /*32820*/  STS.U16 [R0+0xff00], R3 ;  /* 0x00ff000300007388 */ /* 0x000fe60000000400 */
[----:B------:R-:W-:Y:S06]  /*32830*/  BAR.SYNC.DEFER_BLOCKING 0x0 ;  /* 0x0000000000007b1d */ /* 0x000fec0000010000 */
[----:B0-----:R-:W2:Y:S04]  /*32840*/  LDL.LU R29, [R1+0x6ba8] ;  /* 0x006ba800011d7983 */ /* 0x001ea80000300800 */
[----:B------:R-:W0:Y:S04]  /*32850*/  LDSM.16.M88.4 R16, [R24] ;  /* 0x000000001810783b */ /* 0x000e280000000200 */
[----:B------:R-:W1:Y:S04]  /*32860*/  LDSM.16.M88.4 R12, [R24+0x1000] ;  /* 0x00100000180c783b */ /* 0x000e680000000200 */
[----:B------:R-:W3:Y:S04]  /*32870*/  LDSM.16.M88.4 R8, [R24+0x2000] ;  /* 0x002000001808783b */ /* 0x000ee80000000200 */
[----:B------:R-:W4:Y:S04]  /*32880*/  LDSM.16.M88.4 R4, [R24+0x3000] ;  /* 0x003000001804783b */ /* 0x000f280000000200 */
[----:B0-----:R-:W-:Y:S01]  /*32890*/  STL [R1+0x5d5c], R18 ;  /* 0x005d5c1201007387 */ /* 0x001fe20000100800 */
[----:B------:R-:W-:Y:S02]  /*328a0*/  STL [R1+0x5d58], R19 ;  /* 0x005d581301007387 */ /* 0x000fe40000100800 */
[----:B-1----:R-:W-:Y:S02]  /*328b0*/  STL [R1+0x6528], R14 ;  /* 0x0065280e01007387 */ /* 0x002fe40000100800 */
[----:B------:R-:W-:Y:S01]  /*328c0*/  STL [R1+0x631c], R15 ;  /* 0x00631c0f01007387 */ /* 0x000fe20000100800 */
[----:B---3--:R-:W-:Y:S01]  /*328d0*/  STL [R1+0x5d2c], R10 ;  /* 0x005d2c0a01007387 */ /* 0x008fe20000100800 */
[----:B------:R-:W-:Y:S02]  /*328e0*/  STL [R1+0x5d28], R11 ;  /* 0x005d280b01007387 */ /* 0x000fe40000100800 */
[----:B----4-:R-:W-:Y:S02]  /*328f0*/  STL.64 [R1+0xa0], R4 ;  /* 0x0000a00401007387 */ /* 0x010fe40000100a00 */
[----:B------:R-:W-:Y:S01]  /*32900*/  IMAD.MOV.U32 R2, RZ, RZ, R4 ;  /* 0x000000ffff027224 */ /* 0x000fe200078e0004 */
[----:B------:R-:W-:Y:S01]  /*32910*/  STL.64 [R1+0xa8], R6 ;  /* 0x0000a80601007387 */ /* 0x000fe20000100a00 */
[----:B------:R-:W-:-:S02]  /*32920*/  IMAD.MOV.U32 R0, RZ, RZ, R5 ;  /* 0x000000ffff007224 */ /* 0x000fc400078e0005 */
[----:B------:R-:W0:Y:S02]  /*32930*/  LDSM.16.M88.4 R4, [R24+0x4000] ;  /* 0x004000001804783b */ /* 0x000e240000000200 */
[----:B0-----:R-:W-:Y:S02]  /*32940*/  STL.64 [R1+0x90], R4 ;  /* 0x0000900401007387 */ /* 0x001fe40000100a00 */
[----:B------:R-:W-:Y:S02]  /*32950*/  IMAD.MOV.U32 R14, RZ, RZ, R4 ;  /* 0x000000ffff0e7224 */ /* 0x000fe400078e0004 */
[----:B------:R-:W-:Y:S02]  /*32960*/  STL.64 [R1+0x98], R6 ;  /* 0x0000980601007387 */ /* 0x000fe40000100a00 */
[----:B------:R-:W-:Y:S02]  /*32970*/  IMAD.MOV.U32 R3, RZ, RZ, R5 ;  /* 0x000000ffff037224 */ /* 0x000fe400078e0005 */
[----:B------:R-:W0:Y:S04]  /*32980*/  LDSM.16.M88.4 R4, [R24+0x5000] ;  /* 0x005000001804783b */ /* 0x000e280000000200 */
[----:B0-----:R-:W-:Y:S01]  /*32990*/  STL.64 [R1+0x80], R4 ;  /* 0x0000800401007387 */ /* 0x001fe20000100a00 */
[----:B------:R-:W-:Y:S02]  /*329a0*/  STL.64 [R1+0x88], R6 ;  /* 0x0000880601007387 */ /* 0x000fe40000100a00 */
[----:B------:R-:W-:Y:S04]  /*329b0*/  LDSM.16.M88.4 R4, [R24+0x6000] ;  /* 0x006000001804783b */ /* 0x000fe80000000200 */
[----:B------:R0:W-:Y:S02]  /*329c0*/  STL [R1+0x6b90], R24 ;  /* 0x006b901801007387 */ /* 0x0001e40000100800 */
[----:B0-----:R-:W3:Y:S01]  /*329d0*/  LDL.LU.64 R24, [R1+0xa10] ;  /* 0x000a100001187983 */ /* 0x001ee20000300a00 */
[----:B------:R-:W3:Y:S03]  /*329e0*/  LDL.LU.64 R26, [R1+0xa18] ;  /* 0x000a1800011a7983 */ /* 0x000ee60000300a00 */
[----:B--2---:R-:W3:Y:S02]  /*329f0*/  LDSM.16.MT88.4 R20, [R29+0x10000] ;  /* 0x010000001d14783b */ /* 0x004ee40000004200 */
[C---:B---3--:R-:W-:Y:S11]  /*32a00*/  HMMA.16816.F32 R24, R20.reuse, R16, R24 ;  /* 0x000000101418723c */ /* 0x048ff60000001818 */
[----:B------:R-:W-:Y:S11]  /*32a10*/  @!UPT UIADD3 URZ, URZ, URZ, URZ ;  /* 0x0000003f3f3ff290 */ /* 0x000ff6000fffe03f */
[----:B------:R-:W-:Y:S01]  /*32a20*/  @!UPT UIADD3 URZ, URZ, URZ, URZ ;  /* 0x0000003f3f3ff290 */ /* 0x000fe2000fffe03f */
[----:B------:R0:W-:Y:S01]  /*32a30*/  STL.64 [R1+0x1700], R24 ;  /* 0x0017001801007387 */ /* 0x0001e20000100a00 */
[----:B------:R-:W-:Y:S02]  /*32a40*/  IMAD.MOV.U32 R10, RZ, RZ, R26 ;  /* 0x000000ffff0a7224 */ /* 0x000fe400078e001a */
[----:B------:R-:W-:Y:S01]  /*32a50*/  IMAD.MOV.U32 R11, RZ, RZ, R27 ;  /* 0x000000ffff0b7224 */ /* 0x000fe200078e001b */
[----:B0-----:R-:W2:Y:S01]  /*32a60*/  LDL.LU.64 R24, [R1+0x9a0] ;  /* 0x0009a00001187983 */ /* 0x001ea20000300a00 */
[----:B------:R-:W3:Y:S03]  /*32a70*/  LDL.LU.64 R26, [R1+0x9a8] ;  /* 0x0009a800011a7983 */ /* 0x000ee60000300a00 */
[----:B---3--:R-:W-:Y:S01]  /*32a80*/  STL.64 [R1+0x6ba0], R26 ;  /* 0x006ba01a01007387 */ /* 0x008fe20000100a00 */
[----:B--2---:R0:W-:Y:S03]  /*32a90*/  STL.64 [R1+0x6b98], R24 ;  /* 0x006b981801007387 */ /* 0x0041e60000100a00 */
[----:B0-----:R-:W2:Y:S01]  /*32aa0*/  LDL.LU.64 R24, [R1+0x9d0] ;  /* 0x0009d00001187983 */ /* 0x001ea20000300a00 */
[----:B------:R-:W2:Y:S02]  /*32ab0*/  LDL.LU.64 R26, [R1+0x9d8] ;  /* 0x0009d800011a7983 */ /* 0x000ea40000300a00 */
[----:B------:R-:W-:Y:S02]  /*32ac0*/  STL.64 [R1+0x70], R4 ;  /* 0x0000700401007387 */ /* 0x000fe40000100a00 */
[----:B------:R-:W-:Y:S01]  /*32ad0*/  STL.64 [R1+0x78], R6 ;  /* 0x0000780601007387 */ /* 0x000fe20000100a00 */
[----:B------:R0:W-:Y:S04]  /*32ae0*/  STL.64 [R1+0x6b78], R4 ;  /* 0x006b780401007387 */ /* 0x0001e80000100a00 */
[----:B0-----:R-:W3:Y:S01]  /*32af0*/  LDL.LU.64 R4, [R1+0x9e0] ;  /* 0x0009e00001047983 */ /* 0x001ee20000300a00 */
[----:B------:R-:W3:Y:S02]  /*32b00*/  LDL.LU.64 R6, [R1+0x9e8] ;  /* 0x0009e80001067983 */ /* 0x000ee40000300a00 */
[----:B------:R0:W-:Y:S02]  /*32b10*/  STL.64 [R1+0x6b20], R16 ;  /* 0x006b201001007387 */ /* 0x0001e40000100a00 */
[----:B0-----:R-:W4:Y:S01]  /*32b20*/  LDL.64 R16, [R1+0x80] ;  /* 0x0000800001107983 */ /* 0x001f220000100a00 */
[C---:B--2---:R-:W-:Y:S08]  /*32b30*/  HMMA.16816.F32 R24, R20.reuse, R8, R24 ;  /* 0x000000081418723c */ /* 0x044ff00000001818 */
[----:B---3--:R-:W-:Y:S01]  /*32b40*/  HMMA.16816.F32 R4, R20, R12, R4 ;  /* 0x0000000c1404723c */ /* 0x008fe20000001804 */
[----:B----4-:R0:W-:Y:S02]  /*32b50*/  STL.64 [R1+0x6b80], R16 ;  /* 0x006b801001007387 */ /* 0x0101e40000100a00 */
[----:B0-----:R-:W-:-:S02]  /*32b60*/  IMAD.MOV.U32 R16, RZ, RZ, R14 ;  /* 0x000000ffff107224 */ /* 0x001fc400078e000e */
[----:B------:R-:W-:-:S05]  /*32b70*/  IMAD.MOV.U32 R17, RZ, RZ, R3 ;  /* 0x000000ffff117224 */ /* 0x000fca00078e0003 */
[----:B------:R-:W-:Y:S01]  /*32b80*/  STL.64 [R1+0x6b88], R16 ;  /* 0x006b881001007387 */ /* 0x000fe20000100a00 */
[----:B------:R-:W-:Y:S02]  /*32b90*/  STL [R1+0x5d3c], R11 ;  /* 0x005d3c0b01007387 */ /* 0x000fe40000100800 */
[----:B------:R-:W-:Y:S10]  /*32ba0*/  STL [R1+0x5d38], R10 ;  /* 0x005d380a01007387 */ /* 0x000ff40000100800 */
[----:B------:R0:W-:Y:S01]  /*32bb0*/  STL.64 [R1+0x16f0], R4 ;  /* 0x0016f00401007387 */ /* 0x0001e20000100a00 */
[----:B------:R1:W-:Y:S04]  /*32bc0*/  STL.64 [R1+0x16f8], R6 ;  /* 0x0016f80601007387 */ /* 0x0003e80000100a00 */
[----:B0-----:R-:W2:Y:S01]  /*32bd0*/  LDL.LU.64 R4, [R1+0x960] ;  /* 0x0009600001047983 */ /* 0x001ea20000300a00 */
[----:B-1----:R-:W2:Y:S02]  /*32be0*/  LDL.LU.64 R6, [R1+0x968] ;  /* 0x0009680001067983 */ /* 0x002ea40000300a00 */
[----:B------:R0:W-:Y:S02]  /*32bf0*/  STL.64 [R1+0x6b28], R12 ;  /* 0x006b280c01007387 */ /* 0x0001e40000100a00 */
[----:B0-----:R-:W3:Y:S01]  /*32c00*/  LDL.LU.64 R12, [R1+0x8e0] ;  /* 0x0008e000010c7983 */ /* 0x001ee20000300a00 */
[----:B------:R-:W3:Y:S02]  /*32c10*/  LDL.LU.64 R14, [R1+0x8e8] ;  /* 0x0008e800010e7983 */ /* 0x000ee40000300a00 */
[----:B------:R-:W-:Y:S02]  /*32c20*/  STL.64 [R1+0x16e0], R24 ;  /* 0x0016e01801007387 */ /* 0x000fe40000100a00 */
[----:B------:R0:W-:Y:S02]  /*32c30*/  STL.64 [R1+0x16e8], R26 ;  /* 0x0016e81a01007387 */ /* 0x0001e40000100a00 */
[----:B0-----:R-:W4:Y:S01]  /*32c40*/  LDL.LU.64 R26, [R1+0x6ba0] ;  /* 0x006ba000011a7983 */ /* 0x001f220000300a00 */
[----:B------:R-:W4:Y:S02]  /*32c50*/  LDL.LU.64 R24, [R1+0x6b98] ;  /* 0x006b980001187983 */ /* 0x000f240000300a00 */
[----:B------:R-:W-:-:S02]  /*32c60*/  IMAD.MOV.U32 R16, RZ, RZ, R2 ;  /* 0x000000ffff107224 */ /* 0x000fc400078e0002 */
[----:B------:R-:W-:-:S07]  /*32c70*/  IMAD.MOV.U32 R17, RZ, RZ, R0 ;  /* 0x000000ffff117224 */ /* 0x000fce00078e0000 */
[----:B----4-:R-:W-:Y:S01]  /*32c80*/  HMMA.16816.F32 R16, R20, R16, R24 ;  /* 0x000000101410723c */ /* 0x010fe20000001818 */
[----:B------:R-:W4:Y:S11]  /*32c90*/  LDL.LU R24, [R1+0x6b90] ;  /* 0x006b900001187983 */ /* 0x000f360000300800 */
[----:B------:R-:W-:Y:S11]  /*32ca0*/  @!UPT UIADD3 URZ, URZ, URZ, URZ ;  /* 0x0000003f3f3ff290 */ /* 0x000ff6000fffe03f */
[----:B------:R-:W-:Y:S01]  /*32cb0*/  STL.64 [R1+0x16d0], R16 ;  /* 0x0016d01001007387 */ /* 0x000fe20000100a00 */
[----:B------:R-:W-:Y:S02]  /*32cc0*/  STL [R1+0x16d8], R18 ;  /* 0x0016d81201007387 */ /* 0x000fe40000100800 */
[----:B------:R-:W-:-:S05]  /*32cd0*/  IMAD.MOV.U32 R0, RZ, RZ, R19 ;  /* 0x000000ffff007224 */ /* 0x000fca00078e0013 */
[----:B------:R-:W-:Y:S04]  /*32ce0*/  STL [R1+0x5cf8], R0 ;  /* 0x005cf80001007387 */ /* 0x000fe80000100800 */
[----:B----4-:R-:W0:Y:S04]  /*32cf0*/  LDSM.16.M88.4 R16, [R24+0x7000] ;  /* 0x007000001810783b */ /* 0x010e280000000200 */
[----:B0-----:R0:W-:Y:S01]  /*32d00*/  STL.64 [R1+0x60], R16 ;  /* 0x0000601001007387 */ /* 0x0011e20000100a00 */
[----:B------:R3:W-:Y:S03]  /*32d10*/  STL.64 [R1+0x68], R18 ;  /* 0x0000681201007387 */ /* 0x0007e60000100a00 */
[----:B0-----:R-:W3:Y:S02]  /*32d20*/  LDL.LU.64 R16, [R1+0x6b88] ;  /* 0x006b880001107983 */ /* 0x001ee40000300a00 */
[----:B---3--:R-:W-:Y:S02]  /*32d30*/  HMMA.16816.F32 R16, R20, R16, R12 ;  /* 0x000000101410723c */ /* 0x008fe4000000180c */
[----:B------:R-:W0:Y:S11]  /*32d40*/  LDSM.16.M88.4 R12, [R24+0x8000] ;  /* 0x00800000180c783b */ /* 0x000e360000000200 */
[----:B------:R-:W-:Y:S10]  /*32d50*/  @!UPT UIADD3 URZ, URZ, URZ, URZ ;  /* 0x0000003f3f3ff290 */ /* 0x000ff4000fffe03f */
[----:B------:R-:W-:Y:S01]  /*32d60*/  STL.64 [R1+0x16c0], R16 ;  /* 0x0016c01001007387 */ /* 0x000fe20000100a00 */
[----:B------:R-:W-:Y:S02]  /*32d70*/  STL.64 [R1+0x16c8], R18 ;  /* 0x0016c81201007387 */ /* 0x000fe40000100a00 */
[----:B------:R-:W-:Y:S01]  /*32d80*/  LDSM.16.M88.4 R16, [R24+0xa000] ;  /* 0x00a000001810783b */ /* 0x000fe20000000200 */
[----:B0-----:R-:W-:Y:S03]  /*32d90*/  STL.64 [R1+0x50], R12 ;  /* 0x0000500c01007387 */ /* 0x001fe60000100a00 */
[----:B------:R-:W-:Y:S02]  /*32da0*/  IMAD.MOV.U32 R2, RZ, RZ, R12 ;  /* 0x000000ffff027224 */ /* 0x000fe400078e000c */
[----:B------:R-:W-:Y:S02]  /*32db0*/  STL.64 [R1+0x58], R14 ;  /* 0x0000580e01007387 */ /* 0x000fe40000100a00 */
[----:B------:R-:W-:-:S02]  /*32dc0*/  IMAD.MOV.U32 R0, RZ, RZ, R13 ;  /* 0x000000ffff007224 */ /* 0x000fc400078e000d */
[----:B------:R-:W0:Y:S04]  /*32dd0*/  LDSM.16.M88.4 R12, [R24+0x9000] ;  /* 0x00900000180c783b */ /* 0x000e280000000200 */
[----:B0-----:R-:W-:Y:S01]  /*32de0*/  STL.64 [R1+0x40], R12 ;  /* 0x0000400c01007387 */ /* 0x001fe20000100a00 */
[----:B------:R-:W-:Y:S02]  /*32df0*/  STL.64 [R1+0x48], R14 ;  /* 0x0000480e01007387 */ /* 0x000fe40000100a00 */
[----:B------:R-:W0:Y:S04]  /*32e00*/  LDSM.16.M88.4 R12, [R24+0xb000] ;  /* 0x00b00000180c783b */ /* 0x000e280000000200 */
[----:B------:R-:W-:Y:S01]  /*32e10*/  STL.64 [R1+0x30], R16 ;  /* 0x0000301001007387 */ /* 0x000fe20000100a00 */
[----:B------:R-:W-:Y:S02]  /*32e20*/  STL.64 [R1+0x38], R18 ;  /* 0x0000381201007387 */ /* 0x000fe40000100a00 */
[----:B------:R-:W1:Y:S02]  /*32e30*/  LDSM.16.M88.4 R16, [R24+0xc000] ;  /* 0x00c000001810783b */ /* 0x000e640000000200 */
[----:B0-----:R-:W-:Y:S02]  /*32e40*/  STL.64 [R1+0x20], R12 ;  /* 0x0000200c01007387 */ /* 0x001fe40000100a00 */
[----:B------:R-:W-:Y:S02]  /*32e50*/  STL.64 [R1+0x28], R14 ;  /* 0x0000280e01007387 */ /* 0x000fe40000100a00 */
[----:B-1----:R-:W-:Y:S02]  /*32e60*/  STL.64 [R1+0x10], R16 ;  /* 0x0000101001007387 */ /* 0x002fe40000100a00 */
[----:B------:R-:W-:Y:S02]  /*32e70*/  STL.64 [R1+0x18], R18 ;  /* 0x0000181201007387 */ /* 0x000fe40000100a00 */
[----:B------:R-:W0:Y:S04]  /*32e80*/  LDSM.16.M88.4 R16, [R24+0xe000] ;  /* 0x00e000001810783b */ /* 0x000e280000000200 */
[----:B------:R-:W1:Y:S04]  /*32e90*/  LDSM.16.M88.4 R12, [R24+0xd000] ;  /* 0x00d00000180c783b */ /* 0x000e680000000200 */
[----:B0-----:R0:W-:Y:S01]  /*32ea0*/  STL.64 [R1+0xc0], R16 ;  /* 0x0000c01001007387 */ /* 0x0011e20000100a00 */
[----:B------:R-:W-:Y:S03]  /*32eb0*/  STL.64 [R1+0xc8], R18 ;  /* 0x0000c81201007387 */ /* 0x000fe60000100a00 */
[----:B0-----:R-:W2:Y:S02]  /*32ec0*/  LDL.LU.64 R16, [R1+0x6b80] ;  /* 0x006b800001107983 */ /* 0x001ea40000300a00 */
[----:B--2---:R-:W-:Y:S11]  /*32ed0*/  HMMA.16816.F32 R4, R20, R16, R4 ;  /* 0x000000101404723c */ /* 0x004ff60000001804 */
[----:B------:R-:W-:Y:S11]  /*32ee0*/  @!UPT UIADD3 URZ, URZ, URZ, URZ ;  /* 0x0000003f3f3ff290 */ /* 0x000ff6000fffe03f */
[----:B------:R-:W-:Y:S01]  /*32ef0*/  @!UPT UIADD3 URZ, URZ, URZ, URZ ;  /* 0x0000003f3f3ff290 */ /* 0x000fe2000fffe03f */
[----:B------:R0:W-:Y:S01]  /*32f00*/  STL.64 [R1+0x16b0], R4 ;  /* 0x0016b00401007387 */ /* 0x0001e20000100a00 */
[----:B------:R-:W-:Y:S03]  /*32f10*/  STL.64 [R1+0x16b8], R6 ;  /* 0x0016b80601007387 */ /* 0x000fe60000100a00 */
[----:B0-----:R-:W2:Y:S01]  /*32f20*/  LDL.LU.64 R4, [R1+0x6b78] ;  /* 0x006b780001047983 */ /* 0x001ea20000300a00 */
[----:B-1----:R-:W-:Y:S02]  /*32f30*/  STL.64 [R1], R12 ;  /* 0x0000000c01007387 */ /* 0x002fe40000100a00 */
[----:B------:R-:W-:Y:S02]  /*32f40*/  STL.64 [R1+0x8], R14 ;  /* 0x0000080e01007387 */ /* 0x000fe40000100a00 */
[----:B------:R0:W-:Y:S02]  /*32f50*/  STL.64 [R1+0x6b48], R12 ;  /* 0x006b480c01007387 */ /* 0x0001e40000100a00 */
[----:B0-----:R-:W3:Y:S01]  /*32f60*/  LDL.64 R12, [R1+0x40] ;  /* 0x00004000010c7983 */ /* 0x001ee20000100a00 */
[----:B------:R-:W-:-:S02]  /*32f70*/  IMAD.MOV.U32 R11, RZ, RZ, R16 ;  /* 0x000000ffff0b7224 */ /* 0x000fc400078e0010 */
[----:B------:R-:W-:Y:S02]  /*32f80*/  IMAD.MOV.U32 R10, RZ, RZ, R17 ;  /* 0x000000ffff0a7224 */ /* 0x000fe400078e0011 */
[----:B------:R-:W-:Y:S02]  /*32f90*/  LDSM.16.M88.4 R16, [R24+0xf000] ;  /* 0x00f000001810783b */ /* 0x000fe40000000200 */
[----:B------:R-:W0:Y:S02]  /*32fa0*/  LDSM.16.MT88.4 R24, [R29+0x10080] ;  /* 0x010080001d18783b */ /* 0x000e240000004200 */
[----:B---3--:R1:W-:Y:S04]  /*32fb0*/  STL.64 [R1+0x6b68], R12 ;  /* 0x006b680c01007387 */ /* 0x0083e80000100a00 */
[----:B-1----:R-:W3:Y:S01]  /*32fc0*/  LDL.64 R12, [R1+0x60] ;  /* 0x00006000010c7983 */ /* 0x002ee20000100a00 */
[----:B------:R-:W-:Y:S02]  /*32fd0*/  STL [R1+0x6ac8], R11 ;  /* 0x006ac80b01007387 */ /* 0x000fe40000100800 */
[----:B------:R-:W-:Y:S02]  /*32fe0*/  STL [R1+0x6ac4], R10 ;  /* 0x006ac40a01007387 */ /* 0x000fe40000100800 */
[----:B------:R1:W-:Y:S02]  /*32ff0*/  STL.64 [R1+0x6b70], R8 ;  /* 0x006b700801007387 */ /* 0x0003e40000100a00 */
[----:B-1----:R-:W3:Y:S01]  /*33000*/  LDL.LU.64 R8, [R1+0x970] ;  /* 0x0009700001087983 */ /* 0x002ee20000300a00 */
[----:B------:R-:W3:Y:S02]  /*33010*/  LDL.LU.64 R10, [R1+0x978] ;  /* 0x00097800010a7983 */ /* 0x000ee40000300a00 */
[----:B0-----:R-:W-:Y:S02]  /*33020*/  STL.64 [R1+0x6b38], R26 ;  /* 0x006b381a01007387 */ /* 0x001fe40000100a00 */
[----:B------:R0:W-:Y:S02]  /*33030*/  STL.64 [R1+0x6b30], R24 ;  /* 0x006b301801007387 */ /* 0x0001e40000100a00 */
[----:B0-----:R-:W2:Y:S01]  /*33040*/  LDL.LU.64 R24, [R1+0x980] ;  /* 0x0009800001187983 */ /* 0x001ea20000300a00 */
[----:B------:R-:W2:Y:S02]  /*33050*/  LDL.LU.64 R26, [R1+0x988] ;  /* 0x00098800011a7983 */ /* 0x000ea40000300a00 */
[C---:B--2---:R-:W-:Y:S01]  /*33060*/  HMMA.16816.F32 R4, R20.reuse, R4, R24 ;  /* 0x000000041404723c */ /* 0x044fe20000001818 */
[----:B------:R-:W2:Y:S07]  /*33070*/  LDL.64 R24, [R1+0x20] ;  /* 0x0000200001187983 */ /* 0x000eae0000100a00 */
[----:B---3--:R-:W-:Y:S01]  /*33080*/  HMMA.16816.F32 R8, R20, R12, R8 ;  /* 0x0000000c1408723c */ /* 0x008fe20000001808 */
[----:B--2---:R-:W-:Y:S11]  /*33090*/  STL.64 [R1+0x6b60], R24 ;  /* 0x006b601801007387 */ /* 0x004ff60000100a00 */
[----:B------:R-:W-:Y:S03]  /*330a0*/  @!UPT UIADD3 URZ, URZ, URZ, URZ ;  /* 0x0000003f3f3ff290 */ /* 0x000fe6000fffe03f */
[----:B------:R-:W-:Y:S02]  /*330b0*/  STL.64 [R1+0x1710], R4 ;  /* 0x0017100401007387 */ /* 0x000fe40000100a00 */
[----:B------:R-:W-:Y:S02]  /*330c0*/  STL.64 [R1+0x1718], R6 ;  /* 0x0017180601007387 */ /* 0x000fe40000100a00 */
[----:B------:R-:W0:Y:S04]  /*330d0*/  LDSM.16.MT88.4 R4, [R29+0x10100] ;  /* 0x010100001d04783b */ /* 0x000e280000004200 */
[----:B------:R-:W-:Y:S01]  /*330e0*/  STL.64 [R1+0xb0], R16 ;  /* 0x0000b01001007387 */ /* 0x000fe20000100a00 */
[----:B------:R-:W-:Y:S02]  /*330f0*/  STL.64 [R1+0xb8], R18 ;  /* 0x0000b81201007387 */ /* 0x000fe40000100a00 */
[----:B------:R1:W-:Y:S02]  /*33100*/  STL.64 [R1+0x6b40], R16 ;  /* 0x006b401001007387 */ /* 0x0003e40000100a00 */
[----:B-1----:R-:W2:Y:S01]  /*33110*/  LDL.LU.64 R16, [R1+0x950] ;  /* 0x0009500001107983 */ /* 0x002ea20000300a00 */
[----:B------:R-:W2:Y:S02]  /*33120*/  LDL.LU.64 R18, [R1+0x958] ;  /* 0x0009580001127983 */ /* 0x000ea40000300a00 */
[----:B------:R-:W-:Y:S01]  /*33130*/  STL [R1+0x6ac0], R29 ;  /* 0x006ac01d01007387 */ /* 0x000fe20000100800 */
[----:B0-----:R-:W-:Y:S01]  /*33140*/  STL.64 [R1+0x69e8], R6 ;  /* 0x0069e80601007387 */ /* 0x001fe20000100a00 */
[----:B------:R-:W-:Y:S02]  /*33150*/  STL.64 [R1+0x69e0], R4 ;  /* 0x0069e00401007387 */ /* 0x000fe40000100a00 */
[----:B------:R-:W3:Y:S02]  /*33160*/  LDL.LU.64 R24, [R1+0x930] ;  /* 0x0009300001187983 */ /* 0x000ee40000300a00 */
[----:B------:R-:W3:Y:S01]  /*33170*/  LDL.LU.64 R26, [R1+0x938] ;  /* 0x00093800011a7983 */ /* 0x000ee20000300a00 */
[----:B------:R0:W-:Y:S01]  /*33180*/  STL.64 [R1+0x16a0], R8 ;  /* 0x0016a00801007387 */ /* 0x0001e20000100a00 */
[----:B------:R1:W-:Y:S03]  /*33190*/  STL.64 [R1+0x16a8], R10 ;  /* 0x0016a80a01007387 */ /* 0x0003e60000100a00 */
[----:B0-----:R-:W4:Y:S01]  /*331a0*/  LDL.LU.64 R8, [R1+0x6b70] ;  /* 0x006b700001087983 */ /* 0x001f220000300a00 */
[----:B------:R-:W-:-:S02]  /*331b0*/  IMAD.MOV.U32 R4, RZ, RZ, R2 ;  /* 0x000000ffff047224 */ /* 0x000fc400078e0002 */
[----:B------:R-:W-:Y:S02]  /*331c0*/  IMAD.MOV.U32 R5, RZ, RZ, R0 ;  /* 0x000000ffff057224 */ /* 0x000fe400078e0000 */
[----:B-1----:R-:W-:Y:S02]  /*331d0*/  IMAD.MOV.U32 R10, RZ, RZ, R12 ;  /* 0x000000ffff0a7224 */ /* 0x002fe400078e000c */
[----:B------:R-:W3:Y:S03]  /*331e0*/  LDL.LU.64 R12, [R1+0x6b68] ;  /* 0x006b6800010c7983 */ /* 0x000ee60000300a00 */
[----:B------:R-:W-:Y:S01]  /*331f0*/  STL [R1+0x6b58], R10 ;  /* 0x006b580a01007387 */ /* 0x000fe20000100800 */
[C---:B--2---:R-:W-:Y:S01]  /*33200*/  HMMA.16816.F32 R16, R20.reuse, R4, R16 ;  /* 0x000000041410723c */ /* 0x044fe20000001810 */
[----:B----4-:R0:W-:Y:S04]  /*33210*/  STL.64 [R1+0x6b50], R8 ;  /* 0x006b500801007387 */ /* 0x0101e80000100a00 */
[----:B0-----:R-:W2:Y:S11]  /*33220*/  LDL.64 R8, [R1+0x10] ;  /* 0x0000100001087983 */ /* 0x001eb60000100a00 */
[----:B------:R-:W-:Y:S07]  /*33230*/  @!UPT UIADD3 URZ, URZ, URZ, URZ ;  /* 0x0000003f3f3ff290 */ /* 0x000fee000fffe03f */
[----:B------:R0:W-:Y:S02]  /*33240*/  STL.64 [R1+0x1690], R16 ;  /* 0x0016901001007387 */ /* 0x0001e40000100a00 */
[----:B------:R1:W-:Y:S01]  /*33250*/  STL.64 [R1+0x1698], R18 ;  /* 0x0016981201007387 */ /* 0x0003e20000100a00 */
[----:B0-----:R-:W4:Y:S01]  /*33260*/  LDL.LU.64 R16, [R1+0x920] ;  /* 0x0009200001107983 */ /* 0x001f220000300a00 */
[----:B-1----:R-:W4:Y:S02]  /*33270*/  LDL.LU.64 R18, [R1+0x928] ;  /* 0x0009280001127983 */ /* 0x002f240000300a00 */
[----:B------:R0:W-:Y:S02]  /*33280*/  STL.64 [R1+0x6a80], R4 ;  /* 0x006a800401007387 */ /* 0x0001e40000100a00 */
[----:B0-----:R-:W2:Y:S01]  /*33290*/  LDL.LU.64 R4, [R1+0x940] ;  /* 0x0009400001047983 */ /* 0x001ea20000300a00 */
[----:B------:R-:W2:Y:S02]  /*332a0*/  LDL.LU.64 R6, [R1+0x948] ;  /* 0x0009480001067983 */ /* 0x000ea40000300a00 */
[----:B---3--:R-:W-:Y:S01]  /*332b0*/  IMAD.MOV.U32 R0, RZ, RZ, R13 ;  /* 0x000000ffff007224 */ /* 0x008fe200078e000d */
[C---:B--2---:R-:W-:Y:S11]  /*332c0*/  HMMA.16816.F32 R4, R20.reuse, R12, R4 ;  /* 0x0000000c1404723c */ /* 0x044ff60000001804 */
[----:B------:R-:W-:Y:S11]  /*332d0*/  @!UPT UIADD3 URZ, URZ, URZ, URZ ;  /* 0x0000003f3f3ff290 */ /* 0x000ff6000fffe03f */
[----:B------:R-:W-:Y:S01]  /*332e0*/  @!UPT UIADD3 URZ, URZ, URZ, URZ ;  /* 0x0000003f3f3ff290 */ /* 0x000fe2000fffe03f */
[----:B------:R-:W-:Y:S01]  /*332f0*/  STL.64 [R1+0x1680], R4 ;  /* 0x0016800401007387 */ /* 0x000fe20000100a00 */
[----:B------:R0:W-:Y:S02]  /*33300*/  STL.64 [R1+0x1688], R6 ;  /* 0x0016880601007387 */ /* 0x0001e40000100a00 */
[----:B0-----:R-:W-:Y:S02]  /*33310*/  IMAD.MOV.U32 R6, RZ, RZ, R12 ;  /* 0x000000ffff067224 */ /* 0x001fe400078e000c */
[----:B------:R-:W2:Y:S01]  /*33320*/  LDL.LU.64 R12, [R1+0x910] ;  /* 0x00091000010c7983 */ /* 0x000ea20000300a00 */
[----:B------:R-:W2:Y:S02]  /*33330*/  LDL.LU.64 R14, [R1+0x918] ;  /* 0x00091800010e7983 */ /* 0x000ea40000300a00 */
[----:B------:R-:W-:Y:S02]  /*33340*/  STL [R1+0x6acc], R6 ;  /* 0x006acc0601007387 */ /* 0x000fe40000100800 */
[----:B------:R-:W3:Y:S02]  /*33350*/  LDL.64 R4, [R1+0x30] ;  /* 0x0000300001047983 */ /* 0x000ee40000100a00 */
[----:B---3--:R-:W-:Y:S11]  /*33360*/  HMMA.16816.F32 R24, R20, R4, R24 ;  /* 0x000000041418723c */ /* 0x008ff60000001818 */
[----:B------:R-:W-:Y:S11]  /*33370*/  @!UPT UIADD3 URZ, URZ, URZ, URZ ;  /* 0x0000003f3f3ff290 */ /* 0x000ff6000fffe03f */
[----:B------:R-:W-:Y:S01]  /*33380*/  @!UPT UIADD3 URZ, URZ, URZ, URZ ;  /* 0x0000003f3f3ff290 */ /* 0x000fe2000fffe03f */
[----:B------:R0:W-:Y:S01]  /*33390*/  STL [R1+0x1650], R24 ;  /* 0x0016501801007387 */ /* 0x0001e20000100800 */
[----:B------:R-:W-:-:S03]  /*333a0*/  IMAD.MOV.U32 R28, RZ, RZ, R25 ;  /* 0x000000ffff1c7224 */ /* 0x000fc600078e0019 */
[----:B0-----:R-:W4:Y:S01]  /*333b0*/  LDL.LU.64 R24, [R1+0x6b60] ;  /* 0x006b600001187983 */ /* 0x001f220000300a00 */
[----:B--2---:R-:W-:Y:S01]  /*333c0*/  HMMA.16816.F32 R12, R20, R8, R12 ;  /* 0x00000008140c723c */ /* 0x004fe2000000180c */
[----:B------:R-:W-:Y:S02]  /*333d0*/  IMAD.MOV.U32 R2, RZ, RZ, R27 ;  /* 0x000000ffff027224 */ /* 0x000fe400078e001b */
[----:B------:R-:W-:-:S03]  /*333e0*/  IMAD.MOV.U32 R3, RZ, RZ, R26 ;  /* 0x000000ffff037224 */ /* 0x000fc600078e001a */
[----:B------:R0:W-:Y:S02]  /*333f0*/  STL [R1+0x5c08], R2 ;  /* 0x005c080201007387 */ /* 0x0001e40000100800 */
[----:B------:R-:W-:Y:S02]  /*33400*/  STL [R1+0x5c04], R3 ;  /* 0x005c040301007387 */ /* 0x000fe40000100800 */
[----:B------:R-:W-:Y:S02]  /*33410*/  STL [R1+0x5c00], R28 ;  /* 0x005c001c01007387 */ /* 0x000fe40000100800 */
[----:B------:R-:W-:Y:S02]  /*33420*/  IMAD.MOV.U32 R29, RZ, RZ, R4 ;  /* 0x000000ffff1d7224 */ /* 0x000fe400078e0004 */
[----:B------:R-:W-:Y:S02]  /*33430*/  IMAD.MOV.U32 R7, RZ, RZ, R5 ;  /* 0x000000ffff077224 */ /* 0x000fe400078e0005 */
[----:B------:R-:W-:-:S02]  /*33440*/  IMAD.MOV.U32 R6, RZ, RZ, R8 ;  /* 0x000000ffff067224 */ /* 0x000fc400078e0008 */
[----:B------:R-:W-:-:S06]  /*33450*/  IMAD.MOV.U32 R11, RZ, RZ, R9 ;  /* 0x000000ffff0b7224 */ /* 0x000fcc00078e0009 */
[----:B0-----:R-:W-:Y:S01]  /*33460*/  IMAD.MOV.U32 R2, RZ, RZ, R13 ;  /* 0x000000ffff027224 */ /* 0x001fe200078e000d */
[----:B----4-:R-:W-:Y:S01]  /*33470*/  HMMA.16816.F32 R16, R20, R24, R16 ;  /* 0x000000181410723c */ /* 0x010fe20000001810 */
[----:B------:R-:W-:Y:S02]  /*33480*/  IMAD.MOV.U32 R5, RZ, RZ, R24 ;  /* 0x000000ffff057224 */ /* 0x000fe400078e0018 */
[----:B------:R-:W-:Y:S11]  /*33490*/  IMAD.MOV.U32 R4, RZ, RZ, R25 ;  /* 0x000000ffff047224 */ /* 0x000ff600078e0019 */
[----:B------:R-:W-:Y:S09]  /*334a0*/  @!UPT UIADD3 URZ, URZ, URZ, URZ ;  /* 0x0000003f3f3ff290 */ /* 0x000ff2000fffe03f */
[----:B------:R0:W-:Y:S01]  /*334b0*/  STL.64 [R1+0x1620], R16 ;  /* 0x0016201001007387 */ /* 0x0001e20000100a00 */
[----:B------:R1:W-:Y:S03]  /*334c0*/  STL.64 [R1+0x1628], R18 ;  /* 0x0016281201007387 */ /* 0x0003e60000100a00 */
[----:B0-----:R-:W2:Y:S01]  /*334d0*/  LDL.LU.64 R16, [R1+0x8f0] ;  /* 0x0008f00001107983 */ /* 0x001ea20000300a00 */
[----:B-1----:R-:W2:Y:S02]  /*334e0*/  LDL.LU.64 R18, [R1+0x8f8] ;  /* 0x0008f80001127983 */ /* 0x002ea40000300a00 */
[----:B------:R-:W3:Y:S02]  /*334f0*/  LDL R24, [R1+0xc0] ;  /* 0x0000c00001187983 */ /* 0x000ee40000100800 */
[----:B------:R-:W3:Y:S01]  /*33500*/  LDL R25, [R1+0xc4] ;  /* 0x0000c40001197983 */ /* 0x000ee20000100800 */
[----:B------:R-:W4:Y:S01]  /*33510*/  LDL.LU R10, [R1+0x6b58] ;  /* 0x006b5800010a7983 */ /* 0x000f220000300800 */
[----:B------:R-:W2:Y:S02]  /*33520*/  LDL.LU.64 R8, [R1+0x6b50] ;  /* 0x006b500001087983 */ /* 0x000ea40000300a00 */
[----:B------:R0:W-:Y:S02]  /*33530*/  STL [R1+0x1610], R12 ;  /* 0x0016100c01007387 */ /* 0x0001e40000100800 */
[----:B0-----:R-:W3:Y:S01]  /*33540*/  LDL.LU.64 R12, [R1+0x6b48] ;  /* 0x006b4800010c7983 */ /* 0x001ee20000300a00 */
[----:B------:R-:W-:-:S02]  /*33550*/  IMAD.MOV.U32 R28, RZ, RZ, R15 ;  /* 0x000000ffff1c7224 */ /* 0x000fc400078e000f */
[----:B------:R-:W-:Y:S01]  /*33560*/  IMAD.MOV.U32 R3, RZ, RZ, R14 ;  /* 0x000000ffff037224 */ /* 0x000fe200078e000e */
[----:B----4-:R-:W-:Y:S01]  /*33570*/  STL.64 [R1+0x6b08], R10 ;  /* 0x006b080a01007387 */ /* 0x010fe20000100a00 */
[----:B--2---:R-:W-:Y:S02]  /*33580*/  STL.64 [R1+0x6b00], R8 ;  /* 0x006b000801007387 */ /* 0x004fe40000100a00 */
[----:B------:R-:W-:Y:S02]  /*33590*/  STL.64 [R1+0x6ad8], R6 ;  /* 0x006ad80601007387 */ /* 0x000fe40000100a00 */
[----:B------:R3:W-:Y:S02]  /*335a0*/  STL.64 [R1+0x6ad0], R4 ;  /* 0x006ad00401007387 */ /* 0x0007e40000100a00 */
[----:B---3--:R-:W-:Y:S01]  /*335b0*/  HMMA.16816.F32 R4, R20, R12, R16 ;  /* 0x0000000c1404723c */ /* 0x008fe20000001810 */
[----:B------:R0:W-:Y:S01]  /*335c0*/  STL [R1+0x5d04], R28 ;  /* 0x005d041c01007387 */ /* 0x0001e20000100800 */
[----:B------:R-:W-:Y:S02]  /*335d0*/  STL [R1+0x5d00], R3 ;  /* 0x005d000301007387 */ /* 0x000fe40000100800 */
[----:B------:R1:W-:Y:S02]  /*335e0*/  STL [R1+0x5cfc], R2 ;  /* 0x005cfc0201007387 */ /* 0x0003e40000100800 */
[----:B0-----:R-:W-:-:S02]  /*335f0*/  IMAD.MOV.U32 R28, RZ, RZ, R12 ;  /* 0x000000ffff1c7224 */ /* 0x001fc400078e000c */
[----:B-1----:R-:W-:Y:S11]  /*33600*/  IMAD.MOV.U32 R2, RZ, RZ, R13 ;  /* 0x000000ffff027224 */ /* 0x002ff600078e000d */
[----:B------:R-:W-:Y:S04]  /*33610*/  @!UPT UIADD3 URZ, URZ, URZ, URZ ;  /* 0x0000003f3f3ff290 */ /* 0x000fe8000fffe03f */
[----:B------:R-:W-:Y:S01]  /*33620*/  STL.64 [R1+0x1600], R4 ;  /* 0x0016000401007387 */ /* 0x000fe20000100a00 */
[----:B------:R-:W-:Y:S02]  /*33630*/  STL.64 [R1+0x1608], R6 ;  /* 0x0016080601007387 */ /* 0x000fe40000100a00 */
[----:B------:R-:W2:Y:S02]  /*33640*/  LDL.LU.64 R16, [R1+0x8d0] ;  /* 0x0008d00001107983 */ /* 0x000ea40000300a00 */
[----:B------:R-:W2:Y:S01]  /*33650*/  LDL.LU.64 R18, [R1+0x8d8] ;  /* 0x0008d80001127983 */ /* 0x000ea20000300a00 */
[----:B------:R-:W3:Y:S01]  /*33660*/  LDL.LU.64 R12, [R1+0x8a0] ;  /* 0x0008a000010c7983 */ /* 0x000ee20000300a00 */
[----:B------:R-:W3:Y:S02]  /*33670*/  LDL.LU.64 R14, [R1+0x8a8] ;  /* 0x0008a800010e7983 */ /* 0x000ee40000300a00 */
[----:B------:R-:W4:Y:S02]  /*33680*/  LDL.LU.64 R8, [R1+0x8c0] ;  /* 0x0008c00001087983 */ /* 0x000f240000300a00 */
[----:B------:R-:W2:Y:S02]  /*33690*/  LDL.LU.64 R10, [R1+0x8c8] ;  /* 0x0008c800010a7983 */ /* 0x000ea40000300a00 */
[----:B--2---:R-:W-:Y:S01]  /*336a0*/  STL.64 [R1+0x6b18], R10 ;  /* 0x006b180a01007387 */ /* 0x004fe20000100a00 */
[----:B----4-:R0:W-:Y:S03]  /*336b0*/  STL.64 [R1+0x6b10], R8 ;  /* 0x006b100801007387 */ /* 0x0101e60000100a00 */
[----:B0-----:R-:W2:Y:S01]  /*336c0*/  LDL.LU.64 R8, [R1+0x900] ;  /* 0x0009000001087983 */ /* 0x001ea20000300a00 */
[----:B------:R-:W2:Y:S02]  /*336d0*/  LDL.LU.64 R10, [R1+0x908] ;  /* 0x00090800010a7983 */ /* 0x000ea40000300a00 */
[----:B------:R-:W4:Y:S02]  /*336e0*/  LDL.LU.64 R4, [R1+0x880] ;  /* 0x0008800001047983 */ /* 0x000f240000300a00 */
[----:B------:R-:W2:Y:S02]  /*336f0*/  LDL.LU.64 R6, [R1+0x888] ;  /* 0x0008880001067983 */ /* 0x000ea40000300a00 */
[----:B--2---:R-:W-:Y:S01]  /*33700*/  STL.64 [R1+0x6ae8], R6 ;  /* 0x006ae80601007387 */ /* 0x004fe20000100a00 */
[----:B----4-:R0:W-:Y:S03]  /*33710*/  STL.64 [R1+0x6ae0], R4 ;  /* 0x006ae00401007387 */ /* 0x0101e60000100a00 */
[----:B0-----:R-:W2:Y:S01]  /*33720*/  LDL.64 R4, [R1+0xa0] ;  /* 0x0000a00001047983 */ /* 0x001ea20000100a00 */
[C---:B------:R-:W-:Y:S03]  /*33730*/  HMMA.16816.F32 R24, R20.reuse, R24, R16 ;  /* 0x000000181418723c */ /* 0x040fe60000001810 */
[----:B--2---:R0:W-:Y:S04]  /*33740*/  STL.64 [R1+0x6af8], R4 ;  /* 0x006af80401007387 */ /* 0x0041e80000100a00 */
[----:B0-----:R-:W2:Y:S01]  /*33750*/  LDL.LU.64 R4, [R1+0x8b0] ;  /* 0x0008b00001047983 */ /* 0x001ea20000300a00 */
[----:B------:R-:W2:Y:S02]  /*33760*/  LDL.LU.64 R6, [R1+0x8b8] ;  /* 0x0008b80001067983 */ /* 0x000ea40000300a00 */
[----:B------:R-:W3:Y:S11]  /*33770*/  LDL.LU.64 R16, [R1+0x6b40] ;  /* 0x006b400001107983 */ /* 0x000ef60000300a00 */
[----:B------:R-:W-:Y:S02]  /*33780*/  @!UPT UIADD3 URZ, URZ, URZ, URZ ;  /* 0x0000003f3f3ff290 */ /* 0x000fe4000fffe03f */
[----:B------:R-:W-:Y:S01]  /*33790*/  STL.64 [R1+0x15f0], R24 ;  /* 0x0015f01801007387 */ /* 0x000fe20000100a00 */
[----:B------:R0:W-:Y:S04]  /*337a0*/  STL.64 [R1+0x15f8], R26 ;  /* 0x0015f81a01007387 */ /* 0x0001e80000100a00 */
[----:B0-----:R-:W4:Y:S01]  /*337b0*/  LDL.LU.64 R26, [R1+0x6b38] ;  /* 0x006b3800011a7983 */ /* 0x001f220000300a00 */
[----:B------:R-:W4:Y:S01]  /*337c0*/  LDL.LU.64 R24, [R1+0x6b30] ;  /* 0x006b300001187983 */ /* 0x000f220000300a00 */
[----:B---3--:R-:W-:Y:S02]  /*337d0*/  HMMA.16816.F32 R20, R20, R16, R12 ;  /* 0x000000101414723c */ /* 0x008fe4000000180c */
[----:B------:R-:W3:Y:S01]  /*337e0*/  LDL.LU.64 R12, [R1+0x6b28] ;  /* 0x006b2800010c7983 */ /* 0x000ee20000300a00 */
[----:B------:R-:W-:-:S04]  /*337f0*/  IMAD.MOV.U32 R3, RZ, RZ, R17 ;  /* 0x000000ffff037224 */ /* 0x000fc800078e0011 */
[----:B------:R-:W-:Y:S11]  /*33800*/  IMAD.MOV.U32 R14, RZ, RZ, R16 ;  /* 0x000000ffff0e7224 */ /* 0x000ff600078e0010 */
[----:B------:R-:W-:Y:S05]  /*33810*/  @!UPT UIADD3 URZ, URZ, URZ, URZ ;  /* 0x0000003f3f3ff290 */ /* 0x000fea000fffe03f */
[----:B------:R0:W-:Y:S01]  /*33820*/  STL.64 [R1+0x1580], R20 ;  /* 0x0015801401007387 */ /* 0x0001e20000100a00 */
[----:B------:R-:W-:Y:S02]  /*33830*/  STL.64 [R1+0x1588], R22 ;  /* 0x0015881601007387 */ /* 0x000fe40000100a00 */
[----:B------:R-:W4:Y:S01]  /*33840*/  LDL.LU.64 R16, [R1+0x6b20] ;  /* 0x006b200001107983 */ /* 0x000f220000300a00 */
[----:B0-----:R-:W2:Y:S01]  /*33850*/  LDL.64 R20, [R1+0xc0] ;  /* 0x0000c00001147983 */ /* 0x001ea20000100a00 */
[C---:B----4-:R-:W-:Y:S03]  /*33860*/  HMMA.16816.F32 R8, R24.reuse, R16, R8 ;  /* 0x000000101808723c */ /* 0x050fe60000001808 */
[----:B--2---:R0:W-:Y:S04]  /*33870*/  STL.64 [R1+0x6af0], R20 ;  /* 0x006af01401007387 */ /* 0x0041e80000100a00 */
[----:B0-----:R-:W2:Y:S01]  /*33880*/  LDL.LU.64 R20, [R1+0x890] ;  /* 0x0008900001147983 */ /* 0x001ea20000300a00 */
[----:B------:R-:W2:Y:S11]  /*33890*/  LDL.LU.64 R22, [R1+0x898] ;  /* 0x0008980001167983 */ /* 0x000eb60000300a00 */
[----:B------:R-:W-:Y:S04]  /*338a0*/  @!UPT UIADD3 URZ, URZ, URZ, URZ ;  /* 0x0000003f3f3ff290 */ /* 0x000fe8000fffe03f */
[----:B------:R-:W-:Y:S02]  /*338b0*/  STL.64 [R1+0x1510], R8 ;  /* 0x0015100801007387 */ /* 0x000fe40000100a00 */
[----:B------:R0:W-:Y:S02]  /*338c0*/  STL.64 [R1+0x1518], R10 ;  /* 0x0015180a01007387 */ /* 0x0001e40000100a00 */
[----:B0-----:R-:W3:Y:S01]  /*338d0*/  LDL.LU.64 R10, [R1+0x6b18] ;  /* 0x006b1800010a7983 */ /* 0x001ee20000300a00 */
[----:B------:R-:W3:Y:S02]  /*338e0*/  LDL.LU.64 R8, [R1+0x6b10] ;  /* 0x006b100001087983 */ /* 0x000ee40000300a00 */
[C---:B---3--:R-:W-:Y:S11]  /*338f0*/  HMMA.16816.F32 R8, R24.reuse, R12, R8 ;  /* 0x0000000c1808723c */ /* 0x048ff60000001808 */
[----:B------:R-:W-:Y:S11]  /*33900*/  @!UPT UIADD3 URZ, URZ, URZ, URZ ;  /* 0x0000003f3f3ff290 */ /* 0x000ff6000fffe03f */
[----:B------:R-:W-:Y:S01]  /*33910*/  @!UPT UIADD3 URZ, URZ, URZ, URZ ;  /* 0x0000003f3f3ff290 */ /* 0x000fe2000fffe03f */
[----:B------:R-:W-:Y:S01]  /*33920*/  STL.64 [R1+0x1500], R8 ;  /* 0x0015000801007387 */ /* 0x000fe20000100a00 */
[----:B------:R0:W-:Y:S03]  /*33930*/  STL.64 [R1+0x1508], R10 ;  /* 0x0015080a01007387 */ /* 0x0001e60000100a00 */
[----:B0-----:R-:W3:Y:S01]  /*33940*/  LDL.LU.64 R10, [R1+0x6b08] ;  /* 0x006b0800010a7983 */ /* 0x001ee20000300a00 */
[----:B------:R-:W4:Y:S02]  /*33950*/  LDL.LU.64 R8, [R1+0x6b00] ;  /* 0x006b000001087983 */ /* 0x000f240000300a00 */
[C---:B----4-:R-:W-:Y:S11]  /*33960*/  HMMA.16816.F32 R4, R24.reuse, R8, R4 ;  /* 0x000000081804723c */ /* 0x050ff60000001804 */
[----:B------:R-:W-:Y:S11]  /*33970*/  @!UPT UIADD3 URZ, URZ, URZ, URZ ;  /* 0x0000003f3f3ff290 */ /* 0x000ff6000fffe03f */
[----:B------:R-:W-:Y:S01]  /*33980*/  @!UPT UIADD3 URZ, URZ, URZ, URZ ;  /* 0x0000003f3f3ff290 */ /* 0x000fe2000fffe03f */
[----:B------:R0:W-:Y:S01]  /*33990*/  STL.64 [R1+0x14f0], R4 ;  /* 0x0014f00401007387 */ /* 0x0001e20000100a00 */
[----:B------:R-:W-:Y:S03]  /*339a0*/  STL.64 [R1+0x14f8], R6 ;  /* 0x0014f80601007387 */ /* 0x000fe60000100a00 */
[----:B0-----:R-:W2:Y:S01]  /*339b0*/  LDL.LU.64 R4, [R1+0x6af8] ;  /* 0x006af80001047983 */ /* 0x001ea20000300a00 */
[----:B------:R-:W-:Y:S01]  /*339c0*/  STL.64 [R1+0x69d8], R8 ;  /* 0x0069d80801007387 */ /* 0x000fe20000100a00 */
[C---:B--2---:R-:W-:Y:S01]  /*339d0*/  HMMA.16816.F32 R20, R24.reuse, R4, R20 ;  /* 0x000000041814723c */ /* 0x044fe20000001814 */
[----:B------:R-:W-:Y:S02]  /*339e0*/  IMAD.MOV.U32 R15, RZ, RZ, R5 ;  /* 0x000000ffff0f7224 */ /* 0x000fe400078e0005 */
[----:B------:R-:W-:Y:S11]  /*339f0*/  IMAD.MOV.U32 R18, RZ, RZ, R4 ;  /* 0x000000ffff127224 */ /* 0x000ff600078e0004 */
[----:B------:R-:W-:Y:S09]  /*33a00*/  @!UPT UIADD3 URZ, URZ, URZ, URZ ;  /* 0x0000003f3f3ff290 */ /* 0x000ff2000fffe03f */
[----:B------:R0:W-:Y:S01]  /*33a10*/  STL.64 [R1+0x14e0], R20 ;  /* 0x0014e01401007387 */ /* 0x0001e20000100a00 */
[----:B------:R-:W-:Y:S03]  /*33a20*/  STL.64 [R1+0x14e8], R22 ;  /* 0x0014e81601007387 */ /* 0x000fe60000100a00 */
[----:B0-----:R-:W2:Y:S01]  /*33a30*/  LDL.LU.64 R20, [R1+0x6af0] ;  /* 0x006af00001147983 */ /* 0x001ea20000300a00 */
[----:B------:R-:W4:Y:S02]  /*33a40*/  LDL.LU.64 R6, [R1+0x6ae8] ;  /* 0x006ae80001067983 */ /* 0x000f240000300a00 */
[----:B------:R-:W4:Y:S02]  /*33a50*/  LDL.LU.64 R4, [R1+0x6ae0] ;  /* 0x006ae00001047983 */ /* 0x000f240000300a00 */
[----:B------:R-:W-:Y:S01]  /*33a60*/  STL.64 [R1+0x69f8], R14 ;  /* 0x0069f80e01007387 */ /* 0x000fe20000100a00 */
[----:B------:R0:W-:Y:S04]  /*33a70*/  STL.64 [R1+0x69f0], R12 ;  /* 0x0069f00c01007387 */ /* 0x0001e80000100a00 */
[----:B0-----:R-:W4:Y:S02]  /*33a80*/  LDL.64 R12, [R1+0x90] ;  /* 0x00009000010c7983 */ /* 0x001f240000100a00 */
[----:B----4-:R-:W-:Y:S11]  /*33a90*/  HMMA.16816.F32 R4, R24, R12, R4 ;  /* 0x0000000c1804723c */ /* 0x010ff60000001804 */
[----:B------:R-:W-:Y:S11]  /*33aa0*/  @!UPT UIADD3 URZ, URZ, URZ, URZ ;  /* 0x0000003f3f3ff290 */ /* 0x000ff6000fffe03f */
[----:B------:R-:W-:Y:S01]  /*33ab0*/  @!UPT UIADD3 URZ, URZ, URZ, URZ ;  /* 0x0000003f3f3ff290 */ /* 0x000fe2000fffe03f */
[----:B------:R-:W-:Y:S01]  /*33ac0*/  STL.64 [R1+0x14c0], R4 ;  /* 0x0014c00401007387 */ /* 0x000fe20000100a00 */
[----:B------:R0:W-:Y:S03]  /*33ad0*/  STL.64 [R1+0x14c8], R6 ;  /* 0x0014c80601007387 */ /* 0x0001e60000100a00 */
[----:B0-----:R-:W4:Y:S01]  /*33ae0*/  LDL.LU.64 R6, [R1+0x6ad8] ;  /* 0x006ad80001067983 */ /* 0x001f220000300a00 */
[----:B------:R-:W4:Y:S02]  /*33af0*/  LDL.LU.64 R4, [R1+0x6ad0] ;  /* 0x006ad00001047983 */ /* 0x000f240000300a00 */
[----:B------:R-:W-:Y:S02]  /*33b00*/  IMAD.MOV.U32 R19, RZ, RZ, R13 ;  /* 0x000000ffff137224 */ /* 0x000fe400078e000d */
[----:B------:R-:W-:-:S03]  /*33b10*/  IMAD.MOV.U32 R22, RZ, RZ, R12 ;  /* 0x000000ffff167224 */ /* 0x000fc600078e000c */
[----:B------:R-:W-:Y:S01]  /*33b20*/  STL.64 [R1+0x6a18], R18 ;  /* 0x006a181201007387 */ /* 0x000fe20000100a00 */
[----:B------:R-:W-:Y:S02]  /*33b30*/  STL.64 [R1+0x6a10], R16 ;  /* 0x006a101001007387 */ /* 0x000fe40000100a00 */
[----:B------:R-:W-:Y:S02]  /*33b40*/  STL [R1+0x6a08], R22 ;  /* 0x006a081601007387 */ /* 0x000fe40000100800 */
[----:B--2---:R0:W-:Y:S02]  /*33b50*/  STL.64 [R1+0x6a00], R20 ;  /* 0x006a001401007387 */ /* 0x0041e40000100a00 */
[----:B0-----:R-:W-:Y:S02]  /*33b60*/  IMAD.MOV.U32 R20, RZ, RZ, R28 ;  /* 0x000000ffff147224 */ /* 0x001fe400078e001c */
[----:B------:R-:W-:-:S05]  /*33b70*/  IMAD.MOV.U32 R21, RZ, RZ, R2 ;  /* 0x000000ffff157224 */ /* 0x000fca00078e0002 */
[----:B------:R3:W-:Y:S02]  /*33b80*/  STL.64 [R1+0x6a20], R20 ;  /* 0x006a201401007387 */ /* 0x0007e40000100a00 */
[----:B---3--:R-:W-:Y:S02]  /*33b90*/  IMAD.MOV.U32 R21, RZ, RZ, R11 ;  /* 0x000000ffff157224 */ /* 0x008fe400078e000b */
[----:B----4-:R-:W-:Y:S02]  /*33ba0*/  IMAD.MOV.U32 R20, RZ, RZ, R6 ;  /* 0x000000ffff147224 */ /* 0x010fe400078e0006 */
[----:B------:R-:W2:Y:S01]  /*33bb0*/  LDL.LU R6, [R1+0x6acc] ;  /* 0x006acc0001067983 */ /* 0x000ea20000300800 */
[----:B------:R-:W3:Y:S02]  /*33bc0*/  LDL.LU R11, [R1+0x6ac8] ;  /* 0x006ac800010b7983 */ /* 0x000ee40000300800 */
[----:B------:R0:W-:Y:S02]  /*33bd0*/  STL.64 [R1+0x6a38], R20 ;  /* 0x006a381401007387 */ /* 0x0001e40000100a00 */
[----:B0-----:R-:W-:-:S02]  /*33be0*/  IMAD.MOV.U32 R21, RZ, RZ, R4 ;  /* 0x000000ffff157224 */ /* 0x001fc400078e0004 */
[----:B------:R-:W-:Y:S02]  /*33bf0*/  IMAD.MOV.U32 R4, RZ, RZ, R10 ;  /* 0x000000ffff047224 */ /* 0x000fe400078e000a */
[----:B------:R-:W-:Y:S01]  /*33c00*/  IMAD.MOV.U32 R20, RZ, RZ, R5 ;  /* 0x000000ffff147224 */ /* 0x000fe200078e0005 */
[----:B------:R-:W4:Y:S01]  /*33c10*/  LDL.LU R10, [R1+0x6ac4] ;  /* 0x006ac400010a7983 */ /* 0x000f220000300800 */
[----:B------:R-:W2:Y:S03]  /*33c20*/  LDL R5, [R1+0x64] ;  /* 0x0000640001057983 */ /* 0x000ea60000100800 */
[----:B--2---:R0:W-:Y:S04]  /*33c30*/  STL.64 [R1+0x6a90], R4 ;  /* 0x006a900401007387 */ /* 0x0041e80000100a00 */
[----:B0-----:R-:W2:Y:S04]  /*33c40*/  LDL.64 R4, [R1+0x70] ;  /* 0x0000700001047983 */ /* 0x001ea80000100a00 */
[----:B--2---:R-:W-:Y:S01]  /*33c50*/  STL.64 [R1+0x6aa8], R4 ;  /* 0x006aa80401007387 */ /* 0x004fe20000100a00 */
[----:B------:R0:W-:Y:S02]  /*33c60*/  STL.64 [R1+0x6a50], R20 ;  /* 0x006a501401007387 */ /* 0x0001e40000100a00 */
[----:B0-----:R-:W-:-:S02]  /*33c70*/  IMAD.MOV.U32 R20, RZ, RZ, R29 ;  /* 0x000000ffff147224 */ /* 0x001fc400078e001d */
[----:B------:R-:W-:Y:S01]  /*33c80*/  IMAD.MOV.U32 R21, RZ, RZ, R7 ;  /* 0x000000ffff157224 */ /* 0x000fe200078e0007 */
[----:B------:R-:W2:Y:S04]  /*33c90*/  LDL.LU R29, [R1+0x6ac0] ;  /* 0x006ac000011d7983 */ /* 0x000ea80000300800 */
[----:B------:R0:W-:Y:S02]  /*33ca0*/  STL.64 [R1+0x6a68], R20 ;  /* 0x006a681401007387 */ /* 0x0001e40000100a00 */
[----:B0-----:R-:W-:Y:S02]  /*33cb0*/  IMAD.MOV.U32 R20, RZ, RZ, R6 ;  /* 0x000000ffff147224 */ /* 0x001fe400078e0006 */
[----:B------:R-:W-:-:S05]  /*33cc0*/  IMAD.MOV.U32 R21, RZ, RZ, R0 ;  /* 0x000000ffff157224 */ /* 0x000fca00078e0000 */
[----:B------:R0:W-:Y:S04]  /*33cd0*/  STL.64 [R1+0x6a88], R20 ;  /* 0x006a881401007387 */ /* 0x0001e80000100a00 */
[----:B0-----:R-:W2:Y:S01]  /*33ce0*/  LDL.LU.64 R20, [R1+0x850] ;  /* 0x0008500001147983 */ /* 0x001ea20000300a00 */
[----:B------:R-:W2:Y:S03]  /*33cf0*/  LDL.LU.64 R22, [R1+0x858] ;  /* 0x0008580001167983 */ /* 0x000ea60000300a00 */
[----:B--2---:R-:W-:Y:S01]  /*33d00*/  STL.64 [R1+0x6aa0], R22 ;  /* 0x006aa01601007387 */ /* 0x004fe20000100a00 */
[----:B------:R0:W-:Y:S03]  /*33d10*/  STL.64 [R1+0x6a98], R20 ;  /* 0x006a981401007387 */ /* 0x0001e60000100a00 */
[----:B0-----:R-:W2:Y:S01]  /*33d20*/  LDL.LU.64 R20, [R1+0x860] ;  /* 0x0008600001147983 */ /* 0x001ea20000300a00 */
[----:B------:R-:W2:Y:S02]  /*33d30*/  LDL.LU.64 R22, [R1+0x868] ;  /* 0x0008680001167983 */ /* 0x000ea40000300a00 */
[----:B---3--:R-:W-:-:S02]  /*33d40*/  IMAD.MOV.U32 R4, RZ, RZ, R11 ;  /* 0x000000ffff047224 */ /* 0x008fc400078e000b */
[----:B----4-:R-:W-:Y:S01]  /*33d50*/  IMAD.MOV.U32 R5, RZ, RZ, R10 ;  /* 0x000000ffff057224 */ /* 0x010fe200078e000a */
[----:B--2---:R-:W-:Y:S01]  /*33d60*/  STL.64 [R1+0x6ab8], R22 ;  /* 0x006ab81601007387 */ /* 0x004fe20000100a00 */
[----:B------:R0:W-:Y:S03]  /*33d70*/  STL.64 [R1+0x6ab0], R20 ;  /* 0x006ab01401007387 */ /* 0x0001e60000100a00 */
[----:B0-----:R-:W2:Y:S01]  /*33d80*/  LDL.LU.64 R20, [R1+0x870] ;  /* 0x0008700001147983 */ /* 0x001ea20000300a00 */
[----:B------:R-:W2:Y:S02]  /*33d90*/  LDL.LU.64 R22, [R1+0x878] ;  /* 0x0008780001167983 */ /* 0x000ea40000300a00 */
[----:B------:R-:W3:Y:S02]  /*33da0*/  LDL.LU.64 R8, [R1+0x840] ;  /* 0x0008400001087983 */ /* 0x000ee40000300a00 */
[----:B------:R-:W3:Y:S01]  /*33db0*/  LDL.LU.64 R10, [R1+0x848] ;  /* 0x00084800010a7983 */ /* 0x000ee20000300a00 */
[----:B------:R-:W4:Y:S01]  /*33dc0*/  LDL.LU.64 R16, [R1+0x7f0] ;  /* 0x0007f00001107983 */ /* 0x000f220000300a00 */
[----:B------:R-:W2:Y:S03]  /*33dd0*/  LDL.LU.64 R18, [R1+0x7f8] ;  /* 0x0007f80001127983 */ /* 0x000ea60000300a00 */
[----:B--2---:R-:W-:Y:S01]  /*33de0*/  STL.64 [R1+0x6a30], R18 ;  /* 0x006a301201007387 */ /* 0x004fe20000100a00 */
[----:B----4-:R0:W-:Y:S03]  /*33df0*/  STL.64 [R1+0x6a28], R16 ;  /* 0x006a281001007387 */ /* 0x0101e60000100a00 */
[----:B0-----:R-:W2:Y:S01]  /*33e00*/  LDL.LU.64 R16, [R1+0x800] ;  /* 0x0008000001107983 */ /* 0x001ea20000300a00 */
[----:B------:R-:W4:Y:S03]  /*33e10*/  LDL.LU.64 R18, [R1+0x808] ;  /* 0x0008080001127983 */ /* 0x000f260000300a00 */
[----:B----4-:R-:W-:Y:S01]  /*33e20*/  STL.64 [R1+0x6a48], R18 ;  /* 0x006a481201007387 */ /* 0x010fe20000100a00 */
[----:B--2---:R0:W-:Y:S03]  /*33e30*/  STL.64 [R1+0x6a40], R16 ;  /* 0x006a401001007387 */ /* 0x0041e60000100a00 */
[----:B0-----:R-:W2:Y:S01]  /*33e40*/  LDL.LU.64 R16, [R1+0x810] ;  /* 0x0008100001107983 */ /* 0x001ea20000300a00 */
[----:B------:R-:W4:Y:S01]  /*33e50*/  LDL.LU.64 R18, [R1+0x818] ;  /* 0x0008180001127983 */ /* 0x000f220000300a00 */
[C---:B------:R-:W-:Y:S02]  /*33e60*/  HMMA.16816.F32 R4, R24.reuse, R4, R20 ;  /* 0x000000041804723c */ /* 0x040fe40000001814 */
[----:B----4-:R-:W-:Y:S01]  /*33e70*/  STL.64 [R1+0x6a60], R18 ;  /* 0x006a601201007387 */ /* 0x010fe20000100a00 */
[----:B--2---:R0:W-:Y:S03]  /*33e80*/  STL.64 [R1+0x6a58], R16 ;  /* 0x006a581001007387 */ /* 0x0041e60000100a00 */
[----:B0-----:R-:W2:Y:S01]  /*33e90*/  LDL.LU.64 R16, [R1+0x820] ;  /* 0x0008200001107983 */ /* 0x001ea20000300a00 */
[----:B------:R-:W4:Y:S03]  /*33ea0*/  LDL.LU.64 R18, [R1+0x828] ;  /* 0x0008280001127983 */ /* 0x000f260000300a00 */
[----:B----4-:R-:W-:Y:S01]  /*33eb0*/  STL.64 [R1+0x6a78], R18 ;  /* 0x006a781201007387 */ /* 0x010fe20000100a00 */
[----:B--2---:R0:W-:Y:S03]  /*33ec0*/  STL.64 [R1+0x6a70], R16 ;  /* 0x006a701001007387 */ /* 0x0041e60000100a00 */
[----:B0-----:R-:W2:Y:S01]  /*33ed0*/  LDL.LU.64 R16, [R1+0x830] ;  /* 0x0008300001107983 */ /* 0x001ea20000300a00 */
[----:B------:R-:W2:Y:S02]  /*33ee0*/  LDL.LU.64 R18, [R1+0x838] ;  /* 0x0008380001127983 */ /* 0x000ea40000300a00 */
[----:B------:R-:W4:Y:S02]  /*33ef0*/  LDL.LU.64 R12, [R1+0x7e0] ;  /* 0x0007e000010c7983 */ /* 0x000f240000300a00 */
[----:B------:R-:W4:Y:S01]  /*33f00*/  LDL.LU.64 R14, [R1+0x7e8] ;  /* 0x0007e800010e7983 */ /* 0x000f220000300a00 */
[----:B------:R-:W2:Y:S01]  /*33f10*/  LDL.LU.64 R22, [R1+0x6ab8] ;  /* 0x006ab80001167983 */ /* 0x000ea20000300a00 */
[----:B------:R-:W2:Y:S02]  /*33f20*/  LDL.LU.64 R20, [R1+0x6ab0] ;  /* 0x006ab00001147983 */ /* 0x000ea40000300a00 */
[----:B------:R0:W-:Y:S02]  /*33f30*/  STL.64 [R1+0xe80], R4 ;  /* 0x000e800401007387 */ /* 0x0001e40000100a00 */
[----:B------:R-:W-:Y:S01]  /*33f40*/  STL.64 [R1+0xe88], R6 ;  /* 0x000e880601007387 */ /* 0x000fe20000100a00 */
[----:B0-----:R-:W2:Y:S02]  /*33f50*/  LDL.LU.64 R4, [R1+0x6aa8] ;  /* 0x006aa80001047983 */ /* 0x001ea40000300a00 */
[----:B--2---:R-:W-:Y:S01]  /*33f60*/  HMMA.16816.F32 R20, R24, R4, R20 ;  /* 0x000000041814723c */ /* 0x004fe20000001814 */
[----:B------:R-:W-:-:S02]  /*33f70*/  IMAD.MOV.U32 R2, RZ, RZ, R4 ;  /* 0x000000ffff027224 */ /* 0x000fc400078e0004 */
[----:B------:R-:W-:Y:S11]  /*33f80*/  IMAD.MOV.U32 R0, RZ, RZ, R5 ;  /* 0x000000ffff007224 */ /* 0x000ff600078e0005 */
[----:B------:R-:W-:Y:S09]  /*33f90*/  @!UPT UIADD3 URZ, URZ, URZ, URZ ;  /* 0x0000003f3f3ff290 */ /* 0x000ff2000fffe03f */
[----:B------:R-:W-:Y:S01]  /*33fa0*/  STL.64 [R1+0xe70], R20 ;  /* 0x000e701401007387 */ /* 0x000fe20000100a00 */
[----:B------:R0:W-:Y:S03]  /*33fb0*/  STL.64 [R1+0xe78], R22 ;  /* 0x000e781601007387 */ /* 0x0001e60000100a00 */
[----:B0-----:R-:W2:Y:S01]  /*33fc0*/  LDL.LU.64 R22, [R1+0x6aa0] ;  /* 0x006aa00001167983 */ /* 0x001ea20000300a00 */
[----:B------:R-:W2:Y:S02]  /*33fd0*/  LDL.LU.64 R20, [R1+0x6a98] ;  /* 0x006a980001147983 */ /* 0x000ea40000300a00 */
[----:B------:R-:W2:Y:S02]  /*33fe0*/  LDL.LU.64 R4, [R1+0x6a90] ;  /* 0x006a900001047983 */ /* 0x000ea40000300a00 */
[C---:B--2---:R-:W-:Y:S01]  /*33ff0*/  HMMA.16816.F32 R4, R24.reuse, R4, R20 ;  /* 0x000000041804723c */ /* 0x044fe20000001814 */
[----:B------:R-:W2:Y:S11]  /*34000*/  LDL.LU.64 R20, [R1+0x6a88] ;  /* 0x006a880001147983 */ /* 0x000eb60000300a00 */
[----:B------:R-:W-:Y:S11]  /*34010*/  @!UPT UIADD3 URZ, URZ, URZ, URZ ;  /* 0x0000003f3f3ff290 */ /* 0x000ff6000fffe03f */
[----:B------:R0:W-:Y:S01]  /*34020*/  STL.64 [R1+0xe60], R4 ;  /* 0x000e600401007387 */ /* 0x0001e20000100a00 */
[----:B------:R1:W-:Y:S03]  /*34030*/  STL.64 [R1+0xe68], R6 ;  /* 0x000e680601007387 */ /* 0x0003e60000100a00 */
[----:B0-----:R-:W3:Y:S01]  /*34040*/  LDL.LU.64 R4, [R1+0x6a80] ;  /* 0x006a800001047983 */ /* 0x001ee20000300a00 */
[C---:B--2---:R-:W-:Y:S08]  /*34050*/  HMMA.16816.F32 R20, R24.reuse, R20, R16 ;  /* 0x000000141814723c */ /* 0x044ff00000001810 */
[C---:B---3--:R-:W-:Y:S01]  /*34060*/  HMMA.16816.F32 R8, R24.reuse, R4, R8 ;  /* 0x000000041808723c */ /* 0x048fe20000001808 */
[----:B------:R-:W2:Y:S01]  /*34070*/  LDL.LU.64 R4, [R1+0x7d0] ;  /* 0x0007d00001047983 */ /* 0x000ea20000300a00 */
[----:B-1----:R-:W2:Y:S11]  /*34080*/  LDL.LU.64 R6, [R1+0x7d8] ;  /* 0x0007d80001067983 */ /* 0x002eb60000300a00 */
[----:B------:R-:W-:Y:S10]  /*34090*/  @!UPT UIADD3 URZ, URZ, URZ, URZ ;  /* 0x0000003f3f3ff290 */ /* 0x000ff4000fffe03f */
[----:B------:R0:W-:Y:S01]  /*340a0*/  STL.64 [R1+0xe50], R8 ;  /* 0x000e500801007387 */ /* 0x0001e20000100a00 */
[----:B------:R1:W-:Y:S03]  /*340b0*/  STL.64 [R1+0xe58], R10 ;  /* 0x000e580a01007387 */ /* 0x0003e60000100a00 */
[----:B0-----:R-:W3:Y:S01]  /*340c0*/  LDL.LU.64 R8, [R1+0x7c0] ;  /* 0x0007c00001087983 */ /* 0x001ee20000300a00 */
[----:B-1----:R-:W3:Y:S02]  /*340d0*/  LDL.LU.64 R10, [R1+0x7c8] ;  /* 0x0007c800010a7983 */ /* 0x002ee40000300a00 */
[----:B------:R-:W2:Y:S02]  /*340e0*/  LDL.LU.64 R18, [R1+0x6a78] ;  /* 0x006a780001127983 */ /* 0x000ea40000300a00 */
[----:B------:R-:W2:Y:S01]  /*340f0*/  LDL.LU.64 R16, [R1+0x6a70] ;  /* 0x006a700001107983 */ /* 0x000ea20000300a00 */
[----:B------:R0:W-:Y:S01]  /*34100*/  STL.64 [R1+0xe40], R20 ;  /* 0x000e401401007387 */ /* 0x0001e20000100a00 */
[----:B------:R2:W-:Y:S03]  /*34110*/  STL.64 [R1+0xe48], R22 ;  /* 0x000e481601007387 */ /* 0x0005e60000100a00 */
[----:B0-----:R-:W2:Y:S02]  /*34120*/  LDL.LU.64 R20, [R1+0x6a68] ;  /* 0x006a680001147983 */ /* 0x001ea40000300a00 */
[C---:B--2---:R-:W-:Y:S02]  /*34130*/  HMMA.16816.F32 R20, R24.reuse, R20, R16 ;  /* 0x000000141814723c */ /* 0x044fe40000001810 */
[----:B------:R-:W2:Y:S01]  /*34140*/  LDL.LU.64 R18, [R1+0x6a60] ;  /* 0x006a600001127983 */ /* 0x000ea20000300a00 */
[----:B------:R-:W2:Y:S11]  /*34150*/  LDL.LU.64 R16, [R1+0x6a58] ;  /* 0x006a580001107983 */ /* 0x000eb60000300a00 */
[----:B------:R-:W-:Y:S09]  /*34160*/  @!UPT UIADD3 URZ, URZ, URZ, URZ ;  /* 0x0000003f3f3ff290 */ /* 0x000ff2000fffe03f */
        /* <DEDUP_REMOVED lines=19> */
[----:B------:R-:W3:Y:S11]  /*342a0*/  LDL.LU.64 R16, [R1+0x6a10] ;  /* 0x006a100001107983 */ /* 0x000ef60000300a00 */
[----:B------:R-:W-:Y:S09]  /*342b0*/  @!UPT UIADD3 URZ, URZ, URZ, URZ ;  /* 0x0000003f3f3ff290 */ /* 0x000ff2000fffe03f */
[----:B------:R-:W-:Y:S01]  /*342c0*/  STL.64 [R1+0xe00], R20 ;  /* 0x000e001401007387 */ /* 0x000fe20000100a00 */
[----:B------:R0:W-:Y:S03]  /*342d0*/  STL.64 [R1+0xe08], R22 ;  /* 0x000e081601007387 */ /* 0x0001e60000100a00 */
[----:B0-----:R-:W2:Y:S01]  /*342e0*/  LDL.LU R22, [R1+0x6a08] ;  /* 0x006a080001167983 */ /* 0x001ea20000300800 */
[----:B------:R-:W4:Y:S02]  /*342f0*/  LDL.LU.64 R20, [R1+0x6a00] ;  /* 0x006a000001147983 */ /* 0x000f240000300a00 */
[----:B----4-:R-:W-:Y:S11]  /*34300*/  HMMA.16816.F32 R12, R24, R20, R12 ;  /* 0x00000014180c723c */ /* 0x010ff6000000180c */
[----:B------:R-:W-:Y:S11]  /*34310*/  @!UPT UIADD3 URZ, URZ, URZ, URZ ;  /* 0x0000003f3f3ff290 */ /* 0x000ff6000fffe03f */
[----:B------:R-:W-:Y:S01]  /*34320*/  @!UPT UIADD3 URZ, URZ, URZ, URZ ;  /* 0x0000003f3f3ff290 */ /* 0x000fe2000fffe03f */
[----:B------:R-:W-:Y:S01]  /*34330*/  STL.64 [R1+0xdf0], R12 ;  /* 0x000df00c01007387 */ /* 0x000fe20000100a00 */
[----:B------:R0:W-:Y:S03]  /*34340*/  STL.64 [R1+0xdf8], R14 ;  /* 0x000df80e01007387 */ /* 0x0001e60000100a00 */
[----:B0-----:R-:W4:Y:S01]  /*34350*/  LDL.LU.64 R14, [R1+0x69f8] ;  /* 0x0069f800010e7983 */ /* 0x001f220000300a00 */
[----:B------:R-:W3:Y:S02]  /*34360*/  LDL.LU.64 R12, [R1+0x69f0] ;  /* 0x0069f000010c7983 */ /* 0x000ee40000300a00 */
[----:B------:R2:W-:Y:S02]  /*34370*/  STL.64 [R1+0x6940], R20 ;  /* 0x0069401401007387 */ /* 0x0005e40000100a00 */
[----:B--2---:R-:W-:Y:S02]  /*34380*/  IMAD.MOV.U32 R20, RZ, RZ, R22 ;  /* 0x000000ffff147224 */ /* 0x004fe400078e0016 */
[----:B------:R-:W-:-:S05]  /*34390*/  IMAD.MOV.U32 R21, RZ, RZ, R19 ;  /* 0x000000ffff157224 */ /* 0x000fca00078e0013 */
[----:B------:R0:W-:Y:S02]  /*343a0*/  STL.64 [R1+0x69b8], R20 ;  /* 0x0069b81401007387 */ /* 0x0001e40000100a00 */
[----:B0-----:R-:W-:Y:S02]  /*343b0*/  IMAD.MOV.U32 R20, RZ, RZ, R18 ;  /* 0x000000ffff147224 */ /* 0x001fe400078e0012 */
[----:B----4-:R-:W-:-:S05]  /*343c0*/  IMAD.MOV.U32 R21, RZ, RZ, R15 ;  /* 0x000000ffff157224 */ /* 0x010fca00078e000f */
[----:B------:R0:W-:Y:S02]  /*343d0*/  STL.64 [R1+0x69d0], R20 ;  /* 0x0069d01401007387 */ /* 0x0001e40000100a00 */
[----:B0-----:R-:W-:Y:S02]  /*343e0*/  IMAD.MOV.U32 R20, RZ, RZ, R14 ;  /* 0x000000ffff147224 */ /* 0x001fe400078e000e */
[----:B------:R-:W-:-:S07]  /*343f0*/  IMAD.MOV.U32 R21, RZ, RZ, R3 ;  /* 0x000000ffff157224 */ /* 0x000fce00078e0003 */
[----:B------:R-:W-:Y:S01]  /*34400*/  HMMA.16816.F32 R20, R24, R20, R4 ;  /* 0x000000141814723c */ /* 0x000fe20000001804 */
[----:B------:R-:W3:Y:S01]  /*34410*/  LDL.LU.64 R6, [R1+0x69e8] ;  /* 0x0069e80001067983 */ /* 0x000ee20000300a00 */
[----:B------:R-:W3:Y:S02]  /*34420*/  LDL.LU.64 R4, [R1+0x69e0] ;  /* 0x0069e00001047983 */ /* 0x000ee40000300a00 */
[----:B------:R-:W2:Y:S02]  /*34430*/  LDL.64 R24, [R1+0xb0] ;  /* 0x0000b00001187983 */ /* 0x000ea40000100a00 */
[----:B--2---:R-:W-:Y:S11]  /*34440*/  STL.64 [R1+0x6970], R24 ;  /* 0x0069701801007387 */ /* 0x004ff60000100a00 */
[----:B------:R-:W-:Y:S06]  /*34450*/  @!UPT UIADD3 URZ, URZ, URZ, URZ ;  /* 0x0000003f3f3ff290 */ /* 0x000fec000fffe03f */
[----:B------:R-:W-:Y:S02]  /*34460*/  STL.64 [R1+0xde0], R20 ;  /* 0x000de01401007387 */ /* 0x000fe40000100a00 */
[----:B------:R3:W-:Y:S02]  /*34470*/  STL.64 [R1+0xde8], R22 ;  /* 0x000de81601007387 */ /* 0x0007e40000100a00 */
[C---:B---3--:R-:W-:Y:S01]  /*34480*/  HMMA.16816.F32 R20, R4.reuse, R16, R8 ;  /* 0x000000100414723c */ /* 0x048fe20000001808 */
[----:B------:R-:W2:Y:S01]  /*34490*/  LDL.LU.64 R8, [R1+0x7b0] ;  /* 0x0007b00001087983 */ /* 0x000ea20000300a00 */
[----:B------:R-:W2:Y:S11]  /*344a0*/  LDL.LU.64 R10, [R1+0x7b8] ;  /* 0x0007b800010a7983 */ /* 0x000eb60000300a00 */
[----:B------:R-:W-:Y:S10]  /*344b0*/  @!UPT UIADD3 URZ, URZ, URZ, URZ ;  /* 0x0000003f3f3ff290 */ /* 0x000ff4000fffe03f */
[----:B------:R-:W-:Y:S01]  /*344c0*/  STL.64 [R1+0xdd0], R20 ;  /* 0x000dd01401007387 */ /* 0x000fe20000100a00 */
[----:B------:R-:W-:Y:S02]  /*344d0*/  STL.64 [R1+0xdd8], R22 ;  /* 0x000dd81601007387 */ /* 0x000fe40000100a00 */
[----:B------:R-:W-:Y:S02]  /*344e0*/  STL [R1+0x692c], R16 ;  /* 0x00692c1001007387 */ /* 0x000fe40000100800 */
[----:B------:R0:W-:Y:S02]  /*344f0*/  STL [R1+0x6928], R17 ;  /* 0x0069281101007387 */ /* 0x0001e40000100800 */
[----:B0-----:R-:W3:Y:S04]  /*34500*/  LDL.64 R16, [R1+0x40] ;  /* 0x0000400001107983 */ /* 0x001ee80000100a00 */
[----:B---3--:R0:W-:Y:S04]  /*34510*/  STL.64 [R1+0x6978], R16 ;  /* 0x0069781001007387 */ /* 0x0081e80000100a00 */
[----:B0-----:R-:W3:Y:S01]  /*34520*/  LDL.64 R16, [R1+0x60] ;  /* 0x0000600001107983 */ /* 0x001ee20000100a00 */
[----:B--2---:R-:W-:Y:S03]  /*34530*/  HMMA.16816.F32 R8, R4, R12, R8 ;  /* 0x0000000c0408723c */ /* 0x004fe60000001808 */
[----:B---3--:R0:W-:Y:S01]  /*34540*/  STL.64 [R1+0x6988], R16 ;  /* 0x0069881001007387 */ /* 0x0081e20000100a00 */
[----:B------:R-:W2:Y:S02]  /*34550*/  LDL.LU.64 R20, [R1+0x7a0] ;  /* 0x0007a00001147983 */ /* 0x000ea40000300a00 */
[----:B------:R-:W2:Y:S02]  /*34560*/  LDL.LU.64 R22, [R1+0x7a8] ;  /* 0x0007a80001167983 */ /* 0x000ea40000300a00 */
[----:B------:R-:W3:Y:S01]  /*34570*/  LDL.LU.64 R24, [R1+0x780] ;  /* 0x0007800001187983 */ /* 0x000ee20000300a00 */
[----:B------:R-:W4:Y:S01]  /*34580*/  LDL.LU.64 R26, [R1+0x788] ;  /* 0x00078800011a7983 */ /* 0x000f220000300a00 */
[----:B0-----:R-:W-:-:S02]  /*34590*/  IMAD.MOV.U32 R16, RZ, RZ, R2 ;  /* 0x000000ffff107224 */ /* 0x001fc400078e0002 */
[----:B------:R-:W-:Y:S01]  /*345a0*/  IMAD.MOV.U32 R17, RZ, RZ, R0 ;  /* 0x000000ffff117224 */ /* 0x000fe200078e0000 */
[----:B----4-:R-:W-:Y:S01]  /*345b0*/  STL.64 [R1+0x69c8], R26 ;  /* 0x0069c81a01007387 */ /* 0x010fe20000100a00 */
[----:B---3--:R0:W-:Y:S03]  /*345c0*/  STL.64 [R1+0x69c0], R24 ;  /* 0x0069c01801007387 */ /* 0x0081e60000100a00 */
[----:B0-----:R-:W3:Y:S01]  /*345d0*/  LDL.LU.64 R24, [R1+0x790] ;  /* 0x0007900001187983 */ /* 0x001ee20000300a00 */
[----:B------:R-:W3:Y:S02]  /*345e0*/  LDL.LU.64 R26, [R1+0x798] ;  /* 0x00079800011a7983 */ /* 0x000ee40000300a00 */
[----:B------:R0:W-:Y:S02]  /*345f0*/  STL.64 [R1+0x69a0], R16 ;  /* 0x0069a01001007387 */ /* 0x0001e40000100a00 */
[----:B0-----:R-:W4:Y:S01]  /*34600*/  LDL.64 R16, [R1+0x80] ;  /* 0x0000800001107983 */ /* 0x001f220000100a00 */
[----:B------:R0:W-:Y:S02]  /*34610*/  STL.64 [R1+0xdc0], R8 ;  /* 0x000dc00801007387 */ /* 0x0001e40000100a00 */
[----:B------:R-:W-:Y:S01]  /*34620*/  STL.64 [R1+0xdc8], R10 ;  /* 0x000dc80a01007387 */ /* 0x000fe20000100a00 */
[----:B0-----:R-:W2:Y:S01]  /*34630*/  LDL.LU.64 R8, [R1+0x69d8] ;  /* 0x0069d80001087983 */ /* 0x001ea20000300a00 */
[----:B------:R0:W-:Y:S03]  /*34640*/  STL.64 [R1+0x6980], R12 ;  /* 0x0069800c01007387 */ /* 0x0001e60000100a00 */
[----:B0-----:R-:W2:Y:S01]  /*34650*/  LDL.LU.64 R12, [R1+0x750] ;  /* 0x00075000010c7983 */ /* 0x001ea20000300a00 */
[----:B------:R-:W2:Y:S03]  /*34660*/  LDL.LU.64 R14, [R1+0x758] ;  /* 0x00075800010e7983 */ /* 0x000ea60000300a00 */
[----:B--2---:R-:W-:Y:S01]  /*34670*/  STL.64 [R1+0x6998], R14 ;  /* 0x0069980e01007387 */ /* 0x004fe20000100a00 */
[----:B------:R0:W-:Y:S03]  /*34680*/  STL.64 [R1+0x6990], R12 ;  /* 0x0069900c01007387 */ /* 0x0001e60000100a00 */
[----:B0-----:R-:W2:Y:S01]  /*34690*/  LDL.LU.64 R12, [R1+0x760] ;  /* 0x00076000010c7983 */ /* 0x001ea20000300a00 */
[----:B------:R-:W2:Y:S01]  /*346a0*/  LDL.LU.64 R14, [R1+0x768] ;  /* 0x00076800010e7983 */ /* 0x000ea20000300a00 */
[C---:B------:R-:W-:Y:S02]  /*346b0*/  HMMA.16816.F32 R20, R4.reuse, R8, R20 ;  /* 0x000000080414723c */ /* 0x040fe40000001814 */
[----:B--2---:R-:W-:Y:S01]  /*346c0*/  STL.64 [R1+0x69b0], R14 ;  /* 0x0069b00e01007387 */ /* 0x004fe20000100a00 */
[----:B------:R0:W-:Y:S03]  /*346d0*/  STL.64 [R1+0x69a8], R12 ;  /* 0x0069a80c01007387 */ /* 0x0001e60000100a00 */
[----:B0-----:R-:W4:Y:S01]  /*346e0*/  LDL.LU.64 R12, [R1+0x770] ;  /* 0x00077000010c7983 */ /* 0x001f220000300a00 */
[----:B------:R-:W4:Y:S11]  /*346f0*/  LDL.LU.64 R14, [R1+0x778] ;  /* 0x00077800010e7983 */ /* 0x000f360000300a00 */
[----:B------:R-:W-:Y:S05]  /*34700*/  @!UPT UIADD3 URZ, URZ, URZ, URZ ;  /* 0x0000003f3f3ff290 */ /* 0x000fea000fffe03f */
[----:B------:R0:W-:Y:S02]  /*34710*/  STL.64 [R1+0xdb0], R20 ;  /* 0x000db01401007387 */ /* 0x0001e40000100a00 */
[----:B------:R3:W-:Y:S01]  /*34720*/  STL.64 [R1+0xdb8], R22 ;  /* 0x000db81601007387 */ /* 0x0007e20000100a00 */
[----:B0-----:R-:W3:Y:S02]  /*34730*/  LDL.LU.64 R20, [R1+0x69d0] ;  /* 0x0069d00001147983 */ /* 0x001ee40000300a00 */
[C---:B---3--:R-:W-:Y:S02]  /*34740*/  HMMA.16816.F32 R20, R4.reuse, R20, R24 ;  /* 0x000000140414723c */ /* 0x048fe40000001818 */
        /* <DEDUP_REMOVED lines=11> */
[----:B------:R-:W-:Y:S03]  /*34800*/  STL.64 [R1+0xd98], R22 ;  /* 0x000d981601007387 */ /* 0x000fe60000100a00 */
[----:B0-----:R-:W3:Y:S04]  /*34810*/  LDL.64 R20, [R1] ;  /* 0x0000000001147983 */ /* 0x001ee80000100a00 */
[----:B---3--:R0:W-:Y:S04]  /*34820*/  STL.64 [R1+0x6948], R20 ;  /* 0x0069481401007387 */ /* 0x0081e80000100a00 */
[----:B0-----:R-:W3:Y:S01]  /*34830*/  LDL.64 R20, [R1+0x10] ;  /* 0x0000100001147983 */ /* 0x001ee20000100a00 */
[----:B----4-:R-:W-:Y:S03]  /*34840*/  HMMA.16816.F32 R12, R4, R16, R12 ;  /* 0x00000010040c723c */ /* 0x010fe6000000180c */
[----:B---3--:R0:W-:Y:S04]  /*34850*/  STL.64 [R1+0x6960], R20 ;  /* 0x0069601401007387 */ /* 0x0081e80000100a00 */
[----:B0-----:R-:W3:Y:S01]  /*34860*/  LDL.64 R20, [R1+0x20] ;  /* 0x0000200001147983 */ /* 0x001ee20000100a00 */
[----:B------:R-:W-:-:S02]  /*34870*/  IMAD.MOV.U32 R2, RZ, RZ, R16 ;  /* 0x000000ffff027224 */ /* 0x000fc400078e0010 */
[----:B------:R-:W-:Y:S01]  /*34880*/  IMAD.MOV.U32 R0, RZ, RZ, R17 ;  /* 0x000000ffff007224 */ /* 0x000fe200078e0011 */
[----:B---3--:R0:W-:Y:S04]  /*34890*/  STL.64 [R1+0x6968], R20 ;  /* 0x0069681401007387 */ /* 0x0081e80000100a00 */
[----:B0-----:R-:W2:Y:S08]  /*348a0*/  LDL.64 R20, [R1+0x50] ;  /* 0x0000500001147983 */ /* 0x001eb00000100a00 */
[----:B------:R-:W-:Y:S02]  /*348b0*/  STL.64 [R1+0xd80], R12 ;  /* 0x000d800c01007387 */ /* 0x000fe40000100a00 */
[----:B------:R0:W-:Y:S02]  /*348c0*/  STL.64 [R1+0xd88], R14 ;  /* 0x000d880e01007387 */ /* 0x0001e40000100a00 */
[----:B0-----:R-:W3:Y:S01]  /*348d0*/  LDL.LU.64 R14, [R1+0x69b0] ;  /* 0x0069b000010e7983 */ /* 0x001ee20000300a00 */
[----:B------:R-:W3:Y:S02]  /*348e0*/  LDL.LU.64 R12, [R1+0x69a8] ;  /* 0x0069a800010c7983 */ /* 0x000ee40000300a00 */
[----:B------:R-:W3:Y:S02]  /*348f0*/  LDL.LU.64 R16, [R1+0x69a0] ;  /* 0x0069a00001107983 */ /* 0x000ee40000300a00 */
[C---:B---3--:R-:W-:Y:S01]  /*34900*/  HMMA.16816.F32 R16, R4.reuse, R16, R12 ;  /* 0x000000100410723c */ /* 0x048fe2000000180c */
[----:B------:R-:W3:Y:S01]  /*34910*/  LDL.LU.64 R14, [R1+0x6998] ;  /* 0x00699800010e7983 */ /* 0x000ee20000300a00 */
[----:B------:R-:W3:Y:S11]  /*34920*/  LDL.LU.64 R12, [R1+0x6990] ;  /* 0x00699000010c7983 */ /* 0x000ef60000300a00 */
[----:B------:R-:W-:Y:S10]  /*34930*/  @!UPT UIADD3 URZ, URZ, URZ, URZ ;  /* 0x0000003f3f3ff290 */ /* 0x000ff4000fffe03f */
[----:B------:R0:W-:Y:S01]  /*34940*/  STL.64 [R1+0xd70], R16 ;  /* 0x000d701001007387 */ /* 0x0001e20000100a00 */
[----:B------:R-:W-:Y:S03]  /*34950*/  STL.64 [R1+0xd78], R18 ;  /* 0x000d781201007387 */ /* 0x000fe60000100a00 */
[----:B0-----:R-:W3:Y:S02]  /*34960*/  LDL.LU.64 R16, [R1+0x6988] ;  /* 0x0069880001107983 */ /* 0x001ee40000300a00 */
[C---:B---3--:R-:W-:Y:S01]  /*34970*/  HMMA.16816.F32 R12, R4.reuse, R16, R12 ;  /* 0x00000010040c723c */ /* 0x048fe2000000180c */
[----:B------:R-:W-:Y:S02]  /*34980*/  IMAD.MOV.U32 R11, RZ, RZ, R16 ;  /* 0x000000ffff0b7224 */ /* 0x000fe400078e0010 */
[----:B------:R-:W-:Y:S11]  /*34990*/  IMAD.MOV.U32 R10, RZ, RZ, R17 ;  /* 0x000000ffff0a7224 */ /* 0x000ff600078e0011 */
[----:B------:R-:W-:Y:S09]  /*349a0*/  @!UPT UIADD3 URZ, URZ, URZ, URZ ;  /* 0x0000003f3f3ff290 */ /* 0x000ff2000fffe03f */
[----:B------:R0:W-:Y:S01]  /*349b0*/  STL.64 [R1+0xd60], R12 ;  /* 0x000d600c01007387 */ /* 0x0001e20000100a00 */
[----:B------:R-:W-:Y:S03]  /*349c0*/  STL.64 [R1+0xd68], R14 ;  /* 0x000d680e01007387 */ /* 0x000fe60000100a00 */
[----:B0-----:R-:W3:Y:S01]  /*349d0*/  LDL.LU.64 R12, [R1+0x6980] ;  /* 0x00698000010c7983 */ /* 0x001ee20000300a00 */
[----:B------:R-:W4:Y:S02]  /*349e0*/  LDL.LU.64 R16, [R1+0x6978] ;  /* 0x0069780001107983 */ /* 0x000f240000300a00 */
[----:B------:R-:W-:Y:S02]  /*349f0*/  STL.64 [R1+0x6910], R10 ;  /* 0x0069100a01007387 */ /* 0x000fe40000100a00 */
[----:B------:R0:W-:Y:S02]  /*34a00*/  STL.64 [R1+0x6908], R8 ;  /* 0x0069080801007387 */ /* 0x0001e40000100a00 */
[----:B0-----:R-:W4:Y:S01]  /*34a10*/  LDL.LU.64 R8, [R1+0x730] ;  /* 0x0007300001087983 */ /* 0x001f220000300a00 */
[----:B------:R-:W4:Y:S01]  /*34a20*/  LDL.LU.64 R10, [R1+0x738] ;  /* 0x00073800010a7983 */ /* 0x000f220000300a00 */
[----:B--2---:R-:W-:Y:S01]  /*34a30*/  HMMA.16816.F32 R24, R4, R20, R24 ;  /* 0x000000140418723c */ /* 0x004fe20000001818 */
[----:B------:R-:W-:-:S02]  /*34a40*/  IMAD.MOV.U32 R15, RZ, RZ, R20 ;  /* 0x000000ffff0f7224 */ /* 0x000fc400078e0014 */
[----:B------:R-:W-:Y:S11]  /*34a50*/  IMAD.MOV.U32 R14, RZ, RZ, R21 ;  /* 0x000000ffff0e7224 */ /* 0x000ff600078e0015 */
[----:B------:R-:W-:Y:S09]  /*34a60*/  @!UPT UIADD3 URZ, URZ, URZ, URZ ;  /* 0x0000003f3f3ff290 */ /* 0x000ff2000fffe03f */
[----:B------:R0:W-:Y:S01]  /*34a70*/  STL.64 [R1+0xd50], R24 ;  /* 0x000d501801007387 */ /* 0x0001e20000100a00 */
[----:B------:R-:W-:Y:S03]  /*34a80*/  STL.64 [R1+0xd58], R26 ;  /* 0x000d581a01007387 */ /* 0x000fe60000100a00 */
[----:B0-----:R-:W2:Y:S01]  /*34a90*/  LDL.LU.64 R24, [R1+0x6970] ;  /* 0x0069700001187983 */ /* 0x001ea20000300a00 */
[----:B------:R-:W2:Y:S02]  /*34aa0*/  LDL.LU.64 R20, [R1+0x720] ;  /* 0x0007200001147983 */ /* 0x000ea40000300a00 */
[----:B------:R-:W2:Y:S02]  /*34ab0*/  LDL.LU.64 R22, [R1+0x728] ;  /* 0x0007280001167983 */ /* 0x000ea40000300a00 */
[----:B------:R-:W-:Y:S01]  /*34ac0*/  STL.64 [R1+0x6920], R14 ;  /* 0x0069200e01007387 */ /* 0x000fe20000100a00 */
[----:B---3--:R0:W-:Y:S04]  /*34ad0*/  STL.64 [R1+0x6918], R12 ;  /* 0x0069180c01007387 */ /* 0x0081e80000100a00 */
[----:B0-----:R-:W2:Y:S01]  /*34ae0*/  LDL.64 R12, [R1+0x30] ;  /* 0x00003000010c7983 */ /* 0x001ea20000100a00 */
[----:B----4-:R-:W-:Y:S01]  /*34af0*/  HMMA.16816.F32 R8, R4, R16, R8 ;  /* 0x000000100408723c */ /* 0x010fe20000001808 */
[----:B------:R-:W-:-:S02]  /*34b00*/  IMAD.MOV.U32 R26, RZ, RZ, R16 ;  /* 0x000000ffff1a7224 */ /* 0x000fc400078e0010 */
[----:B------:R-:W-:Y:S11]  /*34b10*/  IMAD.MOV.U32 R3, RZ, RZ, R17 ;  /* 0x000000ffff037224 */ /* 0x000ff600078e0011 */
[----:B------:R-:W-:Y:S09]  /*34b20*/  @!UPT UIADD3 URZ, URZ, URZ, URZ ;  /* 0x0000003f3f3ff290 */ /* 0x000ff2000fffe03f */
[----:B------:R0:W-:Y:S01]  /*34b30*/  STL.64 [R1+0xd40], R8 ;  /* 0x000d400801007387 */ /* 0x0001e20000100a00 */
[----:B------:R1:W-:Y:S02]  /*34b40*/  STL.64 [R1+0xd48], R10 ;  /* 0x000d480a01007387 */ /* 0x0003e40000100a00 */
[----:B------:R-:W3:Y:S02]  /*34b50*/  LDL.LU.64 R16, [R1+0x710] ;  /* 0x0007100001107983 */ /* 0x000ee40000300a00 */
[----:B------:R-:W3:Y:S01]  /*34b60*/  LDL.LU.64 R18, [R1+0x718] ;  /* 0x0007180001127983 */ /* 0x000ee20000300a00 */
[----:B0-----:R-:W4:Y:S01]  /*34b70*/  LDL.LU.64 R8, [R1+0x6f0] ;  /* 0x0006f00001087983 */ /* 0x001f220000300a00 */
[----:B-1----:R-:W3:Y:S01]  /*34b80*/  LDL.LU.64 R10, [R1+0x6f8] ;  /* 0x0006f800010a7983 */ /* 0x002ee20000300a00 */
[----:B--2---:R-:W-:Y:S02]  /*34b90*/  HMMA.16816.F32 R20, R4, R12, R20 ;  /* 0x0000000c0414723c */ /* 0x004fe40000001814 */
[----:B---3--:R-:W-:Y:S01]  /*34ba0*/  STL.64 [R1+0x6958], R10 ;  /* 0x0069580a01007387 */ /* 0x008fe20000100a00 */
[----:B----4-:R0:W-:Y:S03]  /*34bb0*/  STL.64 [R1+0x6950], R8 ;  /* 0x0069500801007387 */ /* 0x0101e60000100a00 */
[----:B0-----:R-:W2:Y:S01]  /*34bc0*/  LDL.LU.64 R8, [R1+0x700] ;  /* 0x0007000001087983 */ /* 0x001ea20000300a00 */
[----:B------:R-:W2:Y:S11]  /*34bd0*/  LDL.LU.64 R10, [R1+0x708] ;  /* 0x00070800010a7983 */ /* 0x000eb60000300a00 */
[----:B------:R-:W-:Y:S05]  /*34be0*/  @!UPT UIADD3 URZ, URZ, URZ, URZ ;  /* 0x0000003f3f3ff290 */ /* 0x000fea000fffe03f */
[----:B------:R0:W-:Y:S02]  /*34bf0*/  STL.64 [R1+0xd30], R20 ;  /* 0x000d301401007387 */ /* 0x0001e40000100a00 */
[----:B------:R-:W-:Y:S01]  /*34c00*/  STL.64 [R1+0xd38], R22 ;  /* 0x000d381601007387 */ /* 0x000fe20000100a00 */
[----:B0-----:R-:W3:Y:S01]  /*34c10*/  LDL.LU.64 R20, [R1+0x6968] ;  /* 0x0069680001147983 */ /* 0x001ee20000300a00 */
[----:B------:R-:W-:Y:S02]  /*34c20*/  IMAD.MOV.U32 R27, RZ, RZ, R13 ;  /* 0x000000ffff1b7224 */ /* 0x000fe400078e000d */
[----:B------:R-:W-:-:S03]  /*34c30*/  IMAD.MOV.U32 R28, RZ, RZ, R12 ;  /* 0x000000ffff1c7224 */ /* 0x000fc600078e000c */
[----:B------:R-:W-:Y:S01]  /*34c40*/  STL.64 [R1+0x6938], R26 ;  /* 0x0069381a01007387 */ /* 0x000fe20000100a00 */
[----:B------:R0:W-:Y:S03]  /*34c50*/  STL.64 [R1+0x6930], R24 ;  /* 0x0069301801007387 */ /* 0x0001e60000100a00 */
[----:B0-----:R-:W4:Y:S01]  /*34c60*/  LDL.LU.64 R24, [R1+0x6e0] ;  /* 0x0006e00001187983 */ /* 0x001f220000300a00 */
[----:B------:R-:W4:Y:S02]  /*34c70*/  LDL.LU.64 R26, [R1+0x6e8] ;  /* 0x0006e800011a7983 */ /* 0x000f240000300a00 */
[----:B------:R-:W2:Y:S02]  /*34c80*/  LDL.LU.64 R12, [R1+0x6d0] ;  /* 0x0006d000010c7983 */ /* 0x000ea40000300a00 */
[----:B------:R-:W2:Y:S01]  /*34c90*/  LDL.LU.64 R14, [R1+0x6d8] ;  /* 0x0006d800010e7983 */ /* 0x000ea20000300a00 */
[C---:B---3--:R-:W-:Y:S11]  /*34ca0*/  HMMA.16816.F32 R16, R4.reuse, R20, R16 ;  /* 0x000000140410723c */ /* 0x048ff60000001810 */
[----:B------:R-:W-:Y:S11]  /*34cb0*/  @!UPT UIADD3 URZ, URZ, URZ, URZ ;  /* 0x0000003f3f3ff290 */ /* 0x000ff6000fffe03f */
[----:B------:R-:W-:Y:S01]  /*34cc0*/  @!UPT UIADD3 URZ, URZ, URZ, URZ ;  /* 0x0000003f3f3ff290 */ /* 0x000fe2000fffe03f */
[----:B------:R-:W-:Y:S01]  /*34cd0*/  STL.64 [R1+0xd20], R16 ;  /* 0x000d201001007387 */ /* 0x000fe20000100a00 */
[----:B------:R0:W-:Y:S02]  /*34ce0*/  STL.64 [R1+0xd28], R18 ;  /* 0x000d281201007387 */ /* 0x0001e40000100a00 */
[----:B0-----:R-:W-:Y:S02]  /*34cf0*/  IMAD.MOV.U32 R19, RZ, RZ, R20 ;  /* 0x000000ffff137224 */ /* 0x001fe400078e0014 */
[----:B------:R-:W-:Y:S02]  /*34d00*/  IMAD.MOV.U32 R18, RZ, RZ, R21 ;  /* 0x000000ffff127224 */ /* 0x000fe400078e0015 */
[----:B------:R-:W2:Y:S02]  /*34d10*/  LDL.LU.64 R20, [R1+0x6960] ;  /* 0x0069600001147983 */ /* 0x000ea40000300a00 */
        /* <DEDUP_REMOVED lines=9> */
[C---:B--2---:R-:W-:Y:S11]  /*34db0*/  HMMA.16816.F32 R8, R4.reuse, R20, R8 ;  /* 0x000000140408723c */ /* 0x044ff60000001808 */
[----:B------:R-:W-:Y:S11]  /*34dc0*/  @!UPT UIADD3 URZ, URZ, URZ, URZ ;  /* 0x0000003f3f3ff290 */ /* 0x000ff6000fffe03f */
[----:B------:R-:W-:Y:S01]  /*34dd0*/  @!UPT UIADD3 URZ, URZ, URZ, URZ ;  /* 0x0000003f3f3ff290 */ /* 0x000fe2000fffe03f */
[----:B------:R0:W-:Y:S01]  /*34de0*/  STL.64 [R1+0xd00], R8 ;  /* 0x000d000801007387 */ /* 0x0001e20000100a00 */
[----:B------:R-:W-:Y:S02]  /*34df0*/  STL.64 [R1+0xd08], R10 ;  /* 0x000d080a01007387 */ /* 0x000fe40000100a00 */
[----:B0-----:R-:W-:Y:S02]  /*34e00*/  IMAD.MOV.U32 R9, RZ, RZ, R20 ;  /* 0x000000ffff097224 */ /* 0x001fe400078e0014 */
[----:B------:R-:W-:Y:S02]  /*34e10*/  IMAD.MOV.U32 R8, RZ, RZ, R21 ;  /* 0x000000ffff087224 */ /* 0x000fe400078e0015 */
[----:B------:R-:W4:Y:S02]  /*34e20*/  LDL.LU.64 R20, [R1+0x6940] ;  /* 0x0069400001147983 */ /* 0x000f240000300a00 */
[C---:B----4-:R-:W-:Y:S11]  /*34e30*/  HMMA.16816.F32 R24, R4.reuse, R20, R24 ;  /* 0x000000140418723c */ /* 0x050ff60000001818 */
[----:B------:R-:W-:Y:S11]  /*34e40*/  @!UPT UIADD3 URZ, URZ, URZ, URZ ;  /* 0x0000003f3f3ff290 */ /* 0x000ff6000fffe03f */
[----:B------:R-:W-:Y:S01]  /*34e50*/  @!UPT UIADD3 URZ, URZ, URZ, URZ ;  /* 0x0000003f3f3ff290 */ /* 0x000fe2000fffe03f */
[----:B------:R-:W-:Y:S01]  /*34e60*/  STL.64 [R1+0xcf0], R24 ;  /* 0x000cf01801007387 */ /* 0x000fe20000100a00 */
[----:B------:R0:W-:Y:S03]  /*34e70*/  STL.64 [R1+0xcf8], R26 ;  /* 0x000cf81a01007387 */ /* 0x0001e60000100a00 */
[----:B0-----:R-:W2:Y:S01]  /*34e80*/  LDL.LU.64 R26, [R1+0x6938] ;  /* 0x00693800011a7983 */ /* 0x001ea20000300a00 */
[----:B------:R-:W3:Y:S02]  /*34e90*/  LDL.LU.64 R24, [R1+0x6930] ;  /* 0x0069300001187983 */ /* 0x000ee40000300a00 */
[----:B------:R-:W-:Y:S02]  /*34ea0*/  IMAD.MOV.U32 R11, RZ, RZ, R20 ;  /* 0x000000ffff0b7224 */ /* 0x000fe400078e0014 */
[----:B------:R-:W-:Y:S01]  /*34eb0*/  IMAD.MOV.U32 R10, RZ, RZ, R21 ;  /* 0x000000ffff0a7224 */ /* 0x000fe200078e0015 */
[----:B------:R-:W-:Y:S04]  /*34ec0*/  STL [R1+0x6318], R29 ;  /* 0x0063181d01007387 */ /* 0x000fe80000100800 */
[----:B------:R0:W-:Y:S04]  /*34ed0*/  LDSM.16.MT88.4 R20, [R29+0x10180] ;  /* 0x010180001d14783b */ /* 0x0001e80000004200 */
[----:B0-----:R-:W4:Y:S01]  /*34ee0*/  LDL R29, [R1+0x2354] ;  /* 0x00235400011d7983 */ /* 0x001f220000100800 */
[----:B---3--:R-:W-:Y:S03]  /*34ef0*/  HMMA.16816.F32 R4, R4, R24, R12 ;  /* 0x000000180404723c */ /* 0x008fe6000000180c */
[----:B------:R-:W3:Y:S01]  /*34f00*/  LDL.LU.64 R12, [R1+0x6c0] ;  /* 0x0006c000010c7983 */ /* 0x000ee20000300a00 */
[----:B------:R-:W3:Y:S11]  /*34f10*/  LDL.LU.64 R14, [R1+0x6c8] ;  /* 0x0006c800010e7983 */ /* 0x000ef60000300a00 */
[----:B------:R-:W-:Y:S08]  /*34f20*/  @!UPT UIADD3 URZ, URZ, URZ, URZ ;  /* 0x0000003f3f3ff290 */ /* 0x000ff0000fffe03f */
[----:B------:R-:W-:Y:S01]  /*34f30*/  STL.64 [R1+0xce0], R4 ;  /* 0x000ce00401007387 */ /* 0x000fe20000100a00 */
[----:B------:R-:W-:Y:S02]  /*34f40*/  STL.64 [R1+0xce8], R6 ;  /* 0x000ce80601007387 */ /* 0x000fe40000100a00 */
[----:B----4-:R-:W0:Y:S04]  /*34f50*/  LDSM.16.MT88.4 R4, [R29+0x10000] ;  /* 0x010000001d04783b */ /* 0x010e280000004200 */
[----:B------:R1:W-:Y:S02]  /*34f60*/  STL.64 [R1+0x6808], R24 ;  /* 0x0068081801007387 */ /* 0x0003e40000100a00 */
[----:B-1----:R-:W-:Y:S02]  /*34f70*/  IMAD.MOV.U32 R24, RZ, RZ, R11 ;  /* 0x000000ffff187224 */ /* 0x002fe400078e000b */
[----:B------:R-:W-:-:S05]  /*34f80*/  IMAD.MOV.U32 R25, RZ, RZ, R10 ;  /* 0x000000ffff197224 */ /* 0x000fca00078e000a */
[----:B------:R1:W-:Y:S02]  /*34f90*/  STL.64 [R1+0x6820], R24 ;  /* 0x0068201801007387 */ /* 0x0003e40000100a00 */
[----:B-1----:R-:W-:Y:S02]  /*34fa0*/  IMAD.MOV.U32 R24, RZ, RZ, R9 ;  /* 0x000000ffff187224 */ /* 0x002fe400078e0009 */
[----:B------:R-:W-:Y:S02]  /*34fb0*/  IMAD.MOV.U32 R25, RZ, RZ, R8 ;  /* 0x000000ffff197224 */ /* 0x000fe400078e0008 */
[----:B------:R-:W4:Y:S01]  /*34fc0*/  LDL.LU.64 R8, [R1+0x6b0] ;  /* 0x0006b00001087983 */ /* 0x000f220000300a00 */
[----:B------:R-:W4:Y:S02]  /*34fd0*/  LDL.LU.64 R10, [R1+0x6b8] ;  /* 0x0006b800010a7983 */ /* 0x000f240000300a00 */
[----:B------:R1:W-:Y:S02]  /*34fe0*/  STL.64 [R1+0x6830], R24 ;  /* 0x0068301801007387 */ /* 0x0003e40000100a00 */
[----:B-1----:R-:W-:-:S02]  /*34ff0*/  IMAD.MOV.U32 R24, RZ, RZ, R16 ;  /* 0x000000ffff187224 */ /* 0x002fc400078e0010 */
[----:B------:R-:W-:Y:S01]  /*35000*/  IMAD.MOV.U32 R25, RZ, RZ, R17 ;  /* 0x000000ffff197224 */ /* 0x000fe200078e0011 */
[----:B------:R-:W3:Y:S01]  /*35010*/  LDL.LU R16, [R1+0x692c] ;  /* 0x00692c0001107983 */ /* 0x000ee20000300800 */
[----:B------:R-:W3:Y:S03]  /*35020*/  LDL.LU R17, [R1+0x6928] ;  /* 0x0069280001117983 */ /* 0x000ee60000300800 */
[----:B------:R1:W-:Y:S02]  /*35030*/  STL.64 [R1+0x6848], R24 ;  /* 0x0068481801007387 */ /* 0x0003e40000100a00 */
[----:B-1----:R-:W-:Y:S02]  /*35040*/  IMAD.MOV.U32 R24, RZ, RZ, R19 ;  /* 0x000000ffff187224 */ /* 0x002fe400078e0013 */
[----:B------:R-:W-:-:S05]  /*35050*/  IMAD.MOV.U32 R25, RZ, RZ, R18 ;  /* 0x000000ffff197224 */ /* 0x000fca00078e0012 */
[----:B------:R-:W-:Y:S01]  /*35060*/  STL.64 [R1+0x6860], R24 ;  /* 0x0068601801007387 */ /* 0x000fe20000100a00 */
[----:B0-----:R-:W-:Y:S02]  /*35070*/  STL.64 [R1+0x6818], R6 ;  /* 0x0068180601007387 */ /* 0x001fe40000100a00 */
[----:B------:R0:W-:Y:S02]  /*35080*/  STL.64 [R1+0x6810], R4 ;  /* 0x0068100401007387 */ /* 0x0001e40000100a00 */
[----:B0-----:R-:W2:Y:S01]  /*35090*/  LDL.64 R4, [R1+0xa0] ;  /* 0x0000a00001047983 */ /* 0x001ea20000100a00 */
[C---:B---3--:R-:W-:Y:S03]  /*350a0*/  HMMA.16816.F32 R12, R20.reuse, R16, R12 ;  /* 0x00000010140c723c */ /* 0x048fe6000000180c */
[----:B--2---:R0:W-:Y:S04]  /*350b0*/  STL.64 [R1+0x6900], R4 ;  /* 0x0069000401007387 */ /* 0x0041e80000100a00 */
[----:B0-----:R-:W2:Y:S01]  /*350c0*/  LDL.LU.64 R4, [R1+0x6a0] ;  /* 0x0006a00001047983 */ /* 0x001ea20000300a00 */
[----:B------:R-:W2:Y:S11]  /*350d0*/  LDL.LU.64 R6, [R1+0x6a8] ;  /* 0x0006a80001067983 */ /* 0x000eb60000300a00 */
[----:B------:R-:W-:Y:S04]  /*350e0*/  @!UPT UIADD3 URZ, URZ, URZ, URZ ;  /* 0x0000003f3f3ff290 */ /* 0x000fe8000fffe03f */
[----:B------:R-:W-:Y:S02]  /*350f0*/  STL.64 [R1+0xcd0], R12 ;  /* 0x000cd00c01007387 */ /* 0x000fe40000100a00 */
[----:B------:R0:W-:Y:S02]  /*35100*/  STL.64 [R1+0xcd8], R14 ;  /* 0x000cd80e01007387 */ /* 0x0001e40000100a00 */
[----:B0-----:R-:W3:Y:S01]  /*35110*/  LDL.LU.64 R14, [R1+0x6920] ;  /* 0x00692000010e7983 */ /* 0x001ee20000300a00 */
[----:B------:R-:W4:Y:S02]  /*35120*/  LDL.LU.64 R12, [R1+0x6918] ;  /* 0x00691800010c7983 */ /* 0x000f240000300a00 */
[----:B------:R0:W-:Y:S02]  /*35130*/  STL.64 [R1+0x6828], R16 ;  /* 0x0068281001007387 */ /* 0x0001e40000100a00 */
[----:B0-----:R-:W2:Y:S01]  /*35140*/  LDL.LU.64 R16, [R1+0x690] ;  /* 0x0006900001107983 */ /* 0x001ea20000300a00 */
[----:B------:R-:W2:Y:S01]  /*35150*/  LDL.LU.64 R18, [R1+0x698] ;  /* 0x0006980001127983 */ /* 0x000ea20000300a00 */
[----:B----4-:R-:W-:Y:S11]  /*35160*/  HMMA.16816.F32 R8, R20, R12, R8 ;  /* 0x0000000c1408723c */ /* 0x010ff60000001808 */
[----:B------:R-:W-:Y:S11]  /*35170*/  @!UPT UIADD3 URZ, URZ, URZ, URZ ;  /* 0x0000003f3f3ff290 */ /* 0x000ff6000fffe03f */
[----:B------:R-:W-:Y:S01]  /*35180*/  @!UPT UIADD3 URZ, URZ, URZ, URZ ;  /* 0x0000003f3f3ff290 */ /* 0x000fe2000fffe03f */
[----:B------:R-:W-:Y:S01]  /*35190*/  STL.64 [R1+0xcc0], R8 ;  /* 0x000cc00801007387 */ /* 0x000fe20000100a00 */
[----:B------:R0:W-:Y:S03]  /*351a0*/  STL.64 [R1+0xcc8], R10 ;  /* 0x000cc80a01007387 */ /* 0x0001e60000100a00 */
[----:B0-----:R-:W4:Y:S01]  /*351b0*/  LDL.LU.64 R10, [R1+0x6910] ;  /* 0x00691000010a7983 */ /* 0x001f220000300a00 */
[----:B------:R-:W2:Y:S02]  /*351c0*/  LDL.LU.64 R8, [R1+0x6908] ;  /* 0x0069080001087983 */ /* 0x000ea40000300a00 */
[----:B------:R-:W-:Y:S02]  /*351d0*/  IMAD.MOV.U32 R24, RZ, RZ, R28 ;  /* 0x000000ffff187224 */ /* 0x000fe400078e001c */
[----:B------:R-:W-:-:S05]  /*351e0*/  IMAD.MOV.U32 R25, RZ, RZ, R27 ;  /* 0x000000ffff197224 */ /* 0x000fca00078e001b */
[----:B------:R-:W-:Y:S01]  /*351f0*/  STL.64 [R1+0x6878], R24 ;  /* 0x0068781801007387 */ /* 0x000fe20000100a00 */
[----:B------:R-:W-:Y:S01]  /*35200*/  STL.64 [R1+0x6800], R12 ;  /* 0x0068000c01007387 */ /* 0x000fe20000100a00 */
[----:B--2---:R-:W-:Y:S11]  /*35210*/  HMMA.16816.F32 R4, R20, R8, R4 ;  /* 0x000000081404723c */ /* 0x004ff60000001804 */
[----:B------:R-:W-:Y:S11]  /*35220*/  @!UPT UIADD3 URZ, URZ, URZ, URZ ;  /* 0x0000003f3f3ff290 */ /* 0x000ff6000fffe03f */
[----:B------:R-:W-:Y:S01]  /*35230*/  @!UPT UIADD3 URZ, URZ, URZ, URZ ;  /* 0x0000003f3f3ff290 */ /* 0x000fe2000fffe03f */
[----:B------:R0:W-:Y:S01]  /*35240*/  STL.64 [R1+0xcb0], R4 ;  /* 0x000cb00401007387 */ /* 0x0001e20000100a00 */
[----:B------:R-:W-:Y:S03]  /*35250*/  STL.64 [R1+0xcb8], R6 ;  /* 0x000cb80601007387 */ /* 0x000fe60000100a00 */
[----:B0-----:R-:W2:Y:S01]  /*35260*/  LDL.LU.64 R4, [R1+0x6900] ;  /* 0x0069000001047983 */ /* 0x001ea20000300a00 */
[----:B------:R-:W-:Y:S02]  /*35270*/  IMAD.MOV.U32 R24, RZ, RZ, R26 ;  /* 0x000000ffff187224 */ /* 0x000fe400078e001a */
[----:B------:R-:W-:-:S05]  /*35280*/  IMAD.MOV.U32 R25, RZ, RZ, R3 ;  /* 0x000000ffff197224 */ /* 0x000fca00078e0003 */
[----:B------:R3:W-:Y:S01]  /*35290*/  STL.64 [R1+0x6890], R24 ;  /* 0x0068901801007387 */ /* 0x0007e20000100a00 */
[----:B------:R0:W-:Y:S02]  /*352a0*/  STL.64 [R1+0x67f8], R8 ;  /* 0x0067f80801007387 */ /* 0x0001e40000100a00 */
[----:B---3--:R-:W-:Y:S02]  /*352b0*/  IMAD.MOV.U32 R24, RZ, RZ, R15 ;  /* 0x000000ffff187224 */ /* 0x008fe400078e000f */
[----:B------:R-:W-:Y:S01]  /*352c0*/  IMAD.MOV.U32 R25, RZ, RZ, R14 ;  /* 0x000000ffff197224 */ /* 0x000fe200078e000e */
[----:B--2---:R-:W-:Y:S01]  /*352d0*/  HMMA.16816.F32 R16, R20, R4, R16 ;  /* 0x000000041410723c */ /* 0x004fe20000001810 */
[----:B0-----:R-:W-:Y:S11]  /*352e0*/  IMAD.MOV.U32 R8, RZ, RZ, R4 ;  /* 0x000000ffff087224 */ /* 0x001ff600078e0004 */
[----:B------:R-:W-:Y:S11]  /*352f0*/  @!UPT UIADD3 URZ, URZ, URZ, URZ ;  /* 0x0000003f3f3ff290 */ /* 0x000ff6000fffe03f */
[----:B------:R-:W-:Y:S01]  /*35300*/  STL.64 [R1+0xca0], R16 ;  /* 0x000ca01001007387 */ /* 0x000fe20000100a00 */
[----:B------:R-:W-:Y:S02]  /*35310*/  STL.64 [R1+0xca8], R18 ;  /* 0x000ca81201007387 */ /* 0x000fe40000100a00 */
[----:B------:R-:W-:Y:S02]  /*35320*/  STL [R1+0x68f8], R8 ;  /* 0x0068f80801007387 */ /* 0x000fe40000100800 */
[----:B------:R4:W-:Y:S02]  /*35330*/  STL.64 [R1+0x68a8], R24 ;  /* 0x0068a81801007387 */ /* 0x0009e40000100a00 */
[----:B----4-:R-:W-:Y:S02]  /*35340*/  IMAD.MOV.U32 R24, RZ, RZ, R11 ;  /* 0x000000ffff187224 */ /* 0x010fe400078e000b */
[----:B------:R-:W-:-:S05]  /*35350*/  IMAD.MOV.U32 R25, RZ, RZ, R10 ;  /* 0x000000ffff197224 */ /* 0x000fca00078e000a */
[----:B------:R0:W-:Y:S04]  /*35360*/  STL.64 [R1+0x68c0], R24 ;  /* 0x0068c01801007387 */ /* 0x0001e80000100a00 */
[----:B0-----:R-:W2:Y:S04]  /*35370*/  LDL.64 R24, [R1+0x70] ;  /* 0x0000700001187983 */ /* 0x001ea80000100a00 */
[----:B--2---:R0:W-:Y:S01]  /*35380*/  STL.64 [R1+0x68d8], R24 ;  /* 0x0068d81801007387 */ /* 0x0041e20000100a00 */
[----:B------:R-:W2:Y:S02]  /*35390*/  LDL.LU.64 R8, [R1+0x680] ;  /* 0x0006800001087983 */ /* 0x000ea40000300a00 */
[----:B------:R-:W2:Y:S02]  /*353a0*/  LDL.LU.64 R10, [R1+0x688] ;  /* 0x00068800010a7983 */ /* 0x000ea40000300a00 */
[----:B0-----:R-:W-:-:S02]  /*353b0*/  IMAD.MOV.U32 R24, RZ, RZ, R2 ;  /* 0x000000ffff187224 */ /* 0x001fc400078e0002 */
[----:B------:R-:W-:-:S05]  /*353c0*/  IMAD.MOV.U32 R25, RZ, RZ, R0 ;  /* 0x000000ffff197224 */ /* 0x000fca00078e0000 */
[----:B------:R0:W-:Y:S04]  /*353d0*/  STL.64 [R1+0x68f0], R24 ;  /* 0x0068f01801007387 */ /* 0x0001e80000100a00 */
[----:B0-----:R-:W2:Y:S01]  /*353e0*/  LDL.64 R24, [R1+0x90] ;  /* 0x0000900001187983 */ /* 0x001ea20000100a00 */
[----:B------:R-:W3:Y:S02]  /*353f0*/  LDL.LU.64 R16, [R1+0x5b0] ;  /* 0x0005b00001107983 */ /* 0x000ee40000300a00 */
[----:B------:R-:W4:Y:S02]  /*35400*/  LDL.LU.64 R18, [R1+0x5b8] ;  /* 0x0005b80001127983 */ /* 0x000f240000300a00 */
[----:B----4-:R-:W-:Y:S01]  /*35410*/  STL.64 [R1+0x6840], R18 ;  /* 0x0068401201007387 */ /* 0x010fe20000100a00 */
[----:B---3--:R0:W-:Y:S03]  /*35420*/  STL.64 [R1+0x6838], R16 ;  /* 0x0068381001007387 */ /* 0x0081e60000100a00 */
[----:B0-----:R-:W3:Y:S01]  /*35430*/  LDL.LU.64 R16, [R1+0x5d0] ;  /* 0x0005d00001107983 */ /* 0x001ee20000300a00 */
[----:B------:R-:W4:Y:S03]  /*35440*/  LDL.LU.64 R18, [R1+0x5d8] ;  /* 0x0005d80001127983 */ /* 0x000f260000300a00 */
        /* <DEDUP_REMOVED lines=19> */
[----:B------:R-:W4:Y:S01]  /*35580*/  LDL.LU.64 R18, [R1+0x658] ;  /* 0x0006580001127983 */ /* 0x000f220000300a00 */
[----:B--2---:R-:W-:Y:S02]  /*35590*/  HMMA.16816.F32 R8, R20, R24, R8 ;  /* 0x000000181408723c */ /* 0x004fe40000001808 */
[----:B----4-:R-:W-:Y:S01]  /*355a0*/  STL.64 [R1+0x68d0], R18 ;  /* 0x0068d01201007387 */ /* 0x010fe20000100a00 */
[----:B---3--:R0:W-:Y:S03]  /*355b0*/  STL.64 [R1+0x68c8], R16 ;  /* 0x0068c81001007387 */ /* 0x0081e60000100a00 */
[----:B0-----:R-:W2:Y:S01]  /*355c0*/  LDL.LU.64 R16, [R1+0x660] ;  /* 0x0006600001107983 */ /* 0x001ea20000300a00 */
[----:B------:R-:W3:Y:S02]  /*355d0*/  LDL.LU.64 R18, [R1+0x668] ;  /* 0x0006680001127983 */ /* 0x000ee40000300a00 */
[----:B------:R-:W-:Y:S01]  /*355e0*/  IMAD.MOV.U32 R3, RZ, RZ, R5 ;  /* 0x000000ffff037224 */ /* 0x000fe200078e0005 */
[----:B---3--:R-:W-:Y:S01]  /*355f0*/  STL.64 [R1+0x68e8], R18 ;  /* 0x0068e81201007387 */ /* 0x008fe20000100a00 */
[----:B--2---:R0:W-:Y:S03]  /*35600*/  STL.64 [R1+0x68e0], R16 ;  /* 0x0068e01001007387 */ /* 0x0041e60000100a00 */
[----:B0-----:R-:W2:Y:S01]  /*35610*/  LDL.LU.64 R16, [R1+0x670] ;  /* 0x0006700001107983 */ /* 0x001ea20000300a00 */
[----:B------:R-:W2:Y:S02]  /*35620*/  LDL.LU.64 R18, [R1+0x678] ;  /* 0x0006780001127983 */ /* 0x000ea40000300a00 */
[----:B------:R-:W3:Y:S02]  /*35630*/  LDL.LU.64 R4, [R1+0x5a0] ;  /* 0x0005a00001047983 */ /* 0x000ee40000300a00 */
[----:B------:R-:W3:Y:S01]  /*35640*/  LDL.LU.64 R6, [R1+0x5a8] ;  /* 0x0005a80001067983 */ /* 0x000ee20000300a00 */
[----:B------:R-:W4:Y:S01]  /*35650*/  LDL.LU.64 R12, [R1+0x590] ;  /* 0x00059000010c7983 */ /* 0x000f220000300a00 */
[----:B------:R-:W4:Y:S02]  /*35660*/  LDL.LU.64 R14, [R1+0x598] ;  /* 0x00059800010e7983 */ /* 0x000f240000300a00 */
[----:B------:R0:W-:Y:S02]  /*35670*/  STL.64 [R1+0xc90], R8 ;  /* 0x000c900801007387 */ /* 0x0001e40000100a00 */
[----:B------:R1:W-:Y:S01]  /*35680*/  STL.64 [R1+0xc98], R10 ;  /* 0x000c980a01007387 */ /* 0x0003e20000100a00 */
[----:B0-----:R-:W2:Y:S01]  /*35690*/  LDL.LU R8, [R1+0x68f8] ;  /* 0x0068f80001087983 */ /* 0x001ea20000300800 */
[----:B-1----:R-:W-:-:S02]  /*356a0*/  IMAD.MOV.U32 R10, RZ, RZ, R24 ;  /* 0x000000ffff0a7224 */ /* 0x002fc400078e0018 */
[----:B------:R-:W-:Y:S02]  /*356b0*/  IMAD.MOV.U32 R9, RZ, RZ, R25 ;  /* 0x000000ffff097224 */ /* 0x000fe400078e0019 */
[----:B------:R-:W2:Y:S02]  /*356c0*/  LDL.LU.64 R24, [R1+0x68f0] ;  /* 0x0068f00001187983 */ /* 0x000ea40000300a00 */
[C---:B--2---:R-:W-:Y:S02]  /*356d0*/  HMMA.16816.F32 R24, R20.reuse, R24, R16 ;  /* 0x000000181418723c */ /* 0x044fe40000001810 */
[----:B------:R-:W2:Y:S01]  /*356e0*/  LDL.LU.64 R18, [R1+0x68e8] ;  /* 0x0068e80001127983 */ /* 0x000ea20000300a00 */
[----:B------:R-:W2:Y:S11]  /*356f0*/  LDL.LU.64 R16, [R1+0x68e0] ;  /* 0x0068e00001107983 */ /* 0x000eb60000300a00 */
[----:B------:R-:W-:Y:S09]  /*35700*/  @!UPT UIADD3 URZ, URZ, URZ, URZ ;  /* 0x0000003f3f3ff290 */ /* 0x000ff2000fffe03f */
[----:B------:R0:W-:Y:S01]  /*35710*/  STL.64 [R1+0xc80], R24 ;  /* 0x000c801801007387 */ /* 0x0001e20000100a00 */
[----:B------:R-:W-:Y:S03]  /*35720*/  STL.64 [R1+0xc88], R26 ;  /* 0x000c881a01007387 */ /* 0x000fe60000100a00 */
[----:B0-----:R-:W2:Y:S02]  /*35730*/  LDL.LU.64 R24, [R1+0x68d8] ;  /* 0x0068d80001187983 */ /* 0x001ea40000300a00 */
[C---:B--2---:R-:W-:Y:S01]  /*35740*/  HMMA.16816.F32 R16, R20.reuse, R24, R16 ;  /* 0x000000181410723c */ /* 0x044fe20000001810 */
[----:B------:R-:W-:Y:S02]  /*35750*/  IMAD.MOV.U32 R2, RZ, RZ, R24 ;  /* 0x000000ffff027224 */ /* 0x000fe400078e0018 */
        /* <DEDUP_REMOVED lines=8> */
[----:B------:R-:W2:Y:S01]  /*357e0*/  LDL.LU.64 R18, [R1+0x68b8] ;  /* 0x0068b80001127983 */ /* 0x000ea20000300a00 */
[----:B------:R-:W2:Y:S11]  /*357f0*/  LDL.LU.64 R16, [R1+0x68b0] ;  /* 0x0068b00001107983 */ /* 0x000eb60000300a00 */
[----:B------:R-:W-:Y:S10]  /*35800*/  @!UPT UIADD3 URZ, URZ, URZ, URZ ;  /* 0x0000003f3f3ff290 */ /* 0x000ff4000fffe03f */
        /* <DEDUP_REMOVED lines=39> */
[----:B------:R-:W2:Y:S11]  /*35a80*/  LDL.LU.64 R16, [R1+0x6828] ;  /* 0x0068280001107983 */ /* 0x000eb60000300a00 */
[----:B------:R-:W-:Y:S10]  /*35a90*/  @!UPT UIADD3 URZ, URZ, URZ, URZ ;  /* 0x0000003f3f3ff290 */ /* 0x000ff4000fffe03f */
[----:B------:R0:W-:Y:S01]  /*35aa0*/  STL.64 [R1+0xc00], R24 ;  /* 0x000c001801007387 */ /* 0x0001e20000100a00 */
[----:B------:R3:W-:Y:S03]  /*35ab0*/  STL.64 [R1+0xc08], R26 ;  /* 0x000c081a01007387 */ /* 0x0007e60000100a00 */
[----:B0-----:R-:W3:Y:S02]  /*35ac0*/  LDL.LU.64 R24, [R1+0x6820] ;  /* 0x0068200001187983 */ /* 0x001ee40000300a00 */
[C---:B---3--:R-:W-:Y:S02]  /*35ad0*/  HMMA.16816.F32 R24, R20.reuse, R24, R4 ;  /* 0x000000181418723c */ /* 0x048fe40000001804 */
[----:B------:R-:W2:Y:S01]  /*35ae0*/  LDL.LU.64 R6, [R1+0x6818] ;  /* 0x0068180001067983 */ /* 0x000ea20000300a00 */
[----:B------:R-:W2:Y:S11]  /*35af0*/  LDL.LU.64 R4, [R1+0x6810] ;  /* 0x0068100001047983 */ /* 0x000eb60000300a00 */
[----:B------:R-:W-:Y:S09]  /*35b00*/  @!UPT UIADD3 URZ, URZ, URZ, URZ ;  /* 0x0000003f3f3ff290 */ /* 0x000ff2000fffe03f */
[----:B------:R0:W-:Y:S01]  /*35b10*/  STL.64 [R1+0xbf0], R24 ;  /* 0x000bf01801007387 */ /* 0x0001e20000100a00 */
[----:B------:R-:W-:Y:S03]  /*35b20*/  STL.64 [R1+0xbf8], R26 ;  /* 0x000bf81a01007387 */ /* 0x000fe60000100a00 */
[----:B0-----:R-:W4:Y:S02]  /*35b30*/  LDL.LU.64 R24, [R1+0x6808] ;  /* 0x0068080001187983 */ /* 0x001f240000300a00 */
[----:B----4-:R-:W-:Y:S02]  /*35b40*/  HMMA.16816.F32 R20, R20, R24, R12 ;  /* 0x000000181414723c */ /* 0x010fe4000000180c */
[----:B------:R-:W2:Y:S01]  /*35b50*/  LDL.LU.64 R12, [R1+0x630] ;  /* 0x00063000010c7983 */ /* 0x000ea20000300a00 */
[----:B------:R-:W2:Y:S11]  /*35b60*/  LDL.LU.64 R14, [R1+0x638] ;  /* 0x00063800010e7983 */ /* 0x000eb60000300a00 */
[----:B------:R-:W-:Y:S09]  /*35b70*/  @!UPT UIADD3 URZ, URZ, URZ, URZ ;  /* 0x0000003f3f3ff290 */ /* 0x000ff2000fffe03f */
[----:B------:R0:W-:Y:S01]  /*35b80*/  STL.64 [R1+0xbe0], R20 ;  /* 0x000be01401007387 */ /* 0x0001e20000100a00 */
[----:B------:R-:W-:Y:S03]  /*35b90*/  STL.64 [R1+0xbe8], R22 ;  /* 0x000be81601007387 */ /* 0x000fe60000100a00 */
[----:B0-----:R-:W3:Y:S04]  /*35ba0*/  LDL.64 R20, [R1+0x80] ;  /* 0x0000800001147983 */ /* 0x001ee80000100a00 */
[----:B---3--:R0:W-:Y:S02]  /*35bb0*/  STL.64 [R1+0x67c0], R20 ;  /* 0x0067c01401007387 */ /* 0x0081e40000100a00 */
[----:B0-----:R-:W-:-:S02]  /*35bc0*/  IMAD.MOV.U32 R20, RZ, RZ, R10 ;  /* 0x000000ffff147224 */ /* 0x001fc400078e000a */
[----:B------:R-:W-:-:S05]  /*35bd0*/  IMAD.MOV.U32 R21, RZ, RZ, R9 ;  /* 0x000000ffff157224 */ /* 0x000fca00078e0009 */
[----:B------:R0:W-:Y:S02]  /*35be0*/  STL.64 [R1+0x67d8], R20 ;  /* 0x0067d81401007387 */ /* 0x0001e40000100a00 */
[----:B0-----:R-:W-:Y:S02]  /*35bf0*/  IMAD.MOV.U32 R20, RZ, RZ, R8 ;  /* 0x000000ffff147224 */ /* 0x001fe400078e0008 */
[----:B------:R-:W-:Y:S01]  /*35c00*/  IMAD.MOV.U32 R21, RZ, RZ, R3 ;  /* 0x000000ffff157224 */ /* 0x000fe200078e0003 */
[----:B------:R-:W3:Y:S01]  /*35c10*/  LDL.LU.64 R8, [R1+0x600] ;  /* 0x0006000001087983 */ /* 0x000ee20000300a00 */
[----:B------:R-:W3:Y:S03]  /*35c20*/  LDL.LU.64 R10, [R1+0x608] ;  /* 0x00060800010a7983 */ /* 0x000ee60000300a00 */
[----:B------:R0:W-:Y:S04]  /*35c30*/  STL.64 [R1+0x67f0], R20 ;  /* 0x0067f01401007387 */ /* 0x0001e80000100a00 */
[----:B0-----:R-:W4:Y:S01]  /*35c40*/  LDL.LU.64 R20, [R1+0x5e0] ;  /* 0x0005e00001147983 */ /* 0x001f220000300a00 */
[----:B------:R-:W4:Y:S02]  /*35c50*/  LDL.LU.64 R22, [R1+0x5e8] ;  /* 0x0005e80001167983 */ /* 0x000f240000300a00 */
[----:B------:R0:W-:Y:S02]  /*35c60*/  STL.64 [R1+0x67a0], R24 ;  /* 0x0067a01801007387 */ /* 0x0001e40000100a00 */
[----:B0-----:R-:W3:Y:S01]  /*35c70*/  LDL.LU.64 R24, [R1+0x390] ;  /* 0x0003900001187983 */ /* 0x001ee20000300a00 */
[----:B------:R-:W3:Y:S01]  /*35c80*/  LDL.LU.64 R26, [R1+0x398] ;  /* 0x00039800011a7983 */ /* 0x000ee20000300a00 */
[C---:B--2---:R-:W-:Y:S02]  /*35c90*/  HMMA.16816.F32 R12, R4.reuse, R16, R12 ;  /* 0x00000010040c723c */ /* 0x044fe4000000180c */
[----:B---3--:R-:W-:Y:S01]  /*35ca0*/  STL.64 [R1+0x67d0], R26 ;  /* 0x0067d01a01007387 */ /* 0x008fe20000100a00 */
[----:B------:R0:W-:Y:S03]  /*35cb0*/  STL.64 [R1+0x67c8], R24 ;  /* 0x0067c81801007387 */ /* 0x0001e60000100a00 */
[----:B0-----:R-:W2:Y:S01]  /*35cc0*/  LDL.LU.64 R24, [R1+0x3a0] ;  /* 0x0003a00001187983 */ /* 0x001ea20000300a00 */
[----:B------:R-:W3:Y:S03]  /*35cd0*/  LDL.LU.64 R26, [R1+0x3a8] ;  /* 0x0003a800011a7983 */ /* 0x000ee60000300a00 */
[----:B---3--:R-:W-:Y:S01]  /*35ce0*/  STL.64 [R1+0x67e8], R26 ;  /* 0x0067e81a01007387 */ /* 0x008fe20000100a00 */
[----:B--2---:R0:W-:Y:S03]  /*35cf0*/  STL.64 [R1+0x67e0], R24 ;  /* 0x0067e01801007387 */ /* 0x0041e60000100a00 */
[----:B0-----:R-:W2:Y:S01]  /*35d00*/  LDL.LU.64 R24, [R1+0x5c0] ;  /* 0x0005c00001187983 */ /* 0x001ea20000300a00 */
[----:B------:R-:W2:Y:S08]  /*35d10*/  LDL.LU.64 R26, [R1+0x5c8] ;  /* 0x0005c800011a7983 */ /* 0x000eb00000300a00 */
[----:B------:R0:W-:Y:S02]  /*35d20*/  STL.64 [R1+0xbd0], R12 ;  /* 0x000bd00c01007387 */ /* 0x0001e40000100a00 */
[----:B------:R-:W-:Y:S01]  /*35d30*/  STL.64 [R1+0xbd8], R14 ;  /* 0x000bd80e01007387 */ /* 0x000fe20000100a00 */
[----:B0-----:R-:W3:Y:S01]  /*35d40*/  LDL.LU.64 R12, [R1+0x6800] ;  /* 0x00680000010c7983 */ /* 0x001ee20000300a00 */
[----:B------:R-:W-:Y:S01]  /*35d50*/  STL [R1+0x6730], R17 ;  /* 0x0067301101007387 */ /* 0x000fe20000100800 */
[C---:B---3--:R-:W-:Y:S11]  /*35d60*/  HMMA.16816.F32 R8, R4.reuse, R12, R8 ;  /* 0x0000000c0408723c */ /* 0x048ff60000001808 */
[----:B------:R-:W-:Y:S11]  /*35d70*/  @!UPT UIADD3 URZ, URZ, URZ, URZ ;  /* 0x0000003f3f3ff290 */ /* 0x000ff6000fffe03f */
[----:B------:R-:W-:Y:S01]  /*35d80*/  @!UPT UIADD3 URZ, URZ, URZ, URZ ;  /* 0x0000003f3f3ff290 */ /* 0x000fe2000fffe03f */
[----:B------:R0:W-:Y:S01]  /*35d90*/  STL.64 [R1+0xbc0], R8 ;  /* 0x000bc00801007387 */ /* 0x0001e20000100a00 */
[----:B------:R-:W-:Y:S03]  /*35da0*/  STL.64 [R1+0xbc8], R10 ;  /* 0x000bc80a01007387 */ /* 0x000fe60000100a00 */
[----:B0-----:R-:W4:Y:S01]  /*35db0*/  LDL.LU.64 R8, [R1+0x67f8] ;  /* 0x0067f80001087983 */ /* 0x001f220000300a00 */
[----:B------:R-:W-:Y:S02]  /*35dc0*/  STL [R1+0x672c], R12 ;  /* 0x00672c0c01007387 */ /* 0x000fe40000100800 */
[----:B------:R0:W-:Y:S02]  /*35dd0*/  STL [R1+0x6728], R13 ;  /* 0x0067280d01007387 */ /* 0x0001e40000100800 */
[----:B0-----:R-:W3:Y:S01]  /*35de0*/  LDL.64 R12, [R1+0x60] ;  /* 0x00006000010c7983 */ /* 0x001ee20000100a00 */
[C---:B----4-:R-:W-:Y:S03]  /*35df0*/  HMMA.16816.F32 R20, R4.reuse, R8, R20 ;  /* 0x000000080414723c */ /* 0x050fe60000001814 */
[----:B---3--:R-:W-:Y:S11]  /*35e00*/  STL.64 [R1+0x67a8], R12 ;  /* 0x0067a80c01007387 */ /* 0x008ff60000100a00 */
        /* <DEDUP_REMOVED lines=17> */
[----:B0-----:R-:W2:Y:S02]  /*35f20*/  LDL.LU.64 R20, [R1+0x67c0] ;  /* 0x0067c00001147983 */ /* 0x001ea40000300a00 */
[----:B--2---:R-:W-:Y:S11]  /*35f30*/  HMMA.16816.F32 R24, R4, R20, R24 ;  /* 0x000000140418723c */ /* 0x004ff60000001818 */
[----:B------:R-:W-:Y:S11]  /*35f40*/  @!UPT UIADD3 URZ, URZ, URZ, URZ ;  /* 0x0000003f3f3ff290 */ /* 0x000ff6000fffe03f */
[----:B------:R-:W-:Y:S01]  /*35f50*/  @!UPT UIADD3 URZ, URZ, URZ, URZ ;  /* 0x0000003f3f3ff290 */ /* 0x000fe2000fffe03f */
[----:B------:R0:W-:Y:S01]  /*35f60*/  STL.64 [R1+0xb80], R24 ;  /* 0x000b801801007387 */ /* 0x0001e20000100a00 */
[----:B------:R1:W-:Y:S03]  /*35f70*/  STL.64 [R1+0xb88], R26 ;  /* 0x000b881a01007387 */ /* 0x0003e60000100a00 */
[----:B0-----:R-:W2:Y:S01]  /*35f80*/  LDL.LU.64 R24, [R1+0x370] ;  /* 0x0003700001187983 */ /* 0x001ea20000300a00 */
[----:B-1----:R-:W3:Y:S02]  /*35f90*/  LDL.LU.64 R26, [R1+0x378] ;  /* 0x00037800011a7983 */ /* 0x002ee40000300a00 */
[----:B------:R-:W-:Y:S02]  /*35fa0*/  IMAD.MOV.U32 R11, RZ, RZ, R20 ;  /* 0x000000ffff0b7224 */ /* 0x000fe400078e0014 */
[----:B------:R-:W-:Y:S01]  /*35fb0*/  IMAD.MOV.U32 R10, RZ, RZ, R21 ;  /* 0x000000ffff0a7224 */ /* 0x000fe200078e0015 */
[----:B---3--:R-:W-:Y:S01]  /*35fc0*/  STL.64 [R1+0x67b8], R26 ;  /* 0x0067b81a01007387 */ /* 0x008fe20000100a00 */
[----:B--2---:R0:W-:Y:S03]  /*35fd0*/  STL.64 [R1+0x67b0], R24 ;  /* 0x0067b01801007387 */ /* 0x0041e60000100a00 */
[----:B0-----:R-:W2:Y:S01]  /*35fe0*/  LDL.LU.64 R24, [R1+0x380] ;  /* 0x0003800001187983 */ /* 0x001ea20000300a00 */
[----:B------:R-:W2:Y:S02]  /*35ff0*/  LDL.LU.64 R26, [R1+0x388] ;  /* 0x00038800011a7983 */ /* 0x000ea40000300a00 */
[----:B------:R-:W3:Y:S02]  /*36000*/  LDL.64 R20, [R1+0xc0] ;  /* 0x0000c00001147983 */ /* 0x000ee40000100a00 */
[----:B---3--:R0:W-:Y:S04]  /*36010*/  STL.64 [R1+0x6748], R20 ;  /* 0x0067481401007387 */ /* 0x0081e80000100a00 */
[----:B0-----:R-:W3:Y:S04]  /*36020*/  LDL.64 R20, [R1] ;  /* 0x0000000001147983 */ /* 0x001ee80000100a00 */
[----:B---3--:R0:W-:Y:S04]  /*36030*/  STL.64 [R1+0x6760], R20 ;  /* 0x0067601401007387 */ /* 0x0081e80000100a00 */
[----:B0-----:R-:W3:Y:S04]  /*36040*/  LDL.64 R20, [R1+0x10] ;  /* 0x0000100001147983 */ /* 0x001ee80000100a00 */
[----:B---3--:R0:W-:Y:S04]  /*36050*/  STL.64 [R1+0x6770], R20 ;  /* 0x0067701401007387 */ /* 0x0081e80000100a00 */
[----:B0-----:R-:W3:Y:S04]  /*36060*/  LDL.64 R20, [R1+0x20] ;  /* 0x0000200001147983 */ /* 0x001ee80000100a00 */
[----:B---3--:R0:W-:Y:S04]  /*36070*/  STL.64 [R1+0x6780], R20 ;  /* 0x0067801401007387 */ /* 0x0081e80000100a00 */
[----:B0-----:R-:W3:Y:S01]  /*36080*/  LDL.64 R20, [R1+0x30] ;  /* 0x0000300001147983 */ /* 0x001ee20000100a00 */
[----:B------:R-:W-:-:S02]  /*36090*/  IMAD.MOV.U32 R12, RZ, RZ, R2 ;  /* 0x000000ffff0c7224 */ /* 0x000fc400078e0002 */
[----:B------:R-:W-:-:S07]  /*360a0*/  IMAD.MOV.U32 R13, RZ, RZ, R0 ;  /* 0x000000ffff0d7224 */ /* 0x000fce00078e0000 */
[C---:B--2---:R-:W-:Y:S01]  /*360b0*/  HMMA.16816.F32 R12, R4.reuse, R12, R24 ;  /* 0x0000000c040c723c */ /* 0x044fe20000001818 */
[----:B---3--:R0:W-:Y:S04]  /*360c0*/  STL.64 [R1+0x6798], R20 ;  /* 0x0067981401007387 */ /* 0x0081e80000100a00 */
[----:B0-----:R-:W2:Y:S01]  /*360d0*/  LDL.LU.64 R20, [R1+0x360] ;  /* 0x0003600001147983 */ /* 0x001ea20000300a00 */
[----:B------:R-:W2:Y:S02]  /*360e0*/  LDL.LU.64 R22, [R1+0x368] ;  /* 0x0003680001167983 */ /* 0x000ea40000300a00 */
[----:B------:R-:W3:Y:S02]  /*360f0*/  LDL R17, [R1+0x2354] ;  /* 0x0023540001117983 */ /* 0x000ee40000100800 */
[----:B---3--:R0:W-:Y:S04]  /*36100*/  STL.64 [R1+0x6778], R16 ;  /* 0x0067781001007387 */ /* 0x0081e80000100a00 */
[----:B0-----:R-:W3:Y:S01]  /*36110*/  LDL.64 R16, [R1+0x40] ;  /* 0x0000400001107983 */ /* 0x001ee20000100a00 */
[----:B------:R-:W-:Y:S02]  /*36120*/  STL [R1+0x6700], R11 ;  /* 0x0067000b01007387 */ /* 0x000fe40000100800 */
[----:B------:R-:W-:Y:S02]  /*36130*/  STL [R1+0x6790], R10 ;  /* 0x0067900a01007387 */ /* 0x000fe40000100800 */
[----:B------:R0:W-:Y:S02]  /*36140*/  STL.64 [R1+0x6788], R8 ;  /* 0x0067880801007387 */ /* 0x0001e40000100a00 */
[----:B0-----:R-:W2:Y:S01]  /*36150*/  LDL.64 R8, [R1+0x50] ;  /* 0x0000500001087983 */ /* 0x001ea20000100a00 */
[----:B------:R-:W4:Y:S02]  /*36160*/  LDL.LU.64 R26, [R1+0x67b8] ;  /* 0x0067b800011a7983 */ /* 0x000f240000300a00 */
[----:B------:R-:W4:Y:S02]  /*36170*/  LDL.LU.64 R24, [R1+0x67b0] ;  /* 0x0067b00001187983 */ /* 0x000f240000300a00 */
[----:B------:R0:W-:Y:S01]  /*36180*/  STL.64 [R1+0xb70], R12 ;  /* 0x000b700c01007387 */ /* 0x0001e20000100a00 */
[----:B------:R1:W-:Y:S04]  /*36190*/  STL.64 [R1+0xb78], R14 ;  /* 0x000b780e01007387 */ /* 0x0003e80000100a00 */
[----:B0-----:R-:W4:Y:S02]  /*361a0*/  LDL.LU.64 R12, [R1+0x67a8] ;  /* 0x0067a800010c7983 */ /* 0x001f240000300a00 */
[C---:B----4-:R-:W-:Y:S01]  /*361b0*/  HMMA.16816.F32 R24, R4.reuse, R12, R24 ;  /* 0x0000000c0418723c */ /* 0x050fe20000001818 */
[----:B-1----:R-:W-:Y:S11]  /*361c0*/  IMAD.MOV.U32 R15, RZ, RZ, R13 ;  /* 0x000000ffff0f7224 */ /* 0x002ff600078e000d */
[----:B------:R-:W-:Y:S11]  /*361d0*/  @!UPT UIADD3 URZ, URZ, URZ, URZ ;  /* 0x0000003f3f3ff290 */ /* 0x000ff6000fffe03f */
[----:B------:R0:W-:Y:S01]  /*361e0*/  STL.64 [R1+0xb60], R24 ;  /* 0x000b601801007387 */ /* 0x0001e20000100a00 */
[----:B------:R1:W-:Y:S03]  /*361f0*/  STL.64 [R1+0xb68], R26 ;  /* 0x000b681a01007387 */ /* 0x0003e60000100a00 */
[----:B0-----:R-:W4:Y:S01]  /*36200*/  LDL.LU.64 R24, [R1+0x67a0] ;  /* 0x0067a00001187983 */ /* 0x001f220000300a00 */
[----:B-1----:R-:W-:Y:S02]  /*36210*/  IMAD.MOV.U32 R26, RZ, RZ, R12 ;  /* 0x000000ffff1a7224 */ /* 0x002fe400078e000c */
[----:B------:R0:W-:Y:S02]  /*36220*/  STL [R1+0x6720], R15 ;  /* 0x0067200f01007387 */ /* 0x0001e40000100800 */
[----:B------:R-:W4:Y:S01]  /*36230*/  LDL.LU.64 R12, [R1+0x350] ;  /* 0x00035000010c7983 */ /* 0x000f220000300a00 */
[----:B0-----:R-:W4:Y:S01]  /*36240*/  LDL.LU.64 R14, [R1+0x358] ;  /* 0x00035800010e7983 */ /* 0x001f220000300a00 */
        /* <DEDUP_REMOVED lines=9> */
[----:B------:R-:W-:Y:S02]  /*362e0*/  STL.64 [R1+0x6740], R26 ;  /* 0x0067401a01007387 */ /* 0x000fe40000100a00 */
[----:B---3--:R-:W-:Y:S01]  /*362f0*/  IMAD.MOV.U32 R3, RZ, RZ, R17 ;  /* 0x000000ffff037224 */ /* 0x008fe200078e0011 */
[----:B----4-:R0:W-:Y:S02]  /*36300*/  STL.64 [R1+0x6738], R24 ;  /* 0x0067381801007387 */ /* 0x0101e40000100a00 */
[C---:B0-----:R-:W-:Y:S02]  /*36310*/  HMMA.16816.F32 R24, R4.reuse, R16, R12 ;  /* 0x000000100418723c */ /* 0x041fe4000000180c */
[----:B------:R-:W-:Y:S05]  /*36320*/  STL [R1+0x6724], R28 ;  /* 0x0067241c01007387 */ /* 0x000fea0000100800 */
[----:B------:R-:W-:Y:S11]  /*36330*/  IMAD.MOV.U32 R14, RZ, RZ, R16 ;  /* 0x000000ffff0e7224 */ /* 0x000ff600078e0010 */
[----:B------:R-:W-:Y:S05]  /*36340*/  @!UPT UIADD3 URZ, URZ, URZ, URZ ;  /* 0x0000003f3f3ff290 */ /* 0x000fea000fffe03f */
[----:B------:R-:W-:Y:S01]  /*36350*/  STL.64 [R1+0xb40], R24 ;  /* 0x000b401801007387 */ /* 0x000fe20000100a00 */
[----:B------:R-:W-:Y:S02]  /*36360*/  STL.64 [R1+0xb48], R26 ;  /* 0x000b481a01007387 */ /* 0x000fe40000100a00 */
[----:B------:R-:W3:Y:S02]  /*36370*/  LDL.LU.64 R16, [R1+0x330] ;  /* 0x0003300001107983 */ /* 0x000ee40000300a00 */
[----:B------:R-:W3:Y:S01]  /*36380*/  LDL.LU.64 R18, [R1+0x338] ;  /* 0x0003380001127983 */ /* 0x000ee20000300a00 */
[----:B------:R0:W-:Y:S01]  /*36390*/  STL [R1+0x6768], R14 ;  /* 0x0067680e01007387 */ /* 0x0001e20000100800 */
[----:B------:R-:W4:Y:S03]  /*363a0*/  LDL.LU.64 R12, [R1+0x320] ;  /* 0x00032000010c7983 */ /* 0x000f260000300a00 */
[----:B0-----:R-:W4:Y:S01]  /*363b0*/  LDL.LU.64 R14, [R1+0x328] ;  /* 0x00032800010e7983 */ /* 0x001f220000300a00 */
[----:B------:R-:W3:Y:S02]  /*363c0*/  LDL.LU.64 R24, [R1+0x300] ;  /* 0x0003000001187983 */ /* 0x000ee40000300a00 */
[----:B------:R-:W3:Y:S01]  /*363d0*/  LDL.LU.64 R26, [R1+0x308] ;  /* 0x00030800011a7983 */ /* 0x000ee20000300a00 */
[C---:B--2---:R-:W-:Y:S01]  /*363e0*/  HMMA.16816.F32 R8, R4.reuse, R20, R8 ;  /* 0x000000140408723c */ /* 0x044fe20000001808 */
[----:B------:R-:W-:Y:S01]  /*363f0*/  IMAD.MOV.U32 R29, RZ, RZ, R21 ;  /* 0x000000ffff1d7224 */ /* 0x000fe200078e0015 */
[----:B---3--:R-:W-:Y:S01]  /*36400*/  STL.64 [R1+0x6758], R26 ;  /* 0x0067581a01007387 */ /* 0x008fe20000100a00 */
[----:B------:R0:W-:Y:S03]  /*36410*/  STL.64 [R1+0x6750], R24 ;  /* 0x0067501801007387 */ /* 0x0001e60000100a00 */
[----:B0-----:R-:W2:Y:S01]  /*36420*/  LDL.LU.64 R24, [R1+0x310] ;  /* 0x0003100001187983 */ /* 0x001ea20000300a00 */
[----:B------:R-:W2:Y:S11]  /*36430*/  LDL.LU.64 R26, [R1+0x318] ;  /* 0x00031800011a7983 */ /* 0x000eb60000300a00 */
[----:B------:R-:W-:Y:S05]  /*36440*/  @!UPT UIADD3 URZ, URZ, URZ, URZ ;  /* 0x0000003f3f3ff290 */ /* 0x000fea000fffe03f */
[----:B------:R-:W-:Y:S02]  /*36450*/  STL.64 [R1+0xb30], R8 ;  /* 0x000b300801007387 */ /* 0x000fe40000100a00 */
[----:B------:R0:W-:Y:S02]  /*36460*/  STL.64 [R1+0xb38], R10 ;  /* 0x000b380a01007387 */ /* 0x0001e40000100a00 */
[----:B0-----:R-:W3:Y:S01]  /*36470*/  LDL.LU R10, [R1+0x6790] ;  /* 0x00679000010a7983 */ /* 0x001ee20000300800 */
[----:B------:R-:W2:Y:S02]  /*36480*/  LDL.LU.64 R8, [R1+0x6788] ;  /* 0x0067880001087983 */ /* 0x000ea40000300a00 */
[----:B------:R-:W-:Y:S02]  /*36490*/  IMAD.MOV.U32 R11, RZ, RZ, R20 ;  /* 0x000000ffff0b7224 */ /* 0x000fe400078e0014 */
[----:B------:R-:W2:Y:S02]  /*364a0*/  LDL.LU.64 R20, [R1+0x6780] ;  /* 0x0067800001147983 */ /* 0x000ea40000300a00 */
[C---:B--2---:R-:W-:Y:S02]  /*364b0*/  HMMA.16816.F32 R16, R4.reuse, R20, R16 ;  /* 0x000000140410723c */ /* 0x044fe40000001810 */
[----:B---3--:R-:W-:Y:S01]  /*364c0*/  STL.64 [R1+0x6718], R10 ;  /* 0x0067180a01007387 */ /* 0x008fe20000100a00 */
[----:B------:R0:W-:Y:S03]  /*364d0*/  STL.64 [R1+0x6710], R8 ;  /* 0x0067100801007387 */ /* 0x0001e60000100a00 */
[----:B0-----:R-:W2:Y:S01]  /*364e0*/  LDL.LU.64 R8, [R1+0x2f0] ;  /* 0x0002f00001087983 */ /* 0x001ea20000300a00 */
[----:B------:R-:W2:Y:S11]  /*364f0*/  LDL.LU.64 R10, [R1+0x2f8] ;  /* 0x0002f800010a7983 */ /* 0x000eb60000300a00 */
[----:B------:R-:W-:Y:S05]  /*36500*/  @!UPT UIADD3 URZ, URZ, URZ, URZ ;  /* 0x0000003f3f3ff290 */ /* 0x000fea000fffe03f */
[----:B------:R0:W-:Y:S01]  /*36510*/  STL.64 [R1+0xb20], R16 ;  /* 0x000b201001007387 */ /* 0x0001e20000100a00 */
[----:B------:R1:W-:Y:S03]  /*36520*/  STL.64 [R1+0xb28], R18 ;  /* 0x000b281201007387 */ /* 0x0003e60000100a00 */
[----:B0-----:R-:W3:Y:S01]  /*36530*/  LDL.LU.64 R16, [R1+0x6778] ;  /* 0x0067780001107983 */ /* 0x001ee20000300a00 */
[----:B-1----:R-:W-:Y:S02]  /*36540*/  IMAD.MOV.U32 R19, RZ, RZ, R20 ;  /* 0x000000ffff137224 */ /* 0x002fe400078e0014 */
[----:B------:R-:W-:Y:S02]  /*36550*/  IMAD.MOV.U32 R18, RZ, RZ, R21 ;  /* 0x000000ffff127224 */ /* 0x000fe400078e0015 */
[----:B------:R-:W4:Y:S02]  /*36560*/  LDL.LU.64 R20, [R1+0x6770] ;  /* 0x0067700001147983 */ /* 0x000f240000300a00 */
[C---:B----4-:R-:W-:Y:S01]  /*36570*/  HMMA.16816.F32 R12, R4.reuse, R20, R12 ;  /* 0x00000014040c723c */ /* 0x050fe2000000180c */
[----:B------:R-:W-:Y:S11]  /*36580*/  IMAD.MOV.U32 R28, RZ, RZ, R20 ;  /* 0x000000ffff1c7224 */ /* 0x000ff600078e0014 */
[----:B------:R-:W-:Y:S11]  /*36590*/  @!UPT UIADD3 URZ, URZ, URZ, URZ ;  /* 0x0000003f3f3ff290 */ /* 0x000ff6000fffe03f */
[----:B------:R-:W-:Y:S01]  /*365a0*/  STL.64 [R1+0xb10], R12 ;  /* 0x000b100c01007387 */ /* 0x000fe20000100a00 */
[----:B------:R0:W-:Y:S03]  /*365b0*/  STL.64 [R1+0xb18], R14 ;  /* 0x000b180e01007387 */ /* 0x0001e60000100a00 */
[----:B0-----:R-:W4:Y:S01]  /*365c0*/  LDL.LU R14, [R1+0x6768] ;  /* 0x00676800010e7983 */ /* 0x001f220000300800 */
        /* <DEDUP_REMOVED lines=14> */
[----:B------:R-:W-:Y:S01]  /*366b0*/  STL.64 [R1+0xaf0], R24 ;  /* 0x000af01801007387 */ /* 0x000fe20000100a00 */
[----:B------:R0:W-:Y:S03]  /*366c0*/  STL.64 [R1+0xaf8], R26 ;  /* 0x000af81a01007387 */ /* 0x0001e60000100a00 */
[----:B0-----:R-:W2:Y:S01]  /*366d0*/  LDL.LU.64 R26, [R1+0x6740] ;  /* 0x00674000011a7983 */ /* 0x001ea20000300a00 */
[----:B------:R-:W2:Y:S02]  /*366e0*/  LDL.LU.64 R24, [R1+0x6738] ;  /* 0x0067380001187983 */ /* 0x000ea40000300a00 */
[----:B------:R-:W-:Y:S02]  /*366f0*/  IMAD.MOV.U32 R2, RZ, RZ, R20 ;  /* 0x000000ffff027224 */ /* 0x000fe400078e0014 */
[----:B------:R-:W-:Y:S02]  /*36700*/  IMAD.MOV.U32 R0, RZ, RZ, R21 ;  /* 0x000000ffff007224 */ /* 0x000fe400078e0015 */
[----:B---3--:R-:W-:Y:S01]  /*36710*/  LDSM.16.MT88.4 R20, [R17+0x10080] ;  /* 0x010080001114783b */ /* 0x008fe20000004200 */
[----:B--2---:R-:W-:Y:S03]  /*36720*/  HMMA.16816.F32 R4, R4, R24, R8 ;  /* 0x000000180404723c */ /* 0x004fe60000001808 */
[----:B------:R-:W2:Y:S01]  /*36730*/  LDL.LU.64 R8, [R1+0x570] ;  /* 0x0005700001087983 */ /* 0x000ea20000300a00 */
[----:B------:R-:W2:Y:S11]  /*36740*/  LDL.LU.64 R10, [R1+0x578] ;  /* 0x00057800010a7983 */ /* 0x000eb60000300a00 */
[----:B------:R-:W-:Y:S08]  /*36750*/  @!UPT UIADD3 URZ, URZ, URZ, URZ ;  /* 0x0000003f3f3ff290 */ /* 0x000ff0000fffe03f */
[----:B------:R-:W-:Y:S01]  /*36760*/  STL.64 [R1+0xae0], R4 ;  /* 0x000ae00401007387 */ /* 0x000fe20000100a00 */
[----:B------:R-:W-:Y:S02]  /*36770*/  STL.64 [R1+0xae8], R6 ;  /* 0x000ae80601007387 */ /* 0x000fe40000100a00 */
[----:B------:R0:W1:Y:S04]  /*36780*/  LDSM.16.MT88.4 R4, [R17+0x10100] ;  /* 0x010100001104783b */ /* 0x0000680000004200 */
[----:B------:R3:W-:Y:S01]  /*36790*/  STL.64 [R1+0x6618], R24 ;  /* 0x0066181801007387 */ /* 0x0007e20000100a00 */
[----:B------:R4:W-:Y:S04]  /*367a0*/  STL.64 [R1+0x6708], R26 ;  /* 0x0067081a01007387 */ /* 0x0009e80000100a00 */
[----:B0-----:R-:W2:Y:S04]  /*367b0*/  LDL.LU R17, [R1+0x6730] ;  /* 0x0067300001117983 */ /* 0x001ea80000300800 */
[----:B---3--:R-:W3:Y:S01]  /*367c0*/  LDL.LU.64 R24, [R1+0x550] ;  /* 0x0005500001187983 */ /* 0x008ee20000300a00 */
[----:B----4-:R-:W3:Y:S03]  /*367d0*/  LDL.LU.64 R26, [R1+0x558] ;  /* 0x00055800011a7983 */ /* 0x010ee60000300a00 */
[----:B-1----:R-:W-:Y:S01]  /*367e0*/  STL.64 [R1+0x6628], R6 ;  /* 0x0066280601007387 */ /* 0x002fe20000100a00 */
[----:B------:R0:W-:Y:S02]  /*367f0*/  STL.64 [R1+0x6620], R4 ;  /* 0x0066200401007387 */ /* 0x0001e40000100a00 */
[----:B0-----:R-:W-:-:S02]  /*36800*/  IMAD.MOV.U32 R4, RZ, RZ, R12 ;  /* 0x000000ffff047224 */ /* 0x001fc400078e000c */
[----:B------:R-:W-:Y:S01]  /*36810*/  IMAD.MOV.U32 R5, RZ, RZ, R13 ;  /* 0x000000ffff057224 */ /* 0x000fe200078e000d */
[----:B------:R-:W2:Y:S01]  /*36820*/  LDL.LU R12, [R1+0x672c] ;  /* 0x00672c00010c7983 */ /* 0x000ea20000300800 */
[----:B------:R-:W2:Y:S03]  /*36830*/  LDL.LU R13, [R1+0x6728] ;  /* 0x00672800010d7983 */ /* 0x000ea60000300800 */
[----:B------:R0:W-:Y:S04]  /*36840*/  STL.64 [R1+0x6640], R4 ;  /* 0x0066400401007387 */ /* 0x0001e80000100a00 */
[----:B0-----:R-:W4:Y:S01]  /*36850*/  LDL.LU.64 R4, [R1+0x580] ;  /* 0x0005800001047983 */ /* 0x001f220000300a00 */
[----:B------:R-:W4:Y:S01]  /*36860*/  LDL.LU.64 R6, [R1+0x588] ;  /* 0x0005880001067983 */ /* 0x000f220000300a00 */
[C---:B--2---:R-:W-:Y:S08]  /*36870*/  HMMA.16816.F32 R8, R20.reuse, R12, R8 ;  /* 0x0000000c1408723c */ /* 0x044ff00000001808 */
[C---:B----4-:R-:W-:Y:S11]  /*36880*/  HMMA.16816.F32 R4, R20.reuse, R16, R4 ;  /* 0x000000101404723c */ /* 0x050ff60000001804 */
[----:B------:R-:W-:Y:S11]  /*36890*/  @!UPT UIADD3 URZ, URZ, URZ, URZ ;  /* 0x0000003f3f3ff290 */ /* 0x000ff6000fffe03f */
[----:B------:R-:W-:Y:S01]  /*368a0*/  @!UPT UIADD3 URZ, URZ, URZ, URZ ;  /* 0x0000003f3f3ff290 */ /* 0x000fe2000fffe03f */
[----:B------:R0:W-:Y:S01]  /*368b0*/  STL.64 [R1+0xad0], R4 ;  /* 0x000ad00401007387 */ /* 0x0001e20000100a00 */
[----:B------:R-:W-:Y:S02]  /*368c0*/  STL.64 [R1+0xad8], R6 ;  /* 0x000ad80601007387 */ /* 0x000fe40000100a00 */
[----:B0-----:R-:W-:Y:S02]  /*368d0*/  IMAD.MOV.U32 R4, RZ, RZ, R28 ;  /* 0x000000ffff047224 */ /* 0x001fe400078e001c */
[----:B------:R-:W-:Y:S01]  /*368e0*/  IMAD.MOV.U32 R5, RZ, RZ, R15 ;  /* 0x000000ffff057224 */ /* 0x000fe200078e000f */
[----:B------:R-:W2:Y:S01]  /*368f0*/  LDL.LU R28, [R1+0x6724] ;  /* 0x00672400011c7983 */ /* 0x000ea20000300800 */
[----:B------:R-:W4:Y:S03]  /*36900*/  LDL.LU R15, [R1+0x6720] ;  /* 0x00672000010f7983 */ /* 0x000f260000300800 */
[----:B------:R0:W-:Y:S04]  /*36910*/  STL.64 [R1+0x6658], R4 ;  /* 0x0066580401007387 */ /* 0x0001e80000100a00 */
[----:B0-----:R-:W2:Y:S01]  /*36920*/  LDL.LU.64 R4, [R1+0x560] ;  /* 0x0005600001047983 */ /* 0x001ea20000300a00 */
[----:B------:R-:W2:Y:S02]  /*36930*/  LDL.LU.64 R6, [R1+0x568] ;  /* 0x0005680001067983 */ /* 0x000ea40000300a00 */
[----:B------:R-:W-:Y:S02]  /*36940*/  STL.64 [R1+0xac0], R8 ;  /* 0x000ac00801007387 */ /* 0x000fe40000100a00 */
[----:B------:R0:W-:Y:S02]  /*36950*/  STL.64 [R1+0xac8], R10 ;  /* 0x000ac80a01007387 */ /* 0x0001e40000100a00 */
[----:B0-----:R-:W2:Y:S01]  /*36960*/  LDL.LU.64 R10, [R1+0x6718] ;  /* 0x00671800010a7983 */ /* 0x001ea20000300a00 */
[----:B------:R-:W2:Y:S02]  /*36970*/  LDL.LU.64 R8, [R1+0x6710] ;  /* 0x0067100001087983 */ /* 0x000ea40000300a00 */
[----:B--2---:R-:W-:Y:S11]  /*36980*/  HMMA.16816.F32 R4, R20, R8, R4 ;  /* 0x000000081404723c */ /* 0x004ff60000001804 */
[----:B------:R-:W-:Y:S11]  /*36990*/  @!UPT UIADD3 URZ, URZ, URZ, URZ ;  /* 0x0000003f3f3ff290 */ /* 0x000ff6000fffe03f */
[----:B------:R-:W-:Y:S01]  /*369a0*/  @!UPT UIADD3 URZ, URZ, URZ, URZ ;  /* 0x0000003f3f3ff290 */ /* 0x000fe2000fffe03f */
[----:B------:R0:W-:Y:S01]  /*369b0*/  STL.64 [R1+0xab0], R4 ;  /* 0x000ab00401007387 */ /* 0x0001e20000100a00 */
[----:B------:R-:W-:Y:S02]  /*369c0*/  STL.64 [R1+0xab8], R6 ;  /* 0x000ab80601007387 */ /* 0x000fe40000100a00 */
[----:B0-----:R-:W-:Y:S02]  /*369d0*/  IMAD.MOV.U32 R4, RZ, RZ, R19 ;  /* 0x000000ffff047224 */ /* 0x001fe400078e0013 */
[----:B------:R-:W-:-:S05]  /*369e0*/  IMAD.MOV.U32 R5, RZ, RZ, R18 ;  /* 0x000000ffff057224 */ /* 0x000fca00078e0012 */
[----:B------:R0:W-:Y:S04]  /*369f0*/  STL.64 [R1+0x6670], R4 ;  /* 0x0066700401007387 */ /* 0x0001e80000100a00 */
[----:B0-----:R-:W3:Y:S01]  /*36a00*/  LDL.64 R4, [R1+0xa0] ;  /* 0x0000a00001047983 */ /* 0x001ee20000100a00 */
[----:B------:R-:W-:Y:S01]  /*36a10*/  STL.64 [R1+0x6600], R8 ;  /* 0x0066000801007387 */ /* 0x000fe20000100a00 */
[----:B---3--:R-:W-:Y:S01]  /*36a20*/  HMMA.16816.F32 R24, R20, R4, R24 ;  /* 0x000000041418723c */ /* 0x008fe20000001818 */
[----:B------:R-:W-:Y:S02]  /*36a30*/  IMAD.MOV.U32 R19, RZ, RZ, R4 ;  /* 0x000000ffff137224 */ /* 0x000fe400078e0004 */
[----:B------:R-:W-:-:S04]  /*36a40*/  IMAD.MOV.U32 R18, RZ, RZ, R5 ;  /* 0x000000ffff127224 */ /* 0x000fc800078e0005 */
[----:B------:R-:W-:Y:S02]  /*36a50*/  IMAD.MOV.U32 R4, RZ, RZ, R11 ;  /* 0x000000ffff047224 */ /* 0x000fe400078e000b */
[----:B------:R-:W-:Y:S11]  /*36a60*/  IMAD.MOV.U32 R5, RZ, RZ, R29 ;  /* 0x000000ffff057224 */ /* 0x000ff600078e001d */
[----:B------:R-:W-:Y:S03]  /*36a70*/  @!UPT UIADD3 URZ, URZ, URZ, URZ ;  /* 0x0000003f3f3ff290 */ /* 0x000fe6000fffe03f */
[----:B------:R-:W-:Y:S01]  /*36a80*/  STL.64 [R1+0xaa0], R24 ;  /* 0x000aa01801007387 */ /* 0x000fe20000100a00 */
[----:B------:R0:W-:Y:S03]  /*36a90*/  STL.64 [R1+0xaa8], R26 ;  /* 0x000aa81a01007387 */ /* 0x0001e60000100a00 */
[----:B0-----:R-:W2:Y:S01]  /*36aa0*/  LDL.LU.64 R26, [R1+0x6708] ;  /* 0x00670800011a7983 */ /* 0x001ea20000300a00 */
[----:B------:R-:W3:Y:S02]  /*36ab0*/  LDL.LU R11, [R1+0x6700] ;  /* 0x00670000010b7983 */ /* 0x000ee40000300800 */
[----:B------:R0:W-:Y:S02]  /*36ac0*/  STL.64 [R1+0x6688], R4 ;  /* 0x0066880401007387 */ /* 0x0001e40000100a00 */
[----:B0-----:R-:W-:Y:S02]  /*36ad0*/  IMAD.MOV.U32 R4, RZ, RZ, R14 ;  /* 0x000000ffff047224 */ /* 0x001fe400078e000e */
[----:B------:R-:W-:-:S05]  /*36ae0*/  IMAD.MOV.U32 R5, RZ, RZ, R3 ;  /* 0x000000ffff057224 */ /* 0x000fca00078e0003 */
[----:B------:R0:W-:Y:S04]  /*36af0*/  STL.64 [R1+0x66a0], R4 ;  /* 0x0066a00401007387 */ /* 0x0001e80000100a00 */
[----:B0-----:R-:W2:Y:S01]  /*36b00*/  LDL.64 R4, [R1+0x90] ;  /* 0x0000900001047983 */ /* 0x001ea20000100a00 */
[----:B------:R-:W-:Y:S02]  /*36b10*/  STL.64 [R1+0x6638], R18 ;  /* 0x0066381201007387 */ /* 0x000fe40000100a00 */
[----:B------:R0:W-:Y:S02]  /*36b20*/  STL.64 [R1+0x6630], R16 ;  /* 0x0066301001007387 */ /* 0x0001e40000100a00 */
[----:B0-----:R-:W2:Y:S01]  /*36b30*/  LDL.LU.64 R16, [R1+0x540] ;  /* 0x0005400001107983 */ /* 0x001ea20000300a00 */
[----:B------:R-:W2:Y:S02]  /*36b40*/  LDL.LU.64 R18, [R1+0x548] ;  /* 0x0005480001127983 */ /* 0x000ea40000300a00 */
[----:B--2---:R-:W-:Y:S01]  /*36b50*/  HMMA.16816.F32 R16, R20, R4, R16 ;  /* 0x000000041410723c */ /* 0x004fe20000001810 */
[----:B------:R-:W-:-:S02]  /*36b60*/  IMAD.MOV.U32 R14, RZ, RZ, R4 ;  /* 0x000000ffff0e7224 */ /* 0x000fc400078e0004 */
[----:B------:R-:W-:-:S04]  /*36b70*/  IMAD.MOV.U32 R3, RZ, RZ, R5 ;  /* 0x000000ffff037224 */ /* 0x000fc800078e0005 */
[----:B------:R-:W-:Y:S02]  /*36b80*/  IMAD.MOV.U32 R4, RZ, RZ, R28 ;  /* 0x000000ffff047224 */ /* 0x000fe400078e001c */
[----:B------:R-:W-:Y:S11]  /*36b90*/  IMAD.MOV.U32 R5, RZ, RZ, R27 ;  /* 0x000000ffff057224 */ /* 0x000ff600078e001b */
[----:B------:R-:W-:Y:S03]  /*36ba0*/  @!UPT UIADD3 URZ, URZ, URZ, URZ ;  /* 0x0000003f3f3ff290 */ /* 0x000fe6000fffe03f */
[----:B------:R-:W-:Y:S01]  /*36bb0*/  STL.64 [R1+0xa90], R16 ;  /* 0x000a901001007387 */ /* 0x000fe20000100a00 */
[----:B------:R-:W-:Y:S02]  /*36bc0*/  STL.64 [R1+0xa98], R18 ;  /* 0x000a981201007387 */ /* 0x000fe40000100a00 */
[----:B------:R0:W-:Y:S02]  /*36bd0*/  STL.64 [R1+0x66b8], R4 ;  /* 0x0066b80401007387 */ /* 0x0001e40000100a00 */
[----:B0-----:R-:W-:Y:S02]  /*36be0*/  IMAD.MOV.U32 R4, RZ, RZ, R26 ;  /* 0x000000ffff047224 */ /* 0x001fe400078e001a */
[----:B----4-:R-:W-:-:S05]  /*36bf0*/  IMAD.MOV.U32 R5, RZ, RZ, R15 ;  /* 0x000000ffff057224 */ /* 0x010fca00078e000f */
[----:B------:R0:W-:Y:S04]  /*36c00*/  STL.64 [R1+0x66d0], R4 ;  /* 0x0066d00401007387 */ /* 0x0001e80000100a00 */
[----:B0-----:R-:W2:Y:S04]  /*36c10*/  LDL.64 R4, [R1+0x70] ;  /* 0x0000700001047983 */ /* 0x001ea80000100a00 */
[----:B--2---:R-:W-:Y:S01]  /*36c20*/  STL.64 [R1+0x66e8], R4 ;  /* 0x0066e80401007387 */ /* 0x004fe20000100a00 */
[----:B------:R-:W2:Y:S02]  /*36c30*/  LDL.LU.64 R16, [R1+0x4b0] ;  /* 0x0004b00001107983 */ /* 0x000ea40000300a00 */
[----:B------:R-:W4:Y:S02]  /*36c40*/  LDL.LU.64 R18, [R1+0x4b8] ;  /* 0x0004b80001127983 */ /* 0x000f240000300a00 */
[----:B----4-:R-:W-:Y:S01]  /*36c50*/  STL.64 [R1+0x6650], R18 ;  /* 0x0066501201007387 */ /* 0x010fe20000100a00 */
[----:B--2---:R0:W-:Y:S03]  /*36c60*/  STL.64 [R1+0x6648], R16 ;  /* 0x0066481001007387 */ /* 0x0041e60000100a00 */
[----:B0-----:R-:W2:Y:S01]  /*36c70*/  LDL.LU.64 R16, [R1+0x4c0] ;  /* 0x0004c00001107983 */ /* 0x001ea20000300a00 */
[----:B------:R-:W4:Y:S03]  /*36c80*/  LDL.LU.64 R18, [R1+0x4c8] ;  /* 0x0004c80001127983 */ /* 0x000f260000300a00 */
        /* <DEDUP_REMOVED lines=23> */
[----:B------:R-:W4:Y:S02]  /*36e00*/  LDL.LU.64 R18, [R1+0x528] ;  /* 0x0005280001127983 */ /* 0x000f240000300a00 */
[----:B---3--:R-:W-:-:S02]  /*36e10*/  IMAD.MOV.U32 R4, RZ, RZ, R11 ;  /* 0x000000ffff047224 */ /* 0x008fc400078e000b */
[----:B------:R-:W-:Y:S01]  /*36e20*/  IMAD.MOV.U32 R5, RZ, RZ, R10 ;  /* 0x000000ffff057224 */ /* 0x000fe200078e000a */
[----:B----4-:R-:W-:Y:S01]  /*36e30*/  STL.64 [R1+0x66f8], R18 ;  /* 0x0066f81201007387 */ /* 0x010fe20000100a00 */
[----:B--2---:R0:W-:Y:S03]  /*36e40*/  STL.64 [R1+0x66f0], R16 ;  /* 0x0066f01001007387 */ /* 0x0041e60000100a00 */
[----:B0-----:R-:W2:Y:S01]  /*36e50*/  LDL.LU.64 R16, [R1+0x530] ;  /* 0x0005300001107983 */ /* 0x001ea20000300a00 */
[----:B------:R-:W2:Y:S02]  /*36e60*/  LDL.LU.64 R18, [R1+0x538] ;  /* 0x0005380001127983 */ /* 0x000ea40000300a00 */
[----:B------:R-:W3:Y:S02]  /*36e70*/  LDL.LU.64 R24, [R1+0x4a0] ;  /* 0x0004a00001187983 */ /* 0x000ee40000300a00 */
[----:B------:R-:W3:Y:S01]  /*36e80*/  LDL.LU.64 R26, [R1+0x4a8] ;  /* 0x0004a800011a7983 */ /* 0x000ee20000300a00 */
[----:B------:R-:W4:Y:S01]  /*36e90*/  LDL.LU.64 R8, [R1+0x220] ;  /* 0x0002200001087983 */ /* 0x000f220000300a00 */
[----:B------:R-:W4:Y:S02]  /*36ea0*/  LDL.LU.64 R10, [R1+0x228] ;  /* 0x00022800010a7983 */ /* 0x000f240000300a00 */
[----:B------:R-:W-:Y:S02]  /*36eb0*/  STL [R1+0x6610], R14 ;  /* 0x0066100e01007387 */ /* 0x000fe40000100800 */
[----:B------:R-:W-:Y:S01]  /*36ec0*/  STL.64 [R1+0x6608], R12 ;  /* 0x0066080c01007387 */ /* 0x000fe20000100a00 */
[C---:B--2---:R-:W-:Y:S01]  /*36ed0*/  HMMA.16816.F32 R4, R20.reuse, R4, R16 ;  /* 0x000000041404723c */ /* 0x044fe20000001810 */
[----:B------:R-:W2:Y:S01]  /*36ee0*/  LDL.LU.64 R18, [R1+0x66f8] ;  /* 0x0066f80001127983 */ /* 0x000ea20000300a00 */
[----:B------:R-:W2:Y:S11]  /*36ef0*/  LDL.LU.64 R16, [R1+0x66f0] ;  /* 0x0066f00001107983 */ /* 0x000eb60000300a00 */
[----:B------:R-:W-:Y:S10]  /*36f00*/  @!UPT UIADD3 URZ, URZ, URZ, URZ ;  /* 0x0000003f3f3ff290 */ /* 0x000ff4000fffe03f */
[----:B------:R0:W-:Y:S01]  /*36f10*/  STL.64 [R1+0xa80], R4 ;  /* 0x000a800401007387 */ /* 0x0001e20000100a00 */
[----:B------:R-:W-:Y:S03]  /*36f20*/  STL.64 [R1+0xa88], R6 ;  /* 0x000a880601007387 */ /* 0x000fe60000100a00 */
[----:B0-----:R-:W2:Y:S01]  /*36f30*/  LDL.LU.64 R4, [R1+0x66e8] ;  /* 0x0066e80001047983 */ /* 0x001ea20000300a00 */
[----:B------:R-:W-:Y:S02]  /*36f40*/  IMAD.MOV.U32 R12, RZ, RZ, R2 ;  /* 0x000000ffff0c7224 */ /* 0x000fe400078e0002 */
[----:B------:R-:W-:Y:S01]  /*36f50*/  IMAD.MOV.U32 R13, RZ, RZ, R0 ;  /* 0x000000ffff0d7224 */ /* 0x000fe200078e0000 */
        /* <DEDUP_REMOVED lines=50> */
[----:B0-----:R-:W2:Y:S01]  /*37280*/  LDL.LU.64 R4, [R1+0x6640] ;  /* 0x0066400001047983 */ /* 0x001ea20000300a00 */
[C---:B---3--:R-:W-:Y:S08]  /*37290*/  HMMA.16816.F32 R12, R20.reuse, R12, R24 ;  /* 0x0000000c140c723c */ /* 0x048ff00000001818 */
[C---:B--2---:R-:W-:Y:S01]  /*372a0*/  HMMA.16816.F32 R4, R20.reuse, R4, R16 ;  /* 0x000000041404723c */ /* 0x044fe20000001810 */
[----:B------:R-:W2:Y:S01]  /*372b0*/  LDL.LU.64 R18, [R1+0x6638] ;  /* 0x0066380001127983 */ /* 0x000ea20000300a00 */
[----:B------:R-:W3:Y:S11]  /*372c0*/  LDL.LU.64 R16, [R1+0x6630] ;  /* 0x0066300001107983 */ /* 0x000ef60000300a00 */
[----:B------:R-:W-:Y:S10]  /*372d0*/  @!UPT UIADD3 URZ, URZ, URZ, URZ ;  /* 0x0000003f3f3ff290 */ /* 0x000ff4000fffe03f */
[----:B------:R-:W-:Y:S01]  /*372e0*/  STL.64 [R1+0xa00], R4 ;  /* 0x000a000401007387 */ /* 0x000fe20000100a00 */
[----:B------:R0:W-:Y:S03]  /*372f0*/  STL.64 [R1+0xa08], R6 ;  /* 0x000a080601007387 */ /* 0x0001e60000100a00 */
[----:B0-----:R-:W3:Y:S01]  /*37300*/  LDL.LU.64 R6, [R1+0x6628] ;  /* 0x0066280001067983 */ /* 0x001ee20000300a00 */
[----:B------:R-:W3:Y:S02]  /*37310*/  LDL.LU.64 R4, [R1+0x6620] ;  /* 0x0066200001047983 */ /* 0x000ee40000300a00 */
[----:B------:R-:W4:Y:S02]  /*37320*/  LDL.LU.64 R24, [R1+0x6618] ;  /* 0x0066180001187983 */ /* 0x000f240000300a00 */
[----:B------:R0:W-:Y:S01]  /*37330*/  STL.64 [R1+0x9f0], R12 ;  /* 0x0009f00c01007387 */ /* 0x0001e20000100a00 */
[----:B------:R1:W-:Y:S04]  /*37340*/  STL.64 [R1+0x9f8], R14 ;  /* 0x0009f80e01007387 */ /* 0x0003e80000100a00 */
[----:B0-----:R-:W3:Y:S01]  /*37350*/  LDL.LU.64 R12, [R1+0x210] ;  /* 0x00021000010c7983 */ /* 0x001ee20000300a00 */
[----:B-1----:R-:W3:Y:S01]  /*37360*/  LDL.LU.64 R14, [R1+0x218] ;  /* 0x00021800010e7983 */ /* 0x002ee20000300a00 */
[----:B----4-:R-:W-:Y:S11]  /*37370*/  HMMA.16816.F32 R8, R20, R24, R8 ;  /* 0x000000181408723c */ /* 0x010ff60000001808 */
[----:B------:R-:W-:Y:S11]  /*37380*/  @!UPT UIADD3 URZ, URZ, URZ, URZ ;  /* 0x0000003f3f3ff290 */ /* 0x000ff6000fffe03f */
[----:B------:R-:W-:Y:S01]  /*37390*/  @!UPT UIADD3 URZ, URZ, URZ, URZ ;  /* 0x0000003f3f3ff290 */ /* 0x000fe2000fffe03f */
[----:B------:R0:W-:Y:S01]  /*373a0*/  STL.64 [R1+0x9e0], R8 ;  /* 0x0009e00801007387 */ /* 0x0001e20000100a00 */
[----:B------:R1:W-:Y:S03]  /*373b0*/  STL.64 [R1+0x9e8], R10 ;  /* 0x0009e80a01007387 */ /* 0x0003e60000100a00 */
[----:B0-----:R-:W4:Y:S01]  /*373c0*/  LDL.LU.64 R8, [R1+0x200] ;  /* 0x0002000001087983 */ /* 0x001f220000300a00 */
[----:B-1----:R-:W4:Y:S02]  /*373d0*/  LDL.LU.64 R10, [R1+0x208] ;  /* 0x00020800010a7983 */ /* 0x002f240000300a00 */
[----:B------:R-:W2:Y:S02]  /*373e0*/  LDL.64 R20, [R1+0x80] ;  /* 0x0000800001147983 */ /* 0x000ea40000100a00 */
[----:B--2---:R0:W-:Y:S04]  /*373f0*/  STL.64 [R1+0x65d0], R20 ;  /* 0x0065d01401007387 */ /* 0x0041e80000100a00 */
[----:B0-----:R-:W2:Y:S01]  /*37400*/  LDL.LU.64 R20, [R1+0x1d0] ;  /* 0x0001d00001147983 */ /* 0x001ea20000300a00 */
[----:B------:R-:W2:Y:S01]  /*37410*/  LDL.LU.64 R22, [R1+0x1d8] ;  /* 0x0001d80001167983 */ /* 0x000ea20000300a00 */
[----:B---3--:R-:W-:Y:S02]  /*37420*/  HMMA.16816.F32 R12, R4, R16, R12 ;  /* 0x00000010040c723c */ /* 0x008fe4000000180c */
[----:B--2---:R-:W-:Y:S01]  /*37430*/  STL.64 [R1+0x65e0], R22 ;  /* 0x0065e01601007387 */ /* 0x004fe20000100a00 */
[----:B------:R0:W-:Y:S02]  /*37440*/  STL.64 [R1+0x65d8], R20 ;  /* 0x0065d81401007387 */ /* 0x0001e40000100a00 */
[----:B0-----:R-:W-:-:S02]  /*37450*/  IMAD.MOV.U32 R20, RZ, RZ, R19 ;  /* 0x000000ffff147224 */ /* 0x001fc400078e0013 */
[----:B------:R-:W-:-:S05]  /*37460*/  IMAD.MOV.U32 R21, RZ, RZ, R18 ;  /* 0x000000ffff157224 */ /* 0x000fca00078e0012 */
[----:B------:R0:W-:Y:S04]  /*37470*/  STL.64 [R1+0x65f8], R20 ;  /* 0x0065f81401007387 */ /* 0x0001e80000100a00 */
[----:B0-----:R-:W2:Y:S01]  /*37480*/  LDL.LU.64 R20, [R1+0x1f0] ;  /* 0x0001f00001147983 */ /* 0x001ea20000300a00 */
[----:B------:R-:W2:Y:S02]  /*37490*/  LDL.LU.64 R22, [R1+0x1f8] ;  /* 0x0001f80001167983 */ /* 0x000ea40000300a00 */
[----:B------:R0:W-:Y:S02]  /*374a0*/  STL.64 [R1+0x65a8], R24 ;  /* 0x0065a81801007387 */ /* 0x0001e40000100a00 */
[----:B0-----:R-:W3:Y:S01]  /*374b0*/  LDL.LU.64 R24, [R1+0x1c0] ;  /* 0x0001c00001187983 */ /* 0x001ee20000300a00 */
[----:B------:R-:W2:Y:S03]  /*374c0*/  LDL.LU.64 R26, [R1+0x1c8] ;  /* 0x0001c800011a7983 */ /* 0x000ea60000300a00 */
[----:B--2---:R-:W-:Y:S01]  /*374d0*/  STL.64 [R1+0x65f0], R26 ;  /* 0x0065f01a01007387 */ /* 0x004fe20000100a00 */
[----:B---3--:R0:W-:Y:S03]  /*374e0*/  STL.64 [R1+0x65e8], R24 ;  /* 0x0065e81801007387 */ /* 0x0081e60000100a00 */
[----:B0-----:R-:W2:Y:S01]  /*374f0*/  LDL.LU.64 R24, [R1+0x1e0] ;  /* 0x0001e00001187983 */ /* 0x001ea20000300a00 */
[----:B------:R-:W2:Y:S02]  /*37500*/  LDL.LU.64 R26, [R1+0x1e8] ;  /* 0x0001e800011a7983 */ /* 0x000ea40000300a00 */
[----:B------:R-:W-:Y:S02]  /*37510*/  STL.64 [R1+0x9d0], R12 ;  /* 0x0009d00c01007387 */ /* 0x000fe40000100a00 */
[----:B------:R0:W-:Y:S02]  /*37520*/  STL.64 [R1+0x9d8], R14 ;  /* 0x0009d80e01007387 */ /* 0x0001e40000100a00 */
[----:B0-----:R-:W3:Y:S01]  /*37530*/  LDL.LU R14, [R1+0x6610] ;  /* 0x00661000010e7983 */ /* 0x001ee20000300800 */
[----:B------:R-:W4:Y:S02]  /*37540*/  LDL.LU.64 R12, [R1+0x6608] ;  /* 0x00660800010c7983 */ /* 0x000f240000300a00 */
[----:B------:R-:W-:Y:S02]  /*37550*/  STL [R1+0x6544], R16 ;  /* 0x0065441001007387 */ /* 0x000fe40000100800 */
[----:B------:R-:W-:Y:S01]  /*37560*/  STL [R1+0x6540], R17 ;  /* 0x0065401101007387 */ /* 0x000fe20000100800 */
[C---:B----4-:R-:W-:Y:S11]  /*37570*/  HMMA.16816.F32 R8, R4.reuse, R12, R8 ;  /* 0x0000000c0408723c */ /* 0x050ff60000001808 */
[----:B------:R-:W-:Y:S11]  /*37580*/  @!UPT UIADD3 URZ, URZ, URZ, URZ ;  /* 0x0000003f3f3ff290 */ /* 0x000ff6000fffe03f */
[----:B------:R-:W-:Y:S01]  /*37590*/  @!UPT UIADD3 URZ, URZ, URZ, URZ ;  /* 0x0000003f3f3ff290 */ /* 0x000fe2000fffe03f */
[----:B------:R0:W-:Y:S01]  /*375a0*/  STL.64 [R1+0x9c0], R8 ;  /* 0x0009c00801007387 */ /* 0x0001e20000100a00 */
[----:B------:R-:W-:Y:S03]  /*375b0*/  STL.64 [R1+0x9c8], R10 ;  /* 0x0009c80a01007387 */ /* 0x000fe60000100a00 */
[----:B0-----:R-:W4:Y:S01]  /*375c0*/  LDL.LU.64 R8, [R1+0x6600] ;  /* 0x0066000001087983 */ /* 0x001f220000300a00 */
[----:B------:R0:W-:Y:S03]  /*375d0*/  STL.64 [R1+0x65b0], R12 ;  /* 0x0065b00c01007387 */ /* 0x0001e60000100a00 */
[----:B0-----:R-:W2:Y:S01]  /*375e0*/  LDL.64 R12, [R1+0x60] ;  /* 0x00006000010c7983 */ /* 0x001ea20000100a00 */
[----:B----4-:R-:W-:Y:S03]  /*375f0*/  HMMA.16816.F32 R20, R4, R8, R20 ;  /* 0x000000080414723c */ /* 0x010fe60000001814 */
[----:B--2---:R0:W-:Y:S02]  /*37600*/  STL.64 [R1+0x65b8], R12 ;  /* 0x0065b80c01007387 */ /* 0x0041e40000100a00 */
[----:B0-----:R-:W-:-:S02]  /*37610*/  IMAD.MOV.U32 R13, RZ, RZ, R0 ;  /* 0x000000ffff0d7224 */ /* 0x001fc400078e0000 */
[----:B------:R-:W2:Y:S11]  /*37620*/  LDL R0, [R1+0x2350] ;  /* 0x0023500001007983 */ /* 0x000eb60000100800 */
[----:B------:R-:W-:Y:S05]  /*37630*/  @!UPT UIADD3 URZ, URZ, URZ, URZ ;  /* 0x0000003f3f3ff290 */ /* 0x000fea000fffe03f */
[----:B------:R0:W-:Y:S02]  /*37640*/  STL.64 [R1+0x9b0], R20 ;  /* 0x0009b01401007387 */ /* 0x0001e40000100a00 */
[----:B------:R1:W-:Y:S01]  /*37650*/  STL.64 [R1+0x9b8], R22 ;  /* 0x0009b81601007387 */ /* 0x0003e20000100a00 */
[----:B0-----:R-:W1:Y:S02]  /*37660*/  LDL.LU.64 R20, [R1+0x65f8] ;  /* 0x0065f80001147983 */ /* 0x001e640000300a00 */
[----:B-1----:R-:W-:Y:S02]  /*37670*/  HMMA.16816.F32 R20, R4, R20, R24 ;  /* 0x000000140414723c */ /* 0x002fe40000001818 */
[----:B------:R-:W4:Y:S01]  /*37680*/  LDL.LU.64 R26, [R1+0x65f0] ;  /* 0x0065f000011a7983 */ /* 0x000f220000300a00 */
[----:B------:R-:W4:Y:S11]  /*37690*/  LDL.LU.64 R24, [R1+0x65e8] ;  /* 0x0065e80001187983 */ /* 0x000f360000300a00 */
[----:B------:R-:W-:Y:S09]  /*376a0*/  @!UPT UIADD3 URZ, URZ, URZ, URZ ;  /* 0x0000003f3f3ff290 */ /* 0x000ff2000fffe03f */
[----:B------:R-:W-:Y:S01]  /*376b0*/  STL.64 [R1+0x9a0], R20 ;  /* 0x0009a01401007387 */ /* 0x000fe20000100a00 */
[----:B------:R0:W-:Y:S03]  /*376c0*/  STL.64 [R1+0x9a8], R22 ;  /* 0x0009a81601007387 */ /* 0x0001e60000100a00 */
[----:B0-----:R-:W2:Y:S01]  /*376d0*/  LDL.LU.64 R22, [R1+0x65e0] ;  /* 0x0065e00001167983 */ /* 0x001ea20000300a00 */
[----:B------:R-:W2:Y:S02]  /*376e0*/  LDL.LU.64 R20, [R1+0x65d8] ;  /* 0x0065d80001147983 */ /* 0x000ea40000300a00 */
[----:B---3--:R-:W-:Y:S02]  /*376f0*/  IMAD.MOV.U32 R16, RZ, RZ, R14 ;  /* 0x000000ffff107224 */ /* 0x008fe400078e000e */
[----:B------:R-:W-:-:S07]  /*37700*/  IMAD.MOV.U32 R17, RZ, RZ, R3 ;  /* 0x000000ffff117224 */ /* 0x000fce00078e0003 */
[C---:B--2---:R-:W-:Y:S01]  /*37710*/  HMMA.16816.F32 R16, R4.reuse, R16, R20 ;  /* 0x000000100410723c */ /* 0x044fe20000001814 */
[----:B------:R-:W4:Y:S11]  /*37720*/  LDL.LU.64 R20, [R1+0x65d0] ;  /* 0x0065d00001147983 */ /* 0x000f360000300a00 */
[----:B------:R-:W-:Y:S11]  /*37730*/  @!UPT UIADD3 URZ, URZ, URZ, URZ ;  /* 0x0000003f3f3ff290 */ /* 0x000ff6000fffe03f */
[----:B------:R-:W-:Y:S01]  /*37740*/  STL.64 [R1+0x990], R16 ;  /* 0x0009901001007387 */ /* 0x000fe20000100a00 */
[----:B------:R4:W-:Y:S02]  /*37750*/  STL.64 [R1+0x998], R18 ;  /* 0x0009981201007387 */ /* 0x0009e40000100a00 */
[----:B----4-:R-:W-:Y:S11]  /*37760*/  HMMA.16816.F32 R16, R4, R20, R24 ;  /* 0x000000140410723c */ /* 0x010ff60000001818 */
[----:B------:R-:W-:Y:S11]  /*37770*/  @!UPT UIADD3 URZ, URZ, URZ, URZ ;  /* 0x0000003f3f3ff290 */ /* 0x000ff6000fffe03f */
[----:B------:R-:W-:Y:S01]  /*37780*/  @!UPT UIADD3 URZ, URZ, URZ, URZ ;  /* 0x0000003f3f3ff290 */ /* 0x000fe2000fffe03f */
[----:B------:R0:W-:Y:S01]  /*37790*/  STL.64 [R1+0x980], R16 ;  /* 0x0009801001007387 */ /* 0x0001e20000100a00 */
[----:B------:R1:W-:Y:S03]  /*377a0*/  STL.64 [R1+0x988], R18 ;  /* 0x0009881201007387 */ /* 0x0003e60000100a00 */
[----:B0-----:R-:W2:Y:S01]  /*377b0*/  LDL.LU.64 R16, [R1+0x1a0] ;  /* 0x0001a00001107983 */ /* 0x001ea20000300a00 */
[----:B-1----:R-:W3:Y:S03]  /*377c0*/  LDL.LU.64 R18, [R1+0x1a8] ;  /* 0x0001a80001127983 */ /* 0x002ee60000300a00 */
[----:B---3--:R-:W-:Y:S01]  /*377d0*/  STL.64 [R1+0x65c8], R18 ;  /* 0x0065c81201007387 */ /* 0x008fe20000100a00 */
[----:B--2---:R0:W-:Y:S03]  /*377e0*/  STL.64 [R1+0x65c0], R16 ;  /* 0x0065c01001007387 */ /* 0x0041e60000100a00 */
[----:B0-----:R-:W2:Y:S01]  /*377f0*/  LDL.LU.64 R16, [R1+0x1b0] ;  /* 0x0001b00001107983 */ /* 0x001ea20000300a00 */
[----:B------:R-:W2:Y:S02]  /*37800*/  LDL.LU.64 R18, [R1+0x1b8] ;  /* 0x0001b80001127983 */ /* 0x000ea40000300a00 */
[----:B------:R-:W3:Y:S02]  /*37810*/  LDL.LU.64 R24, [R1+0x190] ;  /* 0x0001900001187983 */ /* 0x000ee40000300a00 */
[----:B------:R-:W3:Y:S01]  /*37820*/  LDL.LU.64 R26, [R1+0x198] ;  /* 0x00019800011a7983 */ /* 0x000ee20000300a00 */
[----:B------:R-:W4:Y:S01]  /*37830*/  LDL R23, [R1+0x2354] ;  /* 0x0023540001177983 */ /* 0x000f220000100800 */
[----:B------:R-:W-:-:S02]  /*37840*/  IMAD.MOV.U32 R11, RZ, RZ, R20 ;  /* 0x000000ffff0b7224 */ /* 0x000fc400078e0014 */
[----:B------:R-:W-:Y:S01]  /*37850*/  IMAD.MOV.U32 R10, RZ, RZ, R21 ;  /* 0x000000ffff0a7224 */ /* 0x000fe200078e0015 */
[----:B----4-:R-:W-:Y:S01]  /*37860*/  STL [R1+0x6548], R23 ;  /* 0x0065481701007387 */ /* 0x010fe20000100800 */
[----:B------:R-:W4:Y:S03]  /*37870*/  LDL.64 R20, [R1+0xc0] ;  /* 0x0000c00001147983 */ /* 0x000f260000100a00 */
[----:B----4-:R0:W-:Y:S04]  /*37880*/  STL.64 [R1+0x6558], R20 ;  /* 0x0065581401007387 */ /* 0x0101e80000100a00 */
[----:B0-----:R-:W4:Y:S04]  /*37890*/  LDL.64 R20, [R1] ;  /* 0x0000000001147983 */ /* 0x001f280000100a00 */
[----:B----4-:R0:W-:Y:S04]  /*378a0*/  STL.64 [R1+0x6570], R20 ;  /* 0x0065701401007387 */ /* 0x0101e80000100a00 */
[----:B0-----:R-:W4:Y:S01]  /*378b0*/  LDL.64 R20, [R1+0x10] ;  /* 0x0000100001147983 */ /* 0x001f220000100a00 */
[----:B------:R-:W-:-:S07]  /*378c0*/  IMAD.MOV.U32 R12, RZ, RZ, R2 ;  /* 0x000000ffff0c7224 */ /* 0x000fce00078e0002 */
[C---:B--2---:R-:W-:Y:S01]  /*378d0*/  HMMA.16816.F32 R12, R4.reuse, R12, R16 ;  /* 0x0000000c040c723c */ /* 0x044fe20000001810 */
[----:B----4-:R0:W-:Y:S04]  /*378e0*/  STL.64 [R1+0x6578], R20 ;  /* 0x0065781401007387 */ /* 0x0101e80000100a00 */
[----:B0-----:R-:W2:Y:S04]  /*378f0*/  LDL.64 R20, [R1+0x20] ;  /* 0x0000200001147983 */ /* 0x001ea80000100a00 */
[----:B--2---:R0:W-:Y:S04]  /*37900*/  STL.64 [R1+0x6590], R20 ;  /* 0x0065901401007387 */ /* 0x0041e80000100a00 */
[----:B0-----:R-:W2:Y:S01]  /*37910*/  LDL.64 R20, [R1+0x30] ;  /* 0x0000300001147983 */ /* 0x001ea20000100a00 */
[----:B------:R-:W-:Y:S02]  /*37920*/  STL.64 [R1+0x6520], R10 ;  /* 0x0065200a01007387 */ /* 0x000fe40000100a00 */
[----:B------:R0:W-:Y:S02]  /*37930*/  STL.64 [R1+0x6518], R8 ;  /* 0x0065180801007387 */ /* 0x0001e40000100a00 */
[----:B0-----:R-:W4:Y:S01]  /*37940*/  LDL.64 R8, [R1+0x40] ;  /* 0x0000400001087983 */ /* 0x001f220000100a00 */
[----:B------:R-:W2:Y:S02]  /*37950*/  LDL.LU.64 R18, [R1+0x65c8] ;  /* 0x0065c80001127983 */ /* 0x000ea40000300a00 */
[----:B------:R-:W2:Y:S02]  /*37960*/  LDL.LU.64 R16, [R1+0x65c0] ;  /* 0x0065c00001107983 */ /* 0x000ea40000300a00 */
[----:B------:R0:W-:Y:S01]  /*37970*/  STL.64 [R1+0x970], R12 ;  /* 0x0009700c01007387 */ /* 0x0001e20000100a00 */
[----:B------:R1:W-:Y:S04]  /*37980*/  STL.64 [R1+0x978], R14 ;  /* 0x0009780e01007387 */ /* 0x0003e80000100a00 */
[----:B0-----:R-:W2:Y:S02]  /*37990*/  LDL.LU.64 R12, [R1+0x65b8] ;  /* 0x0065b800010c7983 */ /* 0x001ea40000300a00 */
[C---:B--2---:R-:W-:Y:S01]  /*379a0*/  HMMA.16816.F32 R16, R4.reuse, R12, R16 ;  /* 0x0000000c0410723c */ /* 0x044fe20000001810 */
[----:B-1----:R-:W-:Y:S11]  /*379b0*/  IMAD.MOV.U32 R15, RZ, RZ, R13 ;  /* 0x000000ffff0f7224 */ /* 0x002ff600078e000d */
[----:B------:R-:W-:Y:S11]  /*379c0*/  @!UPT UIADD3 URZ, URZ, URZ, URZ ;  /* 0x0000003f3f3ff290 */ /* 0x000ff6000fffe03f */
[----:B------:R-:W-:Y:S01]  /*379d0*/  STL.64 [R1+0x960], R16 ;  /* 0x0009601001007387 */ /* 0x000fe20000100a00 */
[----:B------:R0:W-:Y:S02]  /*379e0*/  STL.64 [R1+0x968], R18 ;  /* 0x0009681201007387 */ /* 0x0001e40000100a00 */
[----:B0-----:R-:W-:Y:S02]  /*379f0*/  IMAD.MOV.U32 R18, RZ, RZ, R12 ;  /* 0x000000ffff127224 */ /* 0x001fe400078e000c */
[----:B------:R-:W2:Y:S01]  /*37a00*/  LDL.LU.64 R12, [R1+0x65b0] ;  /* 0x0065b000010c7983 */ /* 0x000ea20000300a00 */
[----:B------:R-:W-:Y:S03]  /*37a10*/  STL [R1+0x6588], R15 ;  /* 0x0065880f01007387 */ /* 0x000fe60000100800 */
[----:B--2---:R0:W-:Y:S04]  /*37a20*/  STL.64 [R1+0x6580], R12 ;  /* 0x0065800c01007387 */ /* 0x0041e80000100a00 */
[----:B0-----:R-:W3:Y:S02]  /*37a30*/  LDL.64 R12, [R1+0x50] ;  /* 0x00005000010c7983 */ /* 0x001ee40000100a00 */
[----:B---3--:R-:W-:Y:S11]  /*37a40*/  HMMA.16816.F32 R24, R4, R12, R24 ;  /* 0x0000000c0418723c */ /* 0x008ff60000001818 */
[----:B------:R-:W-:Y:S11]  /*37a50*/  @!UPT UIADD3 URZ, URZ, URZ, URZ ;  /* 0x0000003f3f3ff290 */ /* 0x000ff6000fffe03f */
[----:B------:R-:W-:Y:S01]  /*37a60*/  @!UPT UIADD3 URZ, URZ, URZ, URZ ;  /* 0x0000003f3f3ff290 */ /* 0x000fe2000fffe03f */
[----:B------:R0:W-:Y:S01]  /*37a70*/  STL.64 [R1+0x950], R24 ;  /* 0x0009501801007387 */ /* 0x0001e20000100a00 */
[----:B------:R1:W-:Y:S03]  /*37a80*/  STL.64 [R1+0x958], R26 ;  /* 0x0009581a01007387 */ /* 0x0003e60000100a00 */
[----:B0-----:R-:W2:Y:S01]  /*37a90*/  LDL.LU.64 R24, [R1+0x65a8] ;  /* 0x0065a80001187983 */ /* 0x001ea20000300a00 */
[----:B-1----:R-:W-:Y:S02]  /*37aa0*/  IMAD.MOV.U32 R26, RZ, RZ, R12 ;  /* 0x000000ffff1a7224 */ /* 0x002fe400078e000c */
[----:B------:R-:W-:-:S03]  /*37ab0*/  IMAD.MOV.U32 R19, RZ, RZ, R13 ;  /* 0x000000ffff137224 */ /* 0x000fc600078e000d */
[----:B------:R-:W-:Y:S04]  /*37ac0*/  STL [R1+0x65a0], R26 ;  /* 0x0065a01a01007387 */ /* 0x000fe80000100800 */
[----:B--2---:R0:W-:Y:S04]  /*37ad0*/  STL.64 [R1+0x6598], R24 ;  /* 0x0065981801007387 */ /* 0x0041e80000100a00 */
[----:B0-----:R-:W2:Y:S01]  /*37ae0*/  LDL.LU.64 R24, [R1+0x170] ;  /* 0x0001700001187983 */ /* 0x001ea20000300a00 */
[----:B------:R-:W2:Y:S02]  /*37af0*/  LDL.LU.64 R26, [R1+0x178] ;  /* 0x00017800011a7983 */ /* 0x000ea40000300a00 */
[----:B------:R-:W3:Y:S02]  /*37b00*/  LDL.LU.64 R12, [R1+0x160] ;  /* 0x00016000010c7983 */ /* 0x000ee40000300a00 */
[----:B------:R-:W3:Y:S01]  /*37b10*/  LDL.LU.64 R14, [R1+0x168] ;  /* 0x00016800010e7983 */ /* 0x000ee20000300a00 */
[----:B------:R0:W-:Y:S01]  /*37b20*/  STL.64 [R1+0x6550], R18 ;  /* 0x0065501201007387 */ /* 0x0001e20000100a00 */
[----:B------:R-:W2:Y:S03]  /*37b30*/  LDL.LU.64 R16, [R1+0x180] ;  /* 0x0001800001107983 */ /* 0x000ea60000300a00 */
[----:B0-----:R-:W2:Y:S01]  /*37b40*/  LDL.LU.64 R18, [R1+0x188] ;  /* 0x0001880001127983 */ /* 0x001ea20000300a00 */
[----:B----4-:R-:W-:-:S02]  /*37b50*/  IMAD.MOV.U32 R3, RZ, RZ, R8 ;  /* 0x000000ffff037224 */ /* 0x010fc400078e0008 */
[----:B------:R-:W-:Y:S01]  /*37b60*/  IMAD.MOV.U32 R2, RZ, RZ, R9 ;  /* 0x000000ffff027224 */ /* 0x000fe200078e0009 */
[C---:B--2---:R-:W-:Y:S11]  /*37b70*/  HMMA.16816.F32 R16, R4.reuse, R8, R16 ;  /* 0x000000080410723c */ /* 0x044ff60000001810 */
[----:B------:R-:W-:Y:S11]  /*37b80*/  @!UPT UIADD3 URZ, URZ, URZ, URZ ;  /* 0x0000003f3f3ff290 */ /* 0x000ff6000fffe03f */
[----:B------:R-:W-:Y:S01]  /*37b90*/  @!UPT UIADD3 URZ, URZ, URZ, URZ ;  /* 0x0000003f3f3ff290 */ /* 0x000fe2000fffe03f */
[----:B------:R0:W-:Y:S01]  /*37ba0*/  STL.64 [R1+0x940], R16 ;  /* 0x0009401001007387 */ /* 0x0001e20000100a00 */
[----:B------:R1:W-:Y:S02]  /*37bb0*/  STL.64 [R1+0x948], R18 ;  /* 0x0009481201007387 */ /* 0x0003e40000100a00 */
[----:B------:R-:W2:Y:S02]  /*37bc0*/  LDL.LU.64 R8, [R1+0x150] ;  /* 0x0001500001087983 */ /* 0x000ea40000300a00 */
[----:B------:R-:W2:Y:S01]  /*37bd0*/  LDL.LU.64 R10, [R1+0x158] ;  /* 0x00015800010a7983 */ /* 0x000ea20000300a00 */
[----:B0-----:R-:W4:Y:S01]  /*37be0*/  LDL.LU.64 R16, [R1+0x130] ;  /* 0x0001300001107983 */ /* 0x001f220000300a00 */
[----:B-1----:R-:W2:Y:S01]  /*37bf0*/  LDL.LU.64 R18, [R1+0x138] ;  /* 0x0001380001127983 */ /* 0x002ea20000300a00 */
[C---:B------:R-:W-:Y:S01]  /*37c00*/  HMMA.16816.F32 R24, R4.reuse, R20, R24 ;  /* 0x000000140418723c */ /* 0x040fe20000001818 */
[----:B------:R-:W-:Y:S01]  /*37c10*/  IMAD.MOV.U32 R28, RZ, RZ, R20 ;  /* 0x000000ffff1c7224 */ /* 0x000fe200078e0014 */
[----:B--2---:R-:W-:Y:S01]  /*37c20*/  STL.64 [R1+0x6568], R18 ;  /* 0x0065681201007387 */ /* 0x004fe20000100a00 */
[----:B----4-:R0:W-:Y:S03]  /*37c30*/  STL.64 [R1+0x6560], R16 ;  /* 0x0065601001007387 */ /* 0x0101e60000100a00 */
[----:B0-----:R-:W2:Y:S01]  /*37c40*/  LDL.LU.64 R16, [R1+0x140] ;  /* 0x0001400001107983 */ /* 0x001ea20000300a00 */
[----:B------:R-:W2:Y:S11]  /*37c50*/  LDL.LU.64 R18, [R1+0x148] ;  /* 0x0001480001127983 */ /* 0x000eb60000300a00 */
[----:B------:R-:W-:Y:S05]  /*37c60*/  @!UPT UIADD3 URZ, URZ, URZ, URZ ;  /* 0x0000003f3f3ff290 */ /* 0x000fea000fffe03f */
[----:B------:R-:W-:Y:S02]  /*37c70*/  STL.64 [R1+0x930], R24 ;  /* 0x0009301801007387 */ /* 0x000fe40000100a00 */
[----:B------:R0:W-:Y:S02]  /*37c80*/  STL.64 [R1+0x938], R26 ;  /* 0x0009381a01007387 */ /* 0x0001e40000100a00 */
[----:B0-----:R-:W4:Y:S01]  /*37c90*/  LDL.LU R26, [R1+0x65a0] ;  /* 0x0065a000011a7983 */ /* 0x001f220000300800 */
[----:B------:R-:W2:Y:S02]  /*37ca0*/  LDL.LU.64 R24, [R1+0x6598] ;  /* 0x0065980001187983 */ /* 0x000ea40000300a00 */
[----:B------:R-:W-:Y:S02]  /*37cb0*/  IMAD.MOV.U32 R27, RZ, RZ, R21 ;  /* 0x000000ffff1b7224 */ /* 0x000fe400078e0015 */
[----:B------:R-:W3:Y:S02]  /*37cc0*/  LDL.LU.64 R20, [R1+0x6590] ;  /* 0x0065900001147983 */ /* 0x000ee40000300a00 */
[C---:B---3--:R-:W-:Y:S01]  /*37cd0*/  HMMA.16816.F32 R12, R4.reuse, R20, R12 ;  /* 0x00000014040c723c */ /* 0x048fe2000000180c */
[----:B------:R-:W-:Y:S11]  /*37ce0*/  IMAD.MOV.U32 R29, RZ, RZ, R21 ;  /* 0x000000ffff1d7224 */ /* 0x000ff600078e0015 */
[----:B------:R-:W-:Y:S11]  /*37cf0*/  @!UPT UIADD3 URZ, URZ, URZ, URZ ;  /* 0x0000003f3f3ff290 */ /* 0x000ff6000fffe03f */
[----:B------:R-:W-:Y:S01]  /*37d00*/  STL.64 [R1+0x920], R12 ;  /* 0x0009200c01007387 */ /* 0x000fe20000100a00 */
[----:B------:R0:W-:Y:S03]  /*37d10*/  STL.64 [R1+0x928], R14 ;  /* 0x0009280e01007387 */ /* 0x0001e60000100a00 */
        /* <DEDUP_REMOVED lines=11> */
[----:B------:R1:W-:Y:S02]  /*37dd0*/  STL.64 [R1+0x918], R10 ;  /* 0x0009180a01007387 */ /* 0x0003e40000100a00 */
[----:B0-----:R-:W-:Y:S02]  /*37de0*/  IMAD.MOV.U32 R9, RZ, RZ, R20 ;  /* 0x000000ffff097224 */ /* 0x001fe400078e0014 */
[----:B------:R-:W-:Y:S02]  /*37df0*/  IMAD.MOV.U32 R8, RZ, RZ, R21 ;  /* 0x000000ffff087224 */ /* 0x000fe400078e0015 */
[----:B------:R-:W3:Y:S02]  /*37e00*/  LDL.LU.64 R20, [R1+0x6570] ;  /* 0x0065700001147983 */ /* 0x000ee40000300a00 */
[----:B---3--:R-:W-:Y:S01]  /*37e10*/  HMMA.16816.F32 R16, R4, R20, R16 ;  /* 0x000000140410723c */ /* 0x008fe20000001810 */
[----:B-1----:R-:W-:-:S02]  /*37e20*/  IMAD.MOV.U32 R11, RZ, RZ, R20 ;  /* 0x000000ffff0b7224 */ /* 0x002fc400078e0014 */
[----:B------:R-:W-:Y:S11]  /*37e30*/  IMAD.MOV.U32 R10, RZ, RZ, R21 ;  /* 0x000000ffff0a7224 */ /* 0x000ff600078e0015 */
[----:B------:R-:W-:Y:S09]  /*37e40*/  @!UPT UIADD3 URZ, URZ, URZ, URZ ;  /* 0x0000003f3f3ff290 */ /* 0x000ff2000fffe03f */
[----:B------:R-:W-:Y:S01]  /*37e50*/  STL.64 [R1+0x900], R16 ;  /* 0x0009001001007387 */ /* 0x000fe20000100a00 */
[----:B------:R0:W-:Y:S03]  /*37e60*/  STL.64 [R1+0x908], R18 ;  /* 0x0009081201007387 */ /* 0x0001e60000100a00 */
[----:B0-----:R-:W3:Y:S01]  /*37e70*/  LDL.LU.64 R18, [R1+0x6568] ;  /* 0x0065680001127983 */ /* 0x001ee20000300a00 */
[----:B------:R-:W3:Y:S02]  /*37e80*/  LDL.LU.64 R16, [R1+0x6560] ;  /* 0x0065600001107983 */ /* 0x000ee40000300a00 */
[----:B------:R-:W3:Y:S02]  /*37e90*/  LDL.LU.64 R20, [R1+0x6558] ;  /* 0x0065580001147983 */ /* 0x000ee40000300a00 */
[C---:B---3--:R-:W-:Y:S08]  /*37ea0*/  HMMA.16816.F32 R16, R4.reuse, R20, R16 ;  /* 0x000000140410723c */ /* 0x048ff00000001810 */
[----:B--2---:R-:W-:Y:S11]  /*37eb0*/  HMMA.16816.F32 R4, R4, R24, R12 ;  /* 0x000000180404723c */ /* 0x004ff6000000180c */
[----:B------:R-:W-:Y:S04]  /*37ec0*/  @!UPT UIADD3 URZ, URZ, URZ, URZ ;  /* 0x0000003f3f3ff290 */ /* 0x000fe8000fffe03f */
[----:B------:R-:W-:Y:S01]  /*37ed0*/  STL.64 [R1+0x8f0], R16 ;  /* 0x0008f01001007387 */ /* 0x000fe20000100a00 */
[----:B------:R0:W-:Y:S03]  /*37ee0*/  STL.64 [R1+0x8f8], R18 ;  /* 0x0008f81201007387 */ /* 0x0001e60000100a00 */
[----:B0-----:R-:W2:Y:S01]  /*37ef0*/  LDL.LU.64 R18, [R1+0x6550] ;  /* 0x0065500001127983 */ /* 0x001ea20000300a00 */
[----:B------:R-:W3:Y:S02]  /*37f00*/  LDL.LU R23, [R1+0x6548] ;  /* 0x0065480001177983 */ /* 0x000ee40000300800 */
[----:B------:R-:W2:Y:S02]  /*37f10*/  LDL.LU.64 R12, [R1+0x490] ;  /* 0x00049000010c7983 */ /* 0x000ea40000300a00 */
[----:B------:R-:W2:Y:S01]  /*37f20*/  LDL.LU.64 R14, [R1+0x498] ;  /* 0x00049800010e7983 */ /* 0x000ea20000300a00 */
[----:B------:R-:W-:Y:S01]  /*37f30*/  STL.64 [R1+0x8e0], R4 ;  /* 0x0008e00401007387 */ /* 0x000fe20000100a00 */
[----:B------:R-:W-:Y:S02]  /*37f40*/  STL.64 [R1+0x8e8], R6 ;  /* 0x0008e80601007387 */ /* 0x000fe40000100a00 */
[----:B------:R-:W0:Y:S04]  /*37f50*/  LDSM.16.MT88.4 R4, [R0+0x10000] ;  /* 0x010000000004783b */ /* 0x000e280000004200 */
[----:B------:R-:W-:-:S02]  /*37f60*/  IMAD.MOV.U32 R16, RZ, RZ, R20 ;  /* 0x000000ffff107224 */ /* 0x000fc400078e0014 */
[----:B------:R-:W-:Y:S01]  /*37f70*/  IMAD.MOV.U32 R17, RZ, RZ, R21 ;  /* 0x000000ffff117224 */ /* 0x000fe200078e0015 */
[----:B------:R1:W-:Y:S02]  /*37f80*/  STL.64 [R1+0x6418], R24 ;  /* 0x0064181801007387 */ /* 0x0003e40000100a00 */
[----:B-1----:R-:W-:Y:S02]  /*37f90*/  IMAD.MOV.U32 R24, RZ, RZ, R16 ;  /* 0x000000ffff187224 */ /* 0x002fe400078e0010 */
[----:B------:R-:W-:Y:S01]  /*37fa0*/  IMAD.MOV.U32 R25, RZ, RZ, R17 ;  /* 0x000000ffff197224 */ /* 0x000fe200078e0011 */
[----:B------:R-:W2:Y:S01]  /*37fb0*/  LDL.LU R16, [R1+0x6544] ;  /* 0x0065440001107983 */ /* 0x000ea20000300800 */
[----:B------:R-:W2:Y:S03]  /*37fc0*/  LDL.LU R17, [R1+0x6540] ;  /* 0x0065400001117983 */ /* 0x000ea60000300800 */
[----:B------:R1:W-:Y:S02]  /*37fd0*/  STL.64 [R1+0x6430], R24 ;  /* 0x0064301801007387 */ /* 0x0003e40000100a00 */
[----:B-1----:R-:W-:-:S02]  /*37fe0*/  IMAD.MOV.U32 R24, RZ, RZ, R11 ;  /* 0x000000ffff187224 */ /* 0x002fc400078e000b */
[----:B------:R-:W-:-:S05]  /*37ff0*/  IMAD.MOV.U32 R25, RZ, RZ, R10 ;  /* 0x000000ffff197224 */ /* 0x000fca00078e000a */
[----:B------:R1:W-:Y:S02]  /*38000*/  STL.64 [R1+0x6440], R24 ;  /* 0x0064401801007387 */ /* 0x0003e40000100a00 */
[----:B-1----:R-:W-:Y:S02]  /*38010*/  IMAD.MOV.U32 R24, RZ, RZ, R9 ;  /* 0x000000ffff187224 */ /* 0x002fe400078e0009 */
[----:B------:R-:W-:Y:S02]  /*38020*/  IMAD.MOV.U32 R25, RZ, RZ, R8 ;  /* 0x000000ffff197224 */ /* 0x000fe400078e0008 */
[----:B------:R-:W4:Y:S01]  /*38030*/  LDL.LU.64 R8, [R1+0x480] ;  /* 0x0004800001087983 */ /* 0x000f220000300a00 */
[----:B------:R-:W4:Y:S02]  /*38040*/  LDL.LU.64 R10, [R1+0x488] ;  /* 0x00048800010a7983 */ /* 0x000f240000300a00 */
[----:B------:R-:W-:Y:S02]  /*38050*/  STL.64 [R1+0x6458], R24 ;  /* 0x0064581801007387 */ /* 0x000fe40000100a00 */
[----:B0-----:R-:W-:Y:S01]  /*38060*/  STL.64 [R1+0x6428], R6 ;  /* 0x0064280601007387 */ /* 0x001fe20000100a00 */
[----:B------:R0:W-:Y:S04]  /*38070*/  STL.64 [R1+0x6420], R4 ;  /* 0x0064200401007387 */ /* 0x0001e80000100a00 */
[----:B0-----:R-:W4:Y:S04]  /*38080*/  LDL.64 R4, [R1+0xa0] ;  /* 0x0000a00001047983 */ /* 0x001f280000100a00 */
[----:B---3--:R-:W2:Y:S02]  /*38090*/  LDSM.16.MT88.4 R20, [R23+0x10180] ;  /* 0x010180001714783b */ /* 0x008ea40000004200 */
[C---:B--2---:R-:W-:Y:S02]  /*380a0*/  HMMA.16816.F32 R12, R20.reuse, R16, R12 ;  /* 0x00000010140c723c */ /* 0x044fe4000000180c */
[----:B----4-:R0:W-:Y:S04]  /*380b0*/  STL.64 [R1+0x6510], R4 ;  /* 0x0065100401007387 */ /* 0x0101e80000100a00 */
[----:B0-----:R-:W2:Y:S01]  /*380c0*/  LDL.LU.64 R4, [R1+0x470] ;  /* 0x0004700001047983 */ /* 0x001ea20000300a00 */
[----:B------:R-:W2:Y:S11]  /*380d0*/  LDL.LU.64 R6, [R1+0x478] ;  /* 0x0004780001067983 */ /* 0x000eb60000300a00 */
[----:B------:R-:W-:Y:S05]  /*380e0*/  @!UPT UIADD3 URZ, URZ, URZ, URZ ;  /* 0x0000003f3f3ff290 */ /* 0x000fea000fffe03f */
[----:B------:R-:W-:Y:S02]  /*380f0*/  STL.64 [R1+0x8d0], R12 ;  /* 0x0008d00c01007387 */ /* 0x000fe40000100a00 */
[----:B------:R0:W-:Y:S02]  /*38100*/  STL.64 [R1+0x8d8], R14 ;  /* 0x0008d80e01007387 */ /* 0x0001e40000100a00 */
[----:B0-----:R-:W3:Y:S01]  /*38110*/  LDL.LU.64 R14, [R1+0x6538] ;  /* 0x00653800010e7983 */ /* 0x001ee20000300a00 */
[----:B------:R-:W4:Y:S02]  /*38120*/  LDL.LU.64 R12, [R1+0x6530] ;  /* 0x00653000010c7983 */ /* 0x000f240000300a00 */
[----:B------:R-:W-:Y:S01]  /*38130*/  IMAD.MOV.U32 R25, RZ, RZ, R29 ;  /* 0x000000ffff197224 */ /* 0x000fe200078e001d */
[----:B----4-:R-:W-:Y:S01]  /*38140*/  HMMA.16816.F32 R8, R20, R12, R8 ;  /* 0x0000000c1408723c */ /* 0x010fe20000001808 */
[----:B---3--:R-:W-:Y:S02]  /*38150*/  IMAD.MOV.U32 R24, RZ, RZ, R14 ;  /* 0x000000ffff187224 */ /* 0x008fe400078e000e */
[----:B------:R-:W3:Y:S03]  /*38160*/  LDL.LU R14, [R1+0x6528] ;  /* 0x00652800010e7983 */ /* 0x000ee60000300800 */
[----:B------:R-:W-:Y:S02]  /*38170*/  STL.64 [R1+0x6470], R24 ;  /* 0x0064701801007387 */ /* 0x000fe40000100a00 */
[----:B------:R0:W-:Y:S02]  /*38180*/  STL.64 [R1+0x6438], R16 ;  /* 0x0064381001007387 */ /* 0x0001e40000100a00 */
[----:B------:R1:W-:Y:S01]  /*38190*/  STL.64 [R1+0x6508], R18 ;  /* 0x0065081201007387 */ /* 0x0003e20000100a00 */
[----:B0-----:R-:W4:Y:S01]  /*381a0*/  LDL.LU.64 R16, [R1+0x460] ;  /* 0x0004600001107983 */ /* 0x001f220000300a00 */
[----:B-1----:R-:W4:Y:S11]  /*381b0*/  LDL.LU.64 R18, [R1+0x468] ;  /* 0x0004680001127983 */ /* 0x002f360000300a00 */
[----:B------:R-:W-:Y:S01]  /*381c0*/  STL.64 [R1+0x8c0], R8 ;  /* 0x0008c00801007387 */ /* 0x000fe20000100a00 */
[----:B------:R0:W-:Y:S03]  /*381d0*/  STL.64 [R1+0x8c8], R10 ;  /* 0x0008c80a01007387 */ /* 0x0001e60000100a00 */
[----:B0-----:R-:W2:Y:S01]  /*381e0*/  LDL.LU.64 R10, [R1+0x6520] ;  /* 0x00652000010a7983 */ /* 0x001ea20000300a00 */
[----:B------:R-:W2:Y:S02]  /*381f0*/  LDL.LU.64 R8, [R1+0x6518] ;  /* 0x0065180001087983 */ /* 0x000ea40000300a00 */
[----:B------:R-:W-:-:S02]  /*38200*/  IMAD.MOV.U32 R24, RZ, RZ, R28 ;  /* 0x000000ffff187224 */ /* 0x000fc400078e001c */
[----:B------:R-:W-:-:S05]  /*38210*/  IMAD.MOV.U32 R25, RZ, RZ, R27 ;  /* 0x000000ffff197224 */ /* 0x000fca00078e001b */
[----:B------:R-:W-:Y:S04]  /*38220*/  STL.64 [R1+0x6488], R24 ;  /* 0x0064881801007387 */ /* 0x000fe80000100a00 */
[----:B---3--:R-:W-:Y:S01]  /*38230*/  STL [R1+0x6410], R14 ;  /* 0x0064100e01007387 */ /* 0x008fe20000100800 */
[----:B------:R-:W-:Y:S01]  /*38240*/  STL.64 [R1+0x6408], R12 ;  /* 0x0064080c01007387 */ /* 0x000fe20000100a00 */
[----:B--2---:R-:W-:Y:S11]  /*38250*/  HMMA.16816.F32 R4, R20, R8, R4 ;  /* 0x000000081404723c */ /* 0x004ff60000001804 */
[----:B------:R-:W-:Y:S11]  /*38260*/  @!UPT UIADD3 URZ, URZ, URZ, URZ ;  /* 0x0000003f3f3ff290 */ /* 0x000ff6000fffe03f */
[----:B------:R-:W-:Y:S01]  /*38270*/  @!UPT UIADD3 URZ, URZ, URZ, URZ ;  /* 0x0000003f3f3ff290 */ /* 0x000fe2000fffe03f */
[----:B------:R0:W-:Y:S01]  /*38280*/  STL.64 [R1+0x8b0], R4 ;  /* 0x0008b00401007387 */ /* 0x0001e20000100a00 */
[----:B------:R-:W-:Y:S03]  /*38290*/  STL.64 [R1+0x8b8], R6 ;  /* 0x0008b80601007387 */ /* 0x000fe60000100a00 */
[----:B0-----:R-:W4:Y:S01]  /*382a0*/  LDL.LU.64 R4, [R1+0x6510] ;  /* 0x0065100001047983 */ /* 0x001f220000300a00 */
[----:B------:R-:W-:Y:S02]  /*382b0*/  IMAD.MOV.U32 R24, RZ, RZ, R3 ;  /* 0x000000ffff187224 */ /* 0x000fe400078e0003 */
[----:B------:R-:W-:-:S05]  /*382c0*/  IMAD.MOV.U32 R25, RZ, RZ, R2 ;  /* 0x000000ffff197224 */ /* 0x000fca00078e0002 */
[----:B------:R-:W-:Y:S01]  /*382d0*/  STL.64 [R1+0x64a0], R24 ;  /* 0x0064a01801007387 */ /* 0x000fe20000100a00 */
[----:B------:R-:W-:Y:S01]  /*382e0*/  STL.64 [R1+0x6400], R8 ;  /* 0x0064000801007387 */ /* 0x000fe20000100a00 */
[----:B----4-:R-:W-:Y:S11]  /*382f0*/  HMMA.16816.F32 R16, R20, R4, R16 ;  /* 0x000000041410723c */ /* 0x010ff60000001810 */
[----:B------:R-:W-:Y:S11]  /*38300*/  @!UPT UIADD3 URZ, URZ, URZ, URZ ;  /* 0x0000003f3f3ff290 */ /* 0x000ff6000fffe03f */
[----:B------:R-:W-:Y:S01]  /*38310*/  @!UPT UIADD3 URZ, URZ, URZ, URZ ;  /* 0x0000003f3f3ff290 */ /* 0x000fe2000fffe03f */
[----:B------:R-:W-:Y:S01]  /*38320*/  STL.64 [R1+0x8a0], R16 ;  /* 0x0008a01001007387 */ /* 0x000fe20000100a00 */
[----:B------:R0:W-:Y:S03]  /*38330*/  STL.64 [R1+0x8a8], R18 ;  /* 0x0008a81201007387 */ /* 0x0001e60000100a00 */
[----:B0-----:R-:W2:Y:S01]  /*38340*/  LDL.LU.64 R18, [R1+0x6508] ;  /* 0x0065080001127983 */ /* 0x001ea20000300a00 */
[----:B------:R-:W-:Y:S02]  /*38350*/  IMAD.MOV.U32 R24, RZ, RZ, R26 ;  /* 0x000000ffff187224 */ /* 0x000fe400078e001a */
[----:B--2---:R-:W-:-:S05]  /*38360*/  IMAD.MOV.U32 R25, RZ, RZ, R19 ;  /* 0x000000ffff197224 */ /* 0x004fca00078e0013 */
[----:B------:R0:W-:Y:S02]  /*38370*/  STL.64 [R1+0x64b8], R24 ;  /* 0x0064b81801007387 */ /* 0x0001e40000100a00 */
[----:B0-----:R-:W-:Y:S02]  /*38380*/  IMAD.MOV.U32 R24, RZ, RZ, R18 ;  /* 0x000000ffff187224 */ /* 0x001fe400078e0012 */
[----:B------:R-:W-:-:S05]  /*38390*/  IMAD.MOV.U32 R25, RZ, RZ, R15 ;  /* 0x000000ffff197224 */ /* 0x000fca00078e000f */
[----:B------:R0:W-:Y:S04]  /*383a0*/  STL.64 [R1+0x64d0], R24 ;  /* 0x0064d01801007387 */ /* 0x0001e80000100a00 */
[----:B0-----:R-:W2:Y:S04]  /*383b0*/  LDL.64 R24, [R1+0x70] ;  /* 0x0000700001187983 */ /* 0x001ea80000100a00 */
[----:B--2---:R0:W-:Y:S01]  /*383c0*/  STL.64 [R1+0x64e8], R24 ;  /* 0x0064e81801007387 */ /* 0x0041e20000100a00 */
[----:B------:R-:W2:Y:S02]  /*383d0*/  LDL.LU.64 R8, [R1+0x450] ;  /* 0x0004500001087983 */ /* 0x000ea40000300a00 */
[----:B0-----:R-:W-:-:S02]  /*383e0*/  IMAD.MOV.U32 R24, RZ, RZ, R11 ;  /* 0x000000ffff187224 */ /* 0x001fc400078e000b */
[----:B------:R-:W-:Y:S02]  /*383f0*/  IMAD.MOV.U32 R25, RZ, RZ, R10 ;  /* 0x000000ffff197224 */ /* 0x000fe400078e000a */
[----:B------:R-:W2:Y:S03]  /*38400*/  LDL.LU.64 R10, [R1+0x458] ;  /* 0x00045800010a7983 */ /* 0x000ea60000300a00 */
[----:B------:R0:W-:Y:S02]  /*38410*/  STL.64 [R1+0x6500], R24 ;  /* 0x0065001801007387 */ /* 0x0001e40000100a00 */
        /* <DEDUP_REMOVED lines=32> */
[----:B------:R-:W-:-:S02]  /*38620*/  IMAD.MOV.U32 R3, RZ, RZ, R4 ;  /* 0x000000ffff037224 */ /* 0x000fc400078e0004 */
        /* <DEDUP_REMOVED lines=10> */
[----:B------:R-:W-:Y:S02]  /*386d0*/  STL.64 [R1+0x898], R10 ;  /* 0x0008980a01007387 */ /* 0x000fe40000100a00 */
[----:B0-----:R-:W-:-:S02]  /*386e0*/  IMAD.MOV.U32 R9, RZ, RZ, R24 ;  /* 0x000000ffff097224 */ /* 0x001fc400078e0018 */
        /* <DEDUP_REMOVED lines=78> */
[----:B------:R-:W-:Y:S02]  /*38bd0*/  STL.64 [R1+0x7a8], R22 ;  /* 0x0007a81601007387 */ /* 0x000fe40000100a00 */
[----:B0-----:R-:W-:Y:S02]  /*38be0*/  IMAD.MOV.U32 R20, RZ, RZ, R11 ;  /* 0x000000ffff147224 */ /* 0x001fe400078e000b */
[----:B------:R-:W-:-:S05]  /*38bf0*/  IMAD.MOV.U32 R21, RZ, RZ, R10 ;  /* 0x000000ffff157224 */ /* 0x000fca00078e000a */
[----:B------:R0:W-:Y:S04]  /*38c00*/  STL.64 [R1+0x63c0], R20 ;  /* 0x0063c01401007387 */ /* 0x0001e80000100a00 */
[----:B0-----:R-:W3:Y:S01]  /*38c10*/  LDL.LU.64 R20, [R1+0x2d0] ;  /* 0x0002d00001147983 */ /* 0x001ee20000300a00 */
[----:B------:R-:W4:Y:S03]  /*38c20*/  LDL.LU.64 R22, [R1+0x2d8] ;  /* 0x0002d80001167983 */ /* 0x000f260000300a00 */
[----:B----4-:R-:W-:Y:S01]  /*38c30*/  STL.64 [R1+0x63d0], R22 ;  /* 0x0063d01601007387 */ /* 0x010fe20000100a00 */
[----:B---3--:R0:W-:Y:S02]  /*38c40*/  STL.64 [R1+0x63c8], R20 ;  /* 0x0063c81401007387 */ /* 0x0081e40000100a00 */
[----:B0-----:R-:W-:-:S02]  /*38c50*/  IMAD.MOV.U32 R20, RZ, RZ, R9 ;  /* 0x000000ffff147224 */ /* 0x001fc400078e0009 */
[----:B------:R-:W-:Y:S02]  /*38c60*/  IMAD.MOV.U32 R21, RZ, RZ, R8 ;  /* 0x000000ffff157224 */ /* 0x000fe400078e0008 */
[----:B------:R-:W3:Y:S01]  /*38c70*/  LDL.LU.64 R8, [R1+0x1570] ;  /* 0x0015700001087983 */ /* 0x000ee20000300a00 */
[----:B------:R-:W3:Y:S02]  /*38c80*/  LDL.LU.64 R10, [R1+0x1578] ;  /* 0x00157800010a7983 */ /* 0x000ee40000300a00 */
[----:B------:R-:W-:Y:S02]  /*38c90*/  STL.64 [R1+0x63e8], R20 ;  /* 0x0063e81401007387 */ /* 0x000fe40000100a00 */
[----:B------:R0:W-:Y:S02]  /*38ca0*/  STL.64 [R1+0x63b0], R24 ;  /* 0x0063b01801007387 */ /* 0x0001e40000100a00 */
[----:B0-----:R-:W4:Y:S01]  /*38cb0*/  LDL.LU.64 R24, [R1+0x2c0] ;  /* 0x0002c00001187983 */ /* 0x001f220000300a00 */
[----:B------:R-:W3:Y:S01]  /*38cc0*/  LDL.LU.64 R26, [R1+0x2c8] ;  /* 0x0002c800011a7983 */ /* 0x000ee20000300a00 */
[C---:B--2---:R-:W-:Y:S02]  /*38cd0*/  HMMA.16816.F32 R12, R4.reuse, R16, R12 ;  /* 0x00000010040c723c */ /* 0x044fe4000000180c */
[----:B---3--:R-:W-:Y:S01]  /*38ce0*/  STL.64 [R1+0x63e0], R26 ;  /* 0x0063e01a01007387 */ /* 0x008fe20000100a00 */
[----:B----4-:R0:W-:Y:S03]  /*38cf0*/  STL.64 [R1+0x63d8], R24 ;  /* 0x0063d81801007387 */ /* 0x0101e60000100a00 */
[----:B0-----:R-:W2:Y:S01]  /*38d00*/  LDL.LU.64 R24, [R1+0x2e0] ;  /* 0x0002e00001187983 */ /* 0x001ea20000300a00 */
[----:B------:R-:W3:Y:S03]  /*38d10*/  LDL.LU.64 R26, [R1+0x2e8] ;  /* 0x0002e800011a7983 */ /* 0x000ee60000300a00 */
[----:B---3--:R-:W-:Y:S01]  /*38d20*/  STL.64 [R1+0x63f8], R26 ;  /* 0x0063f81a01007387 */ /* 0x008fe20000100a00 */
[----:B--2---:R0:W-:Y:S03]  /*38d30*/  STL.64 [R1+0x63f0], R24 ;  /* 0x0063f01801007387 */ /* 0x0041e60000100a00 */
[----:B0-----:R-:W2:Y:S01]  /*38d40*/  LDL.LU.64 R24, [R1+0x1550] ;  /* 0x0015500001187983 */ /* 0x001ea20000300a00 */
[----:B------:R-:W2:Y:S08]  /*38d50*/  LDL.LU.64 R26, [R1+0x1558] ;  /* 0x00155800011a7983 */ /* 0x000eb00000300a00 */
[----:B------:R-:W-:Y:S02]  /*38d60*/  STL.64 [R1+0x7e0], R12 ;  /* 0x0007e00c01007387 */ /* 0x000fe40000100a00 */
[----:B------:R0:W-:Y:S02]  /*38d70*/  STL.64 [R1+0x7e8], R14 ;  /* 0x0007e80e01007387 */ /* 0x0001e40000100a00 */
[----:B0-----:R-:W3:Y:S01]  /*38d80*/  LDL.LU R14, [R1+0x6410] ;  /* 0x00641000010e7983 */ /* 0x001ee20000300800 */
[----:B------:R-:W4:Y:S02]  /*38d90*/  LDL.LU.64 R12, [R1+0x6408] ;  /* 0x00640800010c7983 */ /* 0x000f240000300a00 */
[----:B------:R0:W-:Y:S02]  /*38da0*/  STL.64 [R1+0x63b8], R16 ;  /* 0x0063b81001007387 */ /* 0x0001e40000100a00 */
[----:B0-----:R-:W2:Y:S01]  /*38db0*/  LDL.64 R16, [R1+0x80] ;  /* 0x0000800001107983 */ /* 0x001ea20000100a00 */
[----:B----4-:R-:W-:Y:S11]  /*38dc0*/  HMMA.16816.F32 R8, R4, R12, R8 ;  /* 0x0000000c0408723c */ /* 0x010ff60000001808 */
[----:B------:R-:W-:Y:S11]  /*38dd0*/  @!UPT UIADD3 URZ, URZ, URZ, URZ ;  /* 0x0000003f3f3ff290 */ /* 0x000ff6000fffe03f */
[----:B------:R-:W-:Y:S01]  /*38de0*/  @!UPT UIADD3 URZ, URZ, URZ, URZ ;  /* 0x0000003f3f3ff290 */ /* 0x000fe2000fffe03f */
[----:B------:R0:W-:Y:S01]  /*38df0*/  STL.64 [R1+0x7d0], R8 ;  /* 0x0007d00801007387 */ /* 0x0001e20000100a00 */
[----:B------:R-:W-:Y:S03]  /*38e00*/  STL.64 [R1+0x7d8], R10 ;  /* 0x0007d80a01007387 */ /* 0x000fe60000100a00 */
[----:B0-----:R-:W4:Y:S01]  /*38e10*/  LDL.LU.64 R8, [R1+0x6400] ;  /* 0x0064000001087983 */ /* 0x001f220000300a00 */
[----:B---3--:R-:W-:Y:S02]  /*38e20*/  STL [R1+0x6390], R14 ;  /* 0x0063900e01007387 */ /* 0x008fe40000100800 */
[----:B------:R0:W-:Y:S02]  /*38e30*/  STL.64 [R1+0x6388], R12 ;  /* 0x0063880c01007387 */ /* 0x0001e40000100a00 */
[----:B0-----:R-:W4:Y:S01]  /*38e40*/  LDL.LU.64 R12, [R1+0x1560] ;  /* 0x00156000010c7983 */ /* 0x001f220000300a00 */
[----:B------:R-:W4:Y:S02]  /*38e50*/  LDL.LU.64 R14, [R1+0x1568] ;  /* 0x00156800010e7983 */ /* 0x000f240000300a00 */
[----:B------:R-:W-:-:S02]  /*38e60*/  IMAD.MOV.U32 R20, RZ, RZ, R3 ;  /* 0x000000ffff147224 */ /* 0x000fc400078e0003 */
[----:B------:R-:W-:-:S07]  /*38e70*/  IMAD.MOV.U32 R21, RZ, RZ, R2 ;  /* 0x000000ffff157224 */ /* 0x000fce00078e0002 */
[C---:B--2---:R-:W-:Y:S08]  /*38e80*/  HMMA.16816.F32 R20, R4.reuse, R20, R24 ;  /* 0x000000140414723c */ /* 0x044ff00000001818 */
[C---:B----4-:R-:W-:Y:S11]  /*38e90*/  HMMA.16816.F32 R12, R4.reuse, R8, R12 ;  /* 0x00000008040c723c */ /* 0x050ff6000000180c */
[----:B------:R-:W-:Y:S11]  /*38ea0*/  @!UPT UIADD3 URZ, URZ, URZ, URZ ;  /* 0x0000003f3f3ff290 */ /* 0x000ff6000fffe03f */
[----:B------:R-:W-:Y:S01]  /*38eb0*/  @!UPT UIADD3 URZ, URZ, URZ, URZ ;  /* 0x0000003f3f3ff290 */ /* 0x000fe2000fffe03f */
[----:B------:R0:W-:Y:S01]  /*38ec0*/  STL.64 [R1+0x7c0], R12 ;  /* 0x0007c00c01007387 */ /* 0x0001e20000100a00 */
[----:B------:R-:W-:Y:S03]  /*38ed0*/  STL.64 [R1+0x7c8], R14 ;  /* 0x0007c80e01007387 */ /* 0x000fe60000100a00 */
[----:B0-----:R-:W2:Y:S01]  /*38ee0*/  LDL.64 R12, [R1+0x50] ;  /* 0x00005000010c7983 */ /* 0x001ea20000100a00 */
[----:B------:R-:W3:Y:S02]  /*38ef0*/  LDL.LU.64 R26, [R1+0x63f8] ;  /* 0x0063f800011a7983 */ /* 0x000ee40000300a00 */
[----:B------:R-:W3:Y:S02]  /*38f00*/  LDL.LU.64 R24, [R1+0x63f0] ;  /* 0x0063f00001187983 */ /* 0x000ee40000300a00 */
[----:B------:R0:W-:Y:S01]  /*38f10*/  STL.64 [R1+0x7b0], R20 ;  /* 0x0007b01401007387 */ /* 0x0001e20000100a00 */
[----:B------:R3:W-:Y:S04]  /*38f20*/  STL.64 [R1+0x7b8], R22 ;  /* 0x0007b81601007387 */ /* 0x0007e80000100a00 */
[----:B0-----:R-:W3:Y:S02]  /*38f30*/  LDL.LU.64 R20, [R1+0x63e8] ;  /* 0x0063e80001147983 */ /* 0x001ee40000300a00 */
[C---:B---3--:R-:W-:Y:S02]  /*38f40*/  HMMA.16816.F32 R20, R4.reuse, R20, R24 ;  /* 0x000000140414723c */ /* 0x048fe40000001818 */
[----:B------:R-:W3:Y:S01]  /*38f50*/  LDL.LU.64 R26, [R1+0x63e0] ;  /* 0x0063e000011a7983 */ /* 0x000ee20000300a00 */
[----:B------:R-:W3:Y:S11]  /*38f60*/  LDL.LU.64 R24, [R1+0x63d8] ;  /* 0x0063d80001187983 */ /* 0x000ef60000300a00 */
[----:B------:R-:W-:Y:S09]  /*38f70*/  @!UPT UIADD3 URZ, URZ, URZ, URZ ;  /* 0x0000003f3f3ff290 */ /* 0x000ff2000fffe03f */
[----:B------:R-:W-:Y:S01]  /*38f80*/  STL.64 [R1+0x790], R20 ;  /* 0x0007901401007387 */ /* 0x000fe20000100a00 */
[----:B------:R0:W-:Y:S03]  /*38f90*/  STL.64 [R1+0x798], R22 ;  /* 0x0007981601007387 */ /* 0x0001e60000100a00 */
[----:B0-----:R-:W4:Y:S01]  /*38fa0*/  LDL.LU.64 R22, [R1+0x63d0] ;  /* 0x0063d00001167983 */ /* 0x001f220000300a00 */
[----:B------:R-:W4:Y:S02]  /*38fb0*/  LDL.LU.64 R20, [R1+0x63c8] ;  /* 0x0063c80001147983 */ /* 0x000f240000300a00 */
[C---:B----4-:R-:W-:Y:S11]  /*38fc0*/  HMMA.16816.F32 R20, R4.reuse, R16, R20 ;  /* 0x000000100414723c */ /* 0x050ff60000001814 */
[----:B------:R-:W-:Y:S11]  /*38fd0*/  @!UPT UIADD3 URZ, URZ, URZ, URZ ;  /* 0x0000003f3f3ff290 */ /* 0x000ff6000fffe03f */
[----:B------:R-:W-:Y:S01]  /*38fe0*/  @!UPT UIADD3 URZ, URZ, URZ, URZ ;  /* 0x0000003f3f3ff290 */ /* 0x000fe2000fffe03f */
[----:B------:R0:W-:Y:S01]  /*38ff0*/  STL.64 [R1+0x780], R20 ;  /* 0x0007801401007387 */ /* 0x0001e20000100a00 */
[----:B------:R-:W-:Y:S03]  /*39000*/  STL.64 [R1+0x788], R22 ;  /* 0x0007881601007387 */ /* 0x000fe60000100a00 */
[----:B0-----:R-:W3:Y:S01]  /*39010*/  LDL.LU.64 R20, [R1+0x63c0] ;  /* 0x0063c00001147983 */ /* 0x001ee20000300a00 */
[----:B------:R-:W-:Y:S02]  /*39020*/  IMAD.MOV.U32 R3, RZ, RZ, R17 ;  /* 0x000000ffff037224 */ /* 0x000fe400078e0011 */
[----:B------:R-:W-:Y:S02]  /*39030*/  IMAD.MOV.U32 R10, RZ, RZ, R16 ;  /* 0x000000ffff0a7224 */ /* 0x000fe400078e0010 */
[----:B------:R-:W4:Y:S01]  /*39040*/  LDL.LU.64 R16, [R1+0x2b0] ;  /* 0x0002b00001107983 */ /* 0x000f220000300a00 */
[----:B------:R-:W4:Y:S02]  /*39050*/  LDL.LU.64 R18, [R1+0x2b8] ;  /* 0x0002b80001127983 */ /* 0x000f240000300a00 */
[----:B------:R-:W-:Y:S01]  /*39060*/  STL [R1+0x6330], R3 ;  /* 0x0063300301007387 */ /* 0x000fe20000100800 */
[----:B---3--:R-:W-:Y:S11]  /*39070*/  HMMA.16816.F32 R24, R4, R20, R24 ;  /* 0x000000140418723c */ /* 0x008ff60000001818 */
[----:B------:R-:W-:Y:S11]  /*39080*/  @!UPT UIADD3 URZ, URZ, URZ, URZ ;  /* 0x0000003f3f3ff290 */ /* 0x000ff6000fffe03f */
[----:B------:R-:W-:Y:S01]  /*39090*/  @!UPT UIADD3 URZ, URZ, URZ, URZ ;  /* 0x0000003f3f3ff290 */ /* 0x000fe2000fffe03f */
[----:B------:R0:W-:Y:S01]  /*390a0*/  STL.64 [R1+0x770], R24 ;  /* 0x0007701801007387 */ /* 0x0001e20000100a00 */
[----:B------:R1:W-:Y:S03]  /*390b0*/  STL.64 [R1+0x778], R26 ;  /* 0x0007781a01007387 */ /* 0x0003e60000100a00 */
[----:B0-----:R-:W2:Y:S01]  /*390c0*/  LDL.LU.64 R24, [R1+0x2a0] ;  /* 0x0002a00001187983 */ /* 0x001ea20000300a00 */
[----:B-1----:R-:W2:Y:S02]  /*390d0*/  LDL.LU.64 R26, [R1+0x2a8] ;  /* 0x0002a800011a7983 */ /* 0x002ea40000300a00 */
[----:B------:R-:W3:Y:S02]  /*390e0*/  LDL.64 R20, [R1+0xc0] ;  /* 0x0000c00001147983 */ /* 0x000ee40000100a00 */
[----:B---3--:R0:W-:Y:S04]  /*390f0*/  STL.64 [R1+0x6358], R20 ;  /* 0x0063581401007387 */ /* 0x0081e80000100a00 */
[----:B0-----:R-:W3:Y:S01]  /*39100*/  LDL.64 R20, [R1] ;  /* 0x0000000001147983 */ /* 0x001ee20000100a00 */
[----:B------:R-:W-:-:S03]  /*39110*/  IMAD.MOV.U32 R23, RZ, RZ, R0 ;  /* 0x000000ffff177224 */ /* 0x000fc600078e0000 */
[----:B---3--:R0:W-:Y:S04]  /*39120*/  STL.64 [R1+0x6360], R20 ;  /* 0x0063601401007387 */ /* 0x0081e80000100a00 */
[----:B0-----:R-:W3:Y:S01]  /*39130*/  LDL.64 R20, [R1+0x10] ;  /* 0x0000100001147983 */ /* 0x001ee20000100a00 */
[----:B------:R-:W-:Y:S03]  /*39140*/  STL [R1+0x6380], R23 ;  /* 0x0063801701007387 */ /* 0x000fe60000100800 */
[----:B---3--:R0:W-:Y:S04]  /*39150*/  STL.64 [R1+0x6378], R20 ;  /* 0x0063781401007387 */ /* 0x0081e80000100a00 */
[----:B0-----:R-:W3:Y:S04]  /*39160*/  LDL.64 R20, [R1+0x20] ;  /* 0x0000200001147983 */ /* 0x001ee80000100a00 */
[----:B---3--:R0:W-:Y:S04]  /*39170*/  STL.64 [R1+0x6398], R20 ;  /* 0x0063981401007387 */ /* 0x0081e80000100a00 */
[----:B0-----:R-:W4:Y:S02]  /*39180*/  LDL.64 R20, [R1+0x60] ;  /* 0x0000600001147983 */ /* 0x001f240000100a00 */
[C---:B----4-:R-:W-:Y:S01]  /*39190*/  HMMA.16816.F32 R16, R4.reuse, R20, R16 ;  /* 0x000000140410723c */ /* 0x050fe20000001810 */
[----:B------:R-:W-:Y:S11]  /*391a0*/  IMAD.MOV.U32 R11, RZ, RZ, R21 ;  /* 0x000000ffff0b7224 */ /* 0x000ff600078e0015 */
[----:B------:R-:W-:Y:S11]  /*391b0*/  @!UPT UIADD3 URZ, URZ, URZ, URZ ;  /* 0x0000003f3f3ff290 */ /* 0x000ff6000fffe03f */
[----:B------:R0:W-:Y:S01]  /*391c0*/  STL.64 [R1+0x760], R16 ;  /* 0x0007601001007387 */ /* 0x0001e20000100a00 */
[----:B------:R1:W-:Y:S03]  /*391d0*/  STL.64 [R1+0x768], R18 ;  /* 0x0007681201007387 */ /* 0x0003e60000100a00 */
[----:B0-----:R-:W3:Y:S01]  /*391e0*/  LDL.LU.64 R16, [R1+0x63b8] ;  /* 0x0063b80001107983 */ /* 0x001ee20000300a00 */
[----:B-1----:R-:W-:Y:S02]  /*391f0*/  IMAD.MOV.U32 R18, RZ, RZ, R20 ;  /* 0x000000ffff127224 */ /* 0x002fe400078e0014 */
[----:B------:R-:W4:Y:S02]  /*39200*/  LDL.LU.64 R20, [R1+0x280] ;  /* 0x0002800001147983 */ /* 0x000f240000300a00 */
[----:B------:R-:W3:Y:S01]  /*39210*/  LDL.LU.64 R22, [R1+0x288] ;  /* 0x0002880001167983 */ /* 0x000ee20000300a00 */
[----:B--2---:R-:W-:Y:S01]  /*39220*/  HMMA.16816.F32 R24, R4, R12, R24 ;  /* 0x0000000c0418723c */ /* 0x004fe20000001818 */
[----:B------:R-:W-:Y:S01]  /*39230*/  IMAD.MOV.U32 R19, RZ, RZ, R13 ;  /* 0x000000ffff137224 */ /* 0x000fe200078e000d */
[----:B---3--:R-:W-:Y:S01]  /*39240*/  STL.64 [R1+0x63a8], R22 ;  /* 0x0063a81601007387 */ /* 0x008fe20000100a00 */
[----:B----4-:R0:W-:Y:S03]  /*39250*/  STL.64 [R1+0x63a0], R20 ;  /* 0x0063a01401007387 */ /* 0x0101e60000100a00 */
[----:B0-----:R-:W2:Y:S01]  /*39260*/  LDL.LU.64 R20, [R1+0x290] ;  /* 0x0002900001147983 */ /* 0x001ea20000300a00 */
[----:B------:R-:W2:Y:S02]  /*39270*/  LDL.LU.64 R22, [R1+0x298] ;  /* 0x0002980001167983 */ /* 0x000ea40000300a00 */
[----:B------:R-:W-:Y:S02]  /*39280*/  STL [R1+0x6334], R18 ;  /* 0x0063341201007387 */ /* 0x000fe40000100800 */
[----:B------:R-:W-:Y:S01]  /*39290*/  STL.64 [R1+0x6310], R10 ;  /* 0x0063100a01007387 */ /* 0x000fe20000100a00 */
[----:B------:R0:W-:Y:S04]  /*392a0*/  STL.64 [R1+0x6308], R8 ;  /* 0x0063080801007387 */ /* 0x0001e80000100a00 */
[----:B0-----:R-:W3:Y:S07]  /*392b0*/  LDL.64 R8, [R1+0x30] ;  /* 0x0000300001087983 */ /* 0x001eee0000100a00 */
[----:B------:R0:W-:Y:S02]  /*392c0*/  STL.64 [R1+0x750], R24 ;  /* 0x0007501801007387 */ /* 0x0001e40000100a00 */
[----:B------:R1:W-:Y:S01]  /*392d0*/  STL.64 [R1+0x758], R26 ;  /* 0x0007581a01007387 */ /* 0x0003e20000100a00 */
[----:B0-----:R-:W4:Y:S01]  /*392e0*/  LDL.LU.64 R24, [R1+0x63b0] ;  /* 0x0063b00001187983 */ /* 0x001f220000300a00 */
[----:B-1----:R-:W-:-:S02]  /*392f0*/  IMAD.MOV.U32 R26, RZ, RZ, R12 ;  /* 0x000000ffff1a7224 */ /* 0x002fc400078e000c */
[----:B------:R-:W2:Y:S02]  /*39300*/  LDL.LU.64 R12, [R1+0x270] ;  /* 0x00027000010c7983 */ /* 0x000ea40000300a00 */
[----:B------:R-:W2:Y:S01]  /*39310*/  LDL.LU.64 R14, [R1+0x278] ;  /* 0x00027800010e7983 */ /* 0x000ea20000300a00 */
[----:B------:R-:W-:Y:S01]  /*39320*/  STL [R1+0x6370], R19 ;  /* 0x0063701301007387 */ /* 0x000fe20000100800 */
[----:B------:R0:W-:Y:S03]  /*39330*/  STL.64 [R1+0x6368], R16 ;  /* 0x0063681001007387 */ /* 0x0001e60000100a00 */
[----:B0-----:R-:W2:Y:S02]  /*39340*/  LDL.64 R16, [R1+0x40] ;  /* 0x0000400001107983 */ /* 0x001ea40000100a00 */
[C---:B--2---:R-:W-:Y:S11]  /*39350*/  HMMA.16816.F32 R20, R4.reuse, R16, R20 ;  /* 0x000000100414723c */ /* 0x044ff60000001814 */
[----:B------:R-:W-:Y:S11]  /*39360*/  @!UPT UIADD3 URZ, URZ, URZ, URZ ;  /* 0x0000003f3f3ff290 */ /* 0x000ff6000fffe03f */
[----:B------:R-:W-:Y:S01]  /*39370*/  @!UPT UIADD3 URZ, URZ, URZ, URZ ;  /* 0x0000003f3f3ff290 */ /* 0x000fe2000fffe03f */
[----:B------:R-:W-:Y:S01]  /*39380*/  STL.64 [R1+0x740], R20 ;  /* 0x0007401401007387 */ /* 0x000fe20000100a00 */
[----:B------:R0:W-:Y:S03]  /*39390*/  STL.64 [R1+0x748], R22 ;  /* 0x0007481601007387 */ /* 0x0001e60000100a00 */
[----:B0-----:R-:W3:Y:S01]  /*393a0*/  LDL.LU.64 R22, [R1+0x63a8] ;  /* 0x0063a80001167983 */ /* 0x001ee20000300a00 */
[----:B------:R-:W3:Y:S02]  /*393b0*/  LDL.LU.64 R20, [R1+0x63a0] ;  /* 0x0063a00001147983 */ /* 0x000ee40000300a00 */
[----:B------:R-:W-:Y:S02]  /*393c0*/  IMAD.MOV.U32 R2, RZ, RZ, R16 ;  /* 0x000000ffff027224 */ /* 0x000fe400078e0010 */
[----:B------:R-:W-:Y:S02]  /*393d0*/  IMAD.MOV.U32 R0, RZ, RZ, R17 ;  /* 0x000000ffff007224 */ /* 0x000fe400078e0011 */
[----:B------:R-:W2:Y:S01]  /*393e0*/  LDL.LU.64 R16, [R1+0x260] ;  /* 0x0002600001107983 */ /* 0x000ea20000300a00 */
[----:B------:R-:W2:Y:S01]  /*393f0*/  LDL.LU.64 R18, [R1+0x268] ;  /* 0x0002680001127983 */ /* 0x000ea20000300a00 */
[C---:B---3--:R-:W-:Y:S11]  /*39400*/  HMMA.16816.F32 R20, R4.reuse, R8, R20 ;  /* 0x000000080414723c */ /* 0x048ff60000001814 */
[----:B------:R-:W-:Y:S11]  /*39410*/  @!UPT UIADD3 URZ, URZ, URZ, URZ ;  /* 0x0000003f3f3ff290 */ /* 0x000ff6000fffe03f */
[----:B------:R-:W-:Y:S01]  /*39420*/  @!UPT UIADD3 URZ, URZ, URZ, URZ ;  /* 0x0000003f3f3ff290 */ /* 0x000fe2000fffe03f */
[----:B------:R0:W-:Y:S01]  /*39430*/  STL.64 [R1+0x730], R20 ;  /* 0x0007301401007387 */ /* 0x0001e20000100a00 */
[----:B------:R-:W-:Y:S03]  /*39440*/  STL.64 [R1+0x738], R22 ;  /* 0x0007381601007387 */ /* 0x000fe60000100a00 */
[----:B0-----:R-:W3:Y:S01]  /*39450*/  LDL.LU.64 R20, [R1+0x6398] ;  /* 0x0063980001147983 */ /* 0x001ee20000300a00 */
[----:B------:R-:W-:Y:S02]  /*39460*/  IMAD.MOV.U32 R27, RZ, RZ, R9 ;  /* 0x000000ffff1b7224 */ /* 0x000fe400078e0009 */
[----:B------:R-:W-:Y:S02]  /*39470*/  IMAD.MOV.U32 R28, RZ, RZ, R8 ;  /* 0x000000ffff1c7224 */ /* 0x000fe400078e0008 */
[----:B------:R-:W2:Y:S01]  /*39480*/  LDL.LU.64 R8, [R1+0x250] ;  /* 0x0002500001087983 */ /* 0x000ea20000300a00 */
[----:B------:R-:W2:Y:S02]  /*39490*/  LDL.LU.64 R10, [R1+0x258] ;  /* 0x00025800010a7983 */ /* 0x000ea40000300a00 */
[----:B------:R-:W-:Y:S02]  /*394a0*/  STL.64 [R1+0x6350], R26 ;  /* 0x0063501a01007387 */ /* 0x000fe40000100a00 */
[----:B----4-:R0:W-:Y:S02]  /*394b0*/  STL.64 [R1+0x6348], R24 ;  /* 0x0063481801007387 */ /* 0x0101e40000100a00 */
[----:B0-----:R-:W4:Y:S01]  /*394c0*/  LDL.LU.64 R24, [R1+0x240] ;  /* 0x0002400001187983 */ /* 0x001f220000300a00 */
[----:B------:R-:W4:Y:S01]  /*394d0*/  LDL.LU.64 R26, [R1+0x248] ;  /* 0x00024800011a7983 */ /* 0x000f220000300a00 */
        /* <DEDUP_REMOVED lines=8> */
[----:B------:R-:W2:Y:S01]  /*39560*/  LDL.LU R23, [R1+0x6380] ;  /* 0x0063800001177983 */ /* 0x000ea20000300800 */
[----:B------:R-:W2:Y:S02]  /*39570*/  LDL.LU.64 R20, [R1+0x6378] ;  /* 0x0063780001147983 */ /* 0x000ea40000300a00 */
[C---:B--2---:R-:W-:Y:S02]  /*39580*/  HMMA.16816.F32 R16, R4.reuse, R20, R16 ;  /* 0x000000140410723c */ /* 0x044fe40000001810 */
[----:B---3--:R-:W-:Y:S01]  /*39590*/  STL.64 [R1+0x6328], R14 ;  /* 0x0063280e01007387 */ /* 0x008fe20000100a00 */
[----:B------:R-:W-:Y:S02]  /*395a0*/  STL.64 [R1+0x6320], R12 ;  /* 0x0063200c01007387 */ /* 0x000fe40000100a00 */
[----:B------:R-:W-:Y:S11]  /*395b0*/  IMAD.MOV.U32 R3, RZ, RZ, R21 ;  /* 0x000000ffff037224 */ /* 0x000ff600078e0015 */
[----:B------:R-:W-:Y:S07]  /*395c0*/  @!UPT UIADD3 URZ, URZ, URZ, URZ ;  /* 0x0000003f3f3ff290 */ /* 0x000fee000fffe03f */
[----:B------:R-:W-:Y:S01]  /*395d0*/  STL.64 [R1+0x710], R16 ;  /* 0x0007101001007387 */ /* 0x000fe20000100a00 */
[----:B------:R0:W-:Y:S03]  /*395e0*/  STL.64 [R1+0x718], R18 ;  /* 0x0007181201007387 */ /* 0x0001e60000100a00 */
[----:B0-----:R-:W2:Y:S01]  /*395f0*/  LDL.LU R19, [R1+0x6370] ;  /* 0x0063700001137983 */ /* 0x001ea20000300800 */
[----:B------:R-:W3:Y:S02]  /*39600*/  LDL.LU.64 R16, [R1+0x6368] ;  /* 0x0063680001107983 */ /* 0x000ee40000300a00 */
[----:B------:R-:W-:Y:S02]  /*39610*/  IMAD.MOV.U32 R18, RZ, RZ, R20 ;  /* 0x000000ffff127224 */ /* 0x000fe400078e0014 */
[----:B------:R-:W2:Y:S02]  /*39620*/  LDL.LU.64 R20, [R1+0x6360] ;  /* 0x0063600001147983 */ /* 0x000ea40000300a00 */
[C---:B--2---:R-:W-:Y:S02]  /*39630*/  HMMA.16816.F32 R8, R4.reuse, R20, R8 ;  /* 0x000000140408723c */ /* 0x044fe40000001808 */
[----:B------:R-:W-:Y:S01]  /*39640*/  STL.64 [R1+0x6340], R18 ;  /* 0x0063401201007387 */ /* 0x000fe20000100a00 */
[----:B---3--:R0:W-:Y:S03]  /*39650*/  STL.64 [R1+0x6338], R16 ;  /* 0x0063381001007387 */ /* 0x0081e60000100a00 */
[----:B0-----:R-:W2:Y:S01]  /*39660*/  LDL.LU.64 R16, [R1+0x230] ;  /* 0x0002300001107983 */ /* 0x001ea20000300a00 */
[----:B------:R-:W2:Y:S11]  /*39670*/  LDL.LU.64 R18, [R1+0x238] ;  /* 0x0002380001127983 */ /* 0x000eb60000300a00 */
[----:B------:R-:W-:Y:S05]  /*39680*/  @!UPT UIADD3 URZ, URZ, URZ, URZ ;  /* 0x0000003f3f3ff290 */ /* 0x000fea000fffe03f */
[----:B------:R0:W-:Y:S01]  /*39690*/  STL.64 [R1+0x700], R8 ;  /* 0x0007000801007387 */ /* 0x0001e20000100a00 */
[----:B------:R-:W-:Y:S02]  /*396a0*/  STL.64 [R1+0x708], R10 ;  /* 0x0007080a01007387 */ /* 0x000fe40000100a00 */
[----:B0-----:R-:W-:Y:S02]  /*396b0*/  IMAD.MOV.U32 R9, RZ, RZ, R20 ;  /* 0x000000ffff097224 */ /* 0x001fe400078e0014 */
[----:B------:R-:W-:Y:S02]  /*396c0*/  IMAD.MOV.U32 R8, RZ, RZ, R21 ;  /* 0x000000ffff087224 */ /* 0x000fe400078e0015 */
[----:B------:R-:W4:Y:S02]  /*396d0*/  LDL.LU.64 R20, [R1+0x6358] ;  /* 0x0063580001147983 */ /* 0x000f240000300a00 */
[----:B----4-:R-:W-:Y:S11]  /*396e0*/  HMMA.16816.F32 R24, R4, R20, R24 ;  /* 0x000000140418723c */ /* 0x010ff60000001818 */
[----:B------:R-:W-:Y:S11]  /*396f0*/  @!UPT UIADD3 URZ, URZ, URZ, URZ ;  /* 0x0000003f3f3ff290 */ /* 0x000ff6000fffe03f */
[----:B------:R-:W-:Y:S01]  /*39700*/  @!UPT UIADD3 URZ, URZ, URZ, URZ ;  /* 0x0000003f3f3ff290 */ /* 0x000fe2000fffe03f */
[----:B------:R-:W-:Y:S01]  /*39710*/  STL.64 [R1+0x6f0], R24 ;  /* 0x0006f01801007387 */ /* 0x000fe20000100a00 */
[----:B------:R0:W-:Y:S03]  /*39720*/  STL.64 [R1+0x6f8], R26 ;  /* 0x0006f81a01007387 */ /* 0x0001e60000100a00 */
[----:B0-----:R-:W3:Y:S01]  /*39730*/  LDL.LU.64 R26, [R1+0x6350] ;  /* 0x00635000011a7983 */ /* 0x001ee20000300a00 */
[----:B------:R-:W2:Y:S02]  /*39740*/  LDL.LU.64 R24, [R1+0x6348] ;  /* 0x0063480001187983 */ /* 0x000ea40000300a00 */
[----:B------:R-:W-:Y:S02]  /*39750*/  IMAD.MOV.U32 R15, RZ, RZ, R23 ;  /* 0x000000ffff0f7224 */ /* 0x000fe400078e0017 */
[----:B------:R-:W-:Y:S02]  /*39760*/  IMAD.MOV.U32 R11, RZ, RZ, R20 ;  /* 0x000000ffff0b7224 */ /* 0x000fe400078e0014 */
[----:B------:R-:W-:-:S02]  /*39770*/  IMAD.MOV.U32 R10, RZ, RZ, R21 ;  /* 0x000000ffff0a7224 */ /* 0x000fc400078e0015 */
[----:B------:R-:W-:Y:S01]  /*39780*/  LDSM.16.MT88.4 R20, [R15+0x10080] ;  /* 0x010080000f14783b */ /* 0x000fe20000004200 */
[----:B--2---:R-:W-:Y:S03]  /*39790*/  HMMA.16816.F32 R4, R4, R24, R16 ;  /* 0x000000180404723c */ /* 0x004fe60000001810 */
[----:B------:R-:W2:Y:S01]  /*397a0*/  LDL.LU.64 R18, [R1+0x6340] ;  /* 0x0063400001127983 */ /* 0x000ea20000300a00 */
[----:B------:R-:W4:Y:S11]  /*397b0*/  LDL.LU.64 R16, [R1+0x6338] ;  /* 0x0063380001107983 */ /* 0x000f360000300a00 */
[----:B------:R-:W-:Y:S08]  /*397c0*/  @!UPT UIADD3 URZ, URZ, URZ, URZ ;  /* 0x0000003f3f3ff290 */ /* 0x000ff0000fffe03f */
[----:B------:R-:W-:Y:S01]  /*397d0*/  STL.64 [R1+0x440], R4 ;  /* 0x0004400401007387 */ /* 0x000fe20000100a00 */
[----:B------:R0:W-:Y:S02]  /*397e0*/  STL.64 [R1+0x448], R6 ;  /* 0x0004480601007387 */ /* 0x0001e40000100a00 */
[----:B------:R-:W4:Y:S02]  /*397f0*/  LDL.LU.64 R12, [R1+0x15e0] ;  /* 0x0015e000010c7983 */ /* 0x000f240000300a00 */
[----:B0-----:R-:W-:Y:S02]  /*39800*/  IMAD.MOV.U32 R7, RZ, RZ, R15 ;  /* 0x000000ffff077224 */ /* 0x001fe400078e000f */
[----:B------:R-:W4:Y:S04]  /*39810*/  LDL.LU.64 R14, [R1+0x15e8] ;  /* 0x0015e800010e7983 */ /* 0x000f280000300a00 */
[----:B------:R-:W0:Y:S01]  /*39820*/  LDSM.16.MT88.4 R4, [R7+0x10100] ;  /* 0x010100000704783b */ /* 0x000e220000004200 */
[----:B------:R1:W-:Y:S02]  /*39830*/  STL.64 [R1+0x6208], R24 ;  /* 0x0062081801007387 */ /* 0x0003e40000100a00 */
[----:B-1----:R-:W-:-:S02]  /*39840*/  IMAD.MOV.U32 R24, RZ, RZ, R11 ;  /* 0x000000ffff187224 */ /* 0x002fc400078e000b */
[----:B------:R-:W-:-:S05]  /*39850*/  IMAD.MOV.U32 R25, RZ, RZ, R10 ;  /* 0x000000ffff197224 */ /* 0x000fca00078e000a */
[----:B------:R1:W-:Y:S02]  /*39860*/  STL.64 [R1+0x6220], R24 ;  /* 0x0062201801007387 */ /* 0x0003e40000100a00 */
[----:B-1----:R-:W-:Y:S02]  /*39870*/  IMAD.MOV.U32 R24, RZ, RZ, R9 ;  /* 0x000000ffff187224 */ /* 0x002fe400078e0009 */
[----:B------:R-:W-:Y:S02]  /*39880*/  IMAD.MOV.U32 R25, RZ, RZ, R8 ;  /* 0x000000ffff197224 */ /* 0x000fe400078e0008 */
[----:B------:R-:W3:Y:S01]  /*39890*/  LDL.LU.64 R8, [R1+0x15d0] ;  /* 0x0015d00001087983 */ /* 0x000ee20000300a00 */
[----:B------:R-:W3:Y:S02]  /*398a0*/  LDL.LU.64 R10, [R1+0x15d8] ;  /* 0x0015d800010a7983 */ /* 0x000ee40000300a00 */
[----:B------:R1:W-:Y:S02]  /*398b0*/  STL.64 [R1+0x6238], R24 ;  /* 0x0062381801007387 */ /* 0x0003e40000100a00 */
[----:B-1----:R-:W-:-:S02]  /*398c0*/  IMAD.MOV.U32 R25, RZ, RZ, R3 ;  /* 0x000000ffff197224 */ /* 0x002fc400078e0003 */
[----:B--2---:R-:W-:Y:S02]  /*398d0*/  IMAD.MOV.U32 R24, RZ, RZ, R18 ;  /* 0x000000ffff187224 */ /* 0x004fe400078e0012 */
[----:B------:R-:W2:Y:S01]  /*398e0*/  LDL.LU R18, [R1+0x6334] ;  /* 0x0063340001127983 */ /* 0x000ea20000300800 */
[----:B------:R-:W2:Y:S02]  /*398f0*/  LDL.LU R3, [R1+0x6330] ;  /* 0x0063300001037983 */ /* 0x000ea40000300800 */
[----:B------:R-:W-:Y:S02]  /*39900*/  STL.64 [R1+0x6250], R24 ;  /* 0x0062501801007387 */ /* 0x000fe40000100a00 */
[----:B0-----:R-:W-:Y:S01]  /*39910*/  STL.64 [R1+0x6218], R6 ;  /* 0x0062180601007387 */ /* 0x001fe20000100a00 */
[----:B------:R0:W-:Y:S04]  /*39920*/  STL.64 [R1+0x6210], R4 ;  /* 0x0062100401007387 */ /* 0x0001e80000100a00 */
        /* <DEDUP_REMOVED lines=8> */
[----:B0-----:R-:W4:Y:S01]  /*399b0*/  LDL.LU.64 R14, [R1+0x6328] ;  /* 0x00632800010e7983 */ /* 0x001f220000300a00 */
[----:B------:R-:W3:Y:S02]  /*399c0*/  LDL.LU.64 R12, [R1+0x6320] ;  /* 0x00632000010c7983 */ /* 0x000ee40000300a00 */
[----:B------:R-:W-:Y:S02]  /*399d0*/  IMAD.MOV.U32 R25, RZ, RZ, R29 ;  /* 0x000000ffff197224 */ /* 0x000fe400078e001d */
[----:B------:R-:W-:Y:S01]  /*399e0*/  STL.64 [R1+0x62d0], R16 ;  /* 0x0062d01001007387 */ /* 0x000fe20000100a00 */
[----:B---3--:R-:W-:Y:S01]  /*399f0*/  HMMA.16816.F32 R8, R20, R12, R8 ;  /* 0x0000000c1408723c */ /* 0x008fe20000001808 */
[----:B----4-:R-:W-:-:S02]  /*39a00*/  IMAD.MOV.U32 R24, RZ, RZ, R15 ;  /* 0x000000ffff187224 */ /* 0x010fc400078e000f */
[----:B------:R-:W3:Y:S01]  /*39a10*/  LDL.LU R15, [R1+0x631c] ;  /* 0x00631c00010f7983 */ /* 0x000ee20000300800 */
[----:B------:R-:W4:Y:S02]  /*39a20*/  LDL.LU R29, [R1+0x6318] ;  /* 0x00631800011d7983 */ /* 0x000f240000300800 */
[----:B------:R-:W-:Y:S11]  /*39a30*/  STL.64 [R1+0x6268], R24 ;  /* 0x0062681801007387 */ /* 0x000ff60000100a00 */
[----:B------:R-:W-:Y:S06]  /*39a40*/  @!UPT UIADD3 URZ, URZ, URZ, URZ ;  /* 0x0000003f3f3ff290 */ /* 0x000fec000fffe03f */
[----:B------:R-:W-:Y:S01]  /*39a50*/  STL.64 [R1+0x3a0], R8 ;  /* 0x0003a00801007387 */ /* 0x000fe20000100a00 */
[----:B------:R0:W-:Y:S03]  /*39a60*/  STL.64 [R1+0x3a8], R10 ;  /* 0x0003a80a01007387 */ /* 0x0001e60000100a00 */
[----:B0-----:R-:W2:Y:S01]  /*39a70*/  LDL.LU.64 R10, [R1+0x6310] ;  /* 0x00631000010a7983 */ /* 0x001ea20000300a00 */
[----:B------:R-:W2:Y:S02]  /*39a80*/  LDL.LU.64 R8, [R1+0x6308] ;  /* 0x0063080001087983 */ /* 0x000ea40000300a00 */
[----:B------:R-:W-:Y:S02]  /*39a90*/  IMAD.MOV.U32 R24, RZ, RZ, R28 ;  /* 0x000000ffff187224 */ /* 0x000fe400078e001c */
[----:B------:R-:W-:-:S05]  /*39aa0*/  IMAD.MOV.U32 R25, RZ, RZ, R27 ;  /* 0x000000ffff197224 */ /* 0x000fca00078e001b */
[----:B------:R-:W-:Y:S04]  /*39ab0*/  STL.64 [R1+0x6280], R24 ;  /* 0x0062801801007387 */ /* 0x000fe80000100a00 */
[----:B---3--:R-:W-:Y:S01]  /*39ac0*/  STL.64 [R1+0x6200], R14 ;  /* 0x0062000e01007387 */ /* 0x008fe20000100a00 */
[----:B------:R0:W-:Y:S03]  /*39ad0*/  STL.64 [R1+0x61f8], R12 ;  /* 0x0061f80c01007387 */ /* 0x0001e60000100a00 */
[----:B0-----:R-:W3:Y:S01]  /*39ae0*/  LDL.LU.64 R12, [R1+0x15b0] ;  /* 0x0015b000010c7983 */ /* 0x001ee20000300a00 */
[----:B------:R-:W3:Y:S01]  /*39af0*/  LDL.LU.64 R14, [R1+0x15b8] ;  /* 0x0015b800010e7983 */ /* 0x000ee20000300a00 */
[----:B--2---:R-:W-:Y:S11]  /*39b00*/  HMMA.16816.F32 R4, R20, R8, R4 ;  /* 0x000000081404723c */ /* 0x004ff60000001804 */
[----:B------:R-:W-:Y:S11]  /*39b10*/  @!UPT UIADD3 URZ, URZ, URZ, URZ ;  /* 0x0000003f3f3ff290 */ /* 0x000ff6000fffe03f */
[----:B------:R-:W-:Y:S01]  /*39b20*/  @!UPT UIADD3 URZ, URZ, URZ, URZ ;  /* 0x0000003f3f3ff290 */ /* 0x000fe2000fffe03f */
[----:B------:R0:W-:Y:S01]  /*39b30*/  STL.64 [R1+0x390], R4 ;  /* 0x0003900401007387 */ /* 0x0001e20000100a00 */
[----:B------:R-:W-:Y:S03]  /*39b40*/  STL.64 [R1+0x398], R6 ;  /* 0x0003980601007387 */ /* 0x000fe60000100a00 */
[----:B0-----:R-:W3:Y:S01]  /*39b50*/  LDL.LU.64 R4, [R1+0x6300] ;  /* 0x0063000001047983 */ /* 0x001ee20000300a00 */
[----:B------:R-:W-:Y:S02]  /*39b60*/  IMAD.MOV.U32 R24, RZ, RZ, R2 ;  /* 0x000000ffff187224 */ /* 0x000fe400078e0002 */
[----:B------:R-:W-:Y:S02]  /*39b70*/  IMAD.MOV.U32 R25, RZ, RZ, R0 ;  /* 0x000000ffff197224 */ /* 0x000fe400078e0000 */
[----:B------:R-:W-:Y:S03]  /*39b80*/  STL.64 [R1+0x62f8], R8 ;  /* 0x0062f80801007387 */ /* 0x000fe60000100a00 */
[----:B------:R0:W-:Y:S02]  /*39b90*/  STL.64 [R1+0x6298], R24 ;  /* 0x0062981801007387 */ /* 0x0001e40000100a00 */
[----:B0-----:R-:W-:-:S02]  /*39ba0*/  IMAD.MOV.U32 R24, RZ, RZ, R26 ;  /* 0x000000ffff187224 */ /* 0x001fc400078e001a */
[----:B------:R-:W-:Y:S01]  /*39bb0*/  IMAD.MOV.U32 R25, RZ, RZ, R19 ;  /* 0x000000ffff197224 */ /* 0x000fe200078e0013 */
[----:B---3--:R-:W-:Y:S11]  /*39bc0*/  HMMA.16816.F32 R12, R20, R4, R12 ;  /* 0x00000004140c723c */ /* 0x008ff6000000180c */
[----:B------:R-:W-:Y:S11]  /*39bd0*/  @!UPT UIADD3 URZ, URZ, URZ, URZ ;  /* 0x0000003f3f3ff290 */ /* 0x000ff6000fffe03f */
[----:B------:R-:W-:Y:S01]  /*39be0*/  @!UPT UIADD3 URZ, URZ, URZ, URZ ;  /* 0x0000003f3f3ff290 */ /* 0x000fe2000fffe03f */
[----:B------:R-:W-:Y:S01]  /*39bf0*/  STL.64 [R1+0x380], R12 ;  /* 0x0003800c01007387 */ /* 0x000fe20000100a00 */
[----:B------:R-:W-:Y:S02]  /*39c00*/  STL.64 [R1+0x388], R14 ;  /* 0x0003880e01007387 */ /* 0x000fe40000100a00 */
[----:B------:R0:W-:Y:S02]  /*39c10*/  STL.64 [R1+0x62b0], R24 ;  /* 0x0062b01801007387 */ /* 0x0001e40000100a00 */
[----:B------:R-:W2:Y:S02]  /*39c20*/  LDL.LU.64 R16, [R1+0x14a0] ;  /* 0x0014a00001107983 */ /* 0x000ea40000300a00 */
[----:B0-----:R-:W-:Y:S02]  /*39c30*/  IMAD.MOV.U32 R24, RZ, RZ, R18 ;  /* 0x000000ffff187224 */ /* 0x001fe400078e0012 */
[----:B------:R-:W3:Y:S01]  /*39c40*/  LDL.LU.64 R18, [R1+0x14a8] ;  /* 0x0014a80001127983 */ /* 0x000ee20000300a00 */
[----:B------:R-:W-:-:S03]  /*39c50*/  IMAD.MOV.U32 R25, RZ, RZ, R11 ;  /* 0x000000ffff197224 */ /* 0x000fc600078e000b */
[----:B---3--:R-:W-:Y:S01]  /*39c60*/  STL.64 [R1+0x62e0], R18 ;  /* 0x0062e01201007387 */ /* 0x008fe20000100a00 */
[----:B--2---:R0:W-:Y:S02]  /*39c70*/  STL.64 [R1+0x62d8], R16 ;  /* 0x0062d81001007387 */ /* 0x0041e40000100a00 */
[----:B------:R-:W2:Y:S02]  /*39c80*/  LDL.LU.64 R8, [R1+0x14d0] ;  /* 0x0014d00001087983 */ /* 0x000ea40000300a00 */
[----:B0-----:R-:W-:Y:S02]  /*39c90*/  IMAD.MOV.U32 R16, RZ, RZ, R10 ;  /* 0x000000ffff107224 */ /* 0x001fe400078e000a */
[----:B------:R-:W-:Y:S01]  /*39ca0*/  IMAD.MOV.U32 R17, RZ, RZ, R3 ;  /* 0x000000ffff117224 */ /* 0x000fe200078e0003 */
[----:B------:R-:W2:Y:S04]  /*39cb0*/  LDL.LU.64 R10, [R1+0x14d8] ;  /* 0x0014d800010a7983 */ /* 0x000ea80000300a00 */
[----:B------:R0:W-:Y:S04]  /*39cc0*/  STL.64 [R1+0x62f0], R16 ;  /* 0x0062f01001007387 */ /* 0x0001e80000100a00 */
[----:B0-----:R-:W2:Y:S01]  /*39cd0*/  LDL.64 R16, [R1+0x90] ;  /* 0x0000900001107983 */ /* 0x001ea20000100a00 */
[----:B------:R0:W-:Y:S03]  /*39ce0*/  STL.64 [R1+0x62c8], R24 ;  /* 0x0062c81801007387 */ /* 0x0001e60000100a00 */
[----:B0-----:R-:W3:Y:S01]  /*39cf0*/  LDL.64 R24, [R1+0x70] ;  /* 0x0000700001187983 */ /* 0x001ee20000100a00 */
[----:B------:R-:W-:-:S02]  /*39d00*/  IMAD.MOV.U32 R2, RZ, RZ, R4 ;  /* 0x000000ffff027224 */ /* 0x000fc400078e0004 */
[----:B------:R-:W-:Y:S01]  /*39d10*/  IMAD.MOV.U32 R0, RZ, RZ, R5 ;  /* 0x000000ffff007224 */ /* 0x000fe200078e0005 */
[----:B---3--:R0:W-:Y:S04]  /*39d20*/  STL.64 [R1+0x62e8], R24 ;  /* 0x0062e81801007387 */ /* 0x0081e80000100a00 */
[----:B0-----:R-:W3:Y:S01]  /*39d30*/  LDL.LU.64 R24, [R1+0x14b0] ;  /* 0x0014b00001187983 */ /* 0x001ee20000300a00 */
[----:B------:R-:W3:Y:S02]  /*39d40*/  LDL.LU.64 R26, [R1+0x14b8] ;  /* 0x0014b800011a7983 */ /* 0x000ee40000300a00 */
[----:B------:R-:W2:Y:S02]  /*39d50*/  LDL.LU.64 R4, [R1+0x1420] ;  /* 0x0014200001047983 */ /* 0x000ea40000300a00 */
[----:B------:R-:W2:Y:S02]  /*39d60*/  LDL.LU.64 R6, [R1+0x1428] ;  /* 0x0014280001067983 */ /* 0x000ea40000300a00 */
[----:B--2---:R-:W-:Y:S01]  /*39d70*/  STL.64 [R1+0x6230], R6 ;  /* 0x0062300601007387 */ /* 0x004fe20000100a00 */
[----:B------:R0:W-:Y:S03]  /*39d80*/  STL.64 [R1+0x6228], R4 ;  /* 0x0062280401007387 */ /* 0x0001e60000100a00 */
[----:B0-----:R-:W2:Y:S01]  /*39d90*/  LDL.LU.64 R4, [R1+0x1430] ;  /* 0x0014300001047983 */ /* 0x001ea20000300a00 */
[----:B------:R-:W2:Y:S03]  /*39da0*/  LDL.LU.64 R6, [R1+0x1438] ;  /* 0x0014380001067983 */ /* 0x000ea60000300a00 */
        /* <DEDUP_REMOVED lines=15> */
[----:B------:R-:W2:Y:S01]  /*39ea0*/  LDL.LU.64 R6, [R1+0x1478] ;  /* 0x0014780001067983 */ /* 0x000ea20000300a00 */
[----:B------:R-:W-:Y:S02]  /*39eb0*/  HMMA.16816.F32 R8, R20, R16, R8 ;  /* 0x000000101408723c */ /* 0x000fe40000001808 */
[----:B--2---:R-:W-:Y:S01]  /*39ec0*/  STL.64 [R1+0x62a8], R6 ;  /* 0x0062a80601007387 */ /* 0x004fe20000100a00 */
[----:B------:R0:W-:Y:S03]  /*39ed0*/  STL.64 [R1+0x62a0], R4 ;  /* 0x0062a00401007387 */ /* 0x0001e60000100a00 */
[----:B0-----:R-:W2:Y:S01]  /*39ee0*/  LDL.LU.64 R4, [R1+0x1480] ;  /* 0x0014800001047983 */ /* 0x001ea20000300a00 */
[----:B------:R-:W2:Y:S02]  /*39ef0*/  LDL.LU.64 R6, [R1+0x1488] ;  /* 0x0014880001067983 */ /* 0x000ea40000300a00 */
[----:B------:R-:W-:Y:S01]  /*39f00*/  IMAD.MOV.U32 R3, RZ, RZ, R17 ;  /* 0x000000ffff037224 */ /* 0x000fe200078e0011 */
[----:B--2---:R-:W-:Y:S01]  /*39f10*/  STL.64 [R1+0x62c0], R6 ;  /* 0x0062c00601007387 */ /* 0x004fe20000100a00 */
[----:B------:R0:W-:Y:S03]  /*39f20*/  STL.64 [R1+0x62b8], R4 ;  /* 0x0062b80401007387 */ /* 0x0001e60000100a00 */
[----:B0-----:R-:W2:Y:S01]  /*39f30*/  LDL.LU.64 R4, [R1+0x1490] ;  /* 0x0014900001047983 */ /* 0x001ea20000300a00 */
[----:B------:R-:W2:Y:S02]  /*39f40*/  LDL.LU.64 R6, [R1+0x1498] ;  /* 0x0014980001067983 */ /* 0x000ea40000300a00 */
[----:B------:R-:W2:Y:S02]  /*39f50*/  LDL.LU.64 R12, [R1+0x1120] ;  /* 0x00112000010c7983 */ /* 0x000ea40000300a00 */
[----:B------:R-:W2:Y:S04]  /*39f60*/  LDL.LU.64 R14, [R1+0x1128] ;  /* 0x00112800010e7983 */ /* 0x000ea80000300a00 */
[----:B------:R0:W-:Y:S01]  /*39f70*/  STL.64 [R1+0x370], R8 ;  /* 0x0003700801007387 */ /* 0x0001e20000100a00 */
[----:B------:R1:W-:Y:S03]  /*39f80*/  STL.64 [R1+0x378], R10 ;  /* 0x0003780a01007387 */ /* 0x0003e60000100a00 */
[----:B0-----:R-:W2:Y:S01]  /*39f90*/  LDL.LU.64 R8, [R1+0x62f8] ;  /* 0x0062f80001087983 */ /* 0x001ea20000300a00 */
[----:B-1----:R-:W-:-:S02]  /*39fa0*/  IMAD.MOV.U32 R10, RZ, RZ, R16 ;  /* 0x000000ffff0a7224 */ /* 0x002fc400078e0010 */
[----:B------:R-:W3:Y:S02]  /*39fb0*/  LDL.LU.64 R16, [R1+0x62f0] ;  /* 0x0062f00001107983 */ /* 0x000ee40000300a00 */
[C---:B---3--:R-:W-:Y:S01]  /*39fc0*/  HMMA.16816.F32 R16, R20.reuse, R16, R24 ;  /* 0x000000101410723c */ /* 0x048fe20000001818 */
[----:B------:R-:W3:Y:S11]  /*39fd0*/  LDL.LU.64 R24, [R1+0x62e8] ;  /* 0x0062e80001187983 */ /* 0x000ef60000300a00 */
[----:B------:R-:W-:Y:S11]  /*39fe0*/  @!UPT UIADD3 URZ, URZ, URZ, URZ ;  /* 0x0000003f3f3ff290 */ /* 0x000ff6000fffe03f */
[----:B------:R-:W-:Y:S01]  /*39ff0*/  STL.64 [R1+0x360], R16 ;  /* 0x0003601001007387 */ /* 0x000fe20000100a00 */
[----:B------:R0:W-:Y:S03]  /*3a000*/  STL.64 [R1+0x368], R18 ;  /* 0x0003681201007387 */ /* 0x0001e60000100a00 */
[----:B0-----:R-:W2:Y:S01]  /*3a010*/  LDL.LU.64 R18, [R1+0x62e0] ;  /* 0x0062e00001127983 */ /* 0x001ea20000300a00 */
[----:B------:R-:W2:Y:S02]  /*3a020*/  LDL.LU.64 R16, [R1+0x62d8] ;  /* 0x0062d80001107983 */ /* 0x000ea40000300a00 */
[----:B---3--:R-:W-:Y:S01]  /*3a030*/  IMAD.MOV.U32 R11, RZ, RZ, R25 ;  /* 0x000000ffff0b7224 */ /* 0x008fe200078e0019 */
[C---:B--2---:R-:W-:Y:S11]  /*3a040*/  HMMA.16816.F32 R16, R20.reuse, R24, R16 ;  /* 0x000000181410723c */ /* 0x044ff60000001810 */
[----:B------:R-:W-:Y:S11]  /*3a050*/  @!UPT UIADD3 URZ, URZ, URZ, URZ ;  /* 0x0000003f3f3ff290 */ /* 0x000ff6000fffe03f */
[----:B------:R-:W-:Y:S01]  /*3a060*/  @!UPT UIADD3 URZ, URZ, URZ, URZ ;  /* 0x0000003f3f3ff290 */ /* 0x000fe2000fffe03f */
[----:B------:R0:W-:Y:S01]  /*3a070*/  STL.64 [R1+0x660], R16 ;  /* 0x0006601001007387 */ /* 0x0001e20000100a00 */
[----:B------:R1:W-:Y:S03]  /*3a080*/  STL.64 [R1+0x668], R18 ;  /* 0x0006681201007387 */ /* 0x0003e60000100a00 */
[----:B0-----:R-:W2:Y:S01]  /*3a090*/  LDL.LU.64 R16, [R1+0x62d0] ;  /* 0x0062d00001107983 */ /* 0x001ea20000300a00 */
[----:B-1----:R-:W-:Y:S02]  /*3a0a0*/  IMAD.MOV.U32 R18, RZ, RZ, R24 ;  /* 0x000000ffff127224 */ /* 0x002fe400078e0018 */
[----:B------:R-:W3:Y:S02]  /*3a0b0*/  LDL.LU.64 R24, [R1+0x62c8] ;  /* 0x0062c80001187983 */ /* 0x000ee40000300a00 */
[C---:B---3--:R-:W-:Y:S01]  /*3a0c0*/  HMMA.16816.F32 R24, R20.reuse, R24, R4 ;  /* 0x000000181418723c */ /* 0x048fe20000001804 */
[----:B------:R-:W3:Y:S01]  /*3a0d0*/  LDL.LU.64 R6, [R1+0x62c0] ;  /* 0x0062c00001067983 */ /* 0x000ee20000300a00 */
[----:B------:R-:W3:Y:S11]  /*3a0e0*/  LDL.LU.64 R4, [R1+0x62b8] ;  /* 0x0062b80001047983 */ /* 0x000ef60000300a00 */
[----:B------:R-:W-:Y:S10]  /*3a0f0*/  @!UPT UIADD3 URZ, URZ, URZ, URZ ;  /* 0x0000003f3f3ff290 */ /* 0x000ff4000fffe03f */
[----:B------:R0:W-:Y:S01]  /*3a100*/  STL.64 [R1+0x650], R24 ;  /* 0x0006501801007387 */ /* 0x0001e20000100a00 */
[----:B------:R3:W-:Y:S03]  /*3a110*/  STL.64 [R1+0x658], R26 ;  /* 0x0006581a01007387 */ /* 0x0007e60000100a00 */
[----:B0-----:R-:W3:Y:S02]  /*3a120*/  LDL.LU.64 R24, [R1+0x62b0] ;  /* 0x0062b00001187983 */ /* 0x001ee40000300a00 */
[C---:B---3--:R-:W-:Y:S02]  /*3a130*/  HMMA.16816.F32 R24, R20.reuse, R24, R4 ;  /* 0x000000181418723c */ /* 0x048fe40000001804 */
[----:B------:R-:W3:Y:S01]  /*3a140*/  LDL.LU.64 R6, [R1+0x62a8] ;  /* 0x0062a80001067983 */ /* 0x000ee20000300a00 */
[----:B------:R-:W3:Y:S11]  /*3a150*/  LDL.LU.64 R4, [R1+0x62a0] ;  /* 0x0062a00001047983 */ /* 0x000ef60000300a00 */
[----:B------:R-:W-:Y:S09]  /*3a160*/  @!UPT UIADD3 URZ, URZ, URZ, URZ ;  /* 0x0000003f3f3ff290 */ /* 0x000ff2000fffe03f */
        /* <DEDUP_REMOVED lines=44> */
[----:B0-----:R-:W3:Y:S02]  /*3a430*/  LDL.LU.64 R24, [R1+0x6208] ;  /* 0x0062080001187983 */ /* 0x001ee40000300a00 */
[----:B---3--:R-:W-:Y:S02]  /*3a440*/  HMMA.16816.F32 R20, R20, R24, R12 ;  /* 0x000000181414723c */ /* 0x008fe4000000180c */
[----:B------:R-:W2:Y:S01]  /*3a450*/  LDL.LU.64 R12, [R1+0x1360] ;  /* 0x00136000010c7983 */ /* 0x000ea20000300a00 */
[----:B------:R-:W2:Y:S11]  /*3a460*/  LDL.LU.64 R14, [R1+0x1368] ;  /* 0x00136800010e7983 */ /* 0x000eb60000300a00 */
[----:B------:R-:W-:Y:S09]  /*3a470*/  @!UPT UIADD3 URZ, URZ, URZ, URZ ;  /* 0x0000003f3f3ff290 */ /* 0x000ff2000fffe03f */
[----:B------:R0:W-:Y:S01]  /*3a480*/  STL.64 [R1+0x350], R20 ;  /* 0x0003501401007387 */ /* 0x0001e20000100a00 */
[----:B------:R-:W-:Y:S02]  /*3a490*/  STL.64 [R1+0x358], R22 ;  /* 0x0003581601007387 */ /* 0x000fe40000100a00 */
[----:B0-----:R-:W-:Y:S02]  /*3a4a0*/  IMAD.MOV.U32 R20, RZ, RZ, R18 ;  /* 0x000000ffff147224 */ /* 0x001fe400078e0012 */
[----:B------:R-:W-:-:S05]  /*3a4b0*/  IMAD.MOV.U32 R21, RZ, RZ, R11 ;  /* 0x000000ffff157224 */ /* 0x000fca00078e000b */
[----:B------:R0:W-:Y:S02]  /*3a4c0*/  STL.64 [R1+0x61c8], R20 ;  /* 0x0061c81401007387 */ /* 0x0001e40000100a00 */
[----:B0-----:R-:W-:Y:S02]  /*3a4d0*/  IMAD.MOV.U32 R20, RZ, RZ, R10 ;  /* 0x000000ffff147224 */ /* 0x001fe400078e000a */
[----:B------:R-:W-:-:S05]  /*3a4e0*/  IMAD.MOV.U32 R21, RZ, RZ, R3 ;  /* 0x000000ffff157224 */ /* 0x000fca00078e0003 */
[----:B------:R0:W-:Y:S02]  /*3a4f0*/  STL.64 [R1+0x61d8], R20 ;  /* 0x0061d81401007387 */ /* 0x0001e40000100a00 */
[----:B0-----:R-:W-:Y:S02]  /*3a500*/  IMAD.MOV.U32 R20, RZ, RZ, R2 ;  /* 0x000000ffff147224 */ /* 0x001fe400078e0002 */
[----:B------:R-:W-:-:S05]  /*3a510*/  IMAD.MOV.U32 R21, RZ, RZ, R0 ;  /* 0x000000ffff157224 */ /* 0x000fca00078e0000 */
[----:B------:R0:W-:Y:S04]  /*3a520*/  STL.64 [R1+0x61f0], R20 ;  /* 0x0061f01401007387 */ /* 0x0001e80000100a00 */
[----:B0-----:R-:W3:Y:S01]  /*3a530*/  LDL.LU.64 R20, [R1+0x10f0] ;  /* 0x0010f00001147983 */ /* 0x001ee20000300a00 */
[----:B------:R-:W3:Y:S02]  /*3a540*/  LDL.LU.64 R22, [R1+0x10f8] ;  /* 0x0010f80001167983 */ /* 0x000ee40000300a00 */
[----:B------:R0:W-:Y:S02]  /*3a550*/  STL.64 [R1+0x61b0], R24 ;  /* 0x0061b01801007387 */ /* 0x0001e40000100a00 */
[----:B0-----:R-:W2:Y:S04]  /*3a560*/  LDL.64 R24, [R1+0x80] ;  /* 0x0000800001187983 */ /* 0x001ea80000100a00 */
[----:B--2---:R0:W-:Y:S04]  /*3a570*/  STL.64 [R1+0x61d0], R24 ;  /* 0x0061d01801007387 */ /* 0x0041e80000100a00 */
[----:B0-----:R-:W2:Y:S01]  /*3a580*/  LDL.LU.64 R24, [R1+0x10d0] ;  /* 0x0010d00001187983 */ /* 0x001ea20000300a00 */
[----:B------:R-:W2:Y:S01]  /*3a590*/  LDL.LU.64 R26, [R1+0x10d8] ;  /* 0x0010d800011a7983 */ /* 0x000ea20000300a00 */
[C---:B------:R-:W-:Y:S02]  /*3a5a0*/  HMMA.16816.F32 R12, R4.reuse, R16, R12 ;  /* 0x00000010040c723c */ /* 0x040fe4000000180c */
[----:B--2---:R-:W-:Y:S01]  /*3a5b0*/  STL.64 [R1+0x61e8], R26 ;  /* 0x0061e81a01007387 */ /* 0x004fe20000100a00 */
[----:B------:R0:W-:Y:S03]  /*3a5c0*/  STL.64 [R1+0x61e0], R24 ;  /* 0x0061e01801007387 */ /* 0x0001e60000100a00 */
[----:B0-----:R-:W2:Y:S01]  /*3a5d0*/  LDL.LU.64 R24, [R1+0x10e0] ;  /* 0x0010e00001187983 */ /* 0x001ea20000300a00 */
[----:B------:R-:W2:Y:S11]  /*3a5e0*/  LDL.LU.64 R26, [R1+0x10e8] ;  /* 0x0010e800011a7983 */ /* 0x000eb60000300a00 */
[----:B------:R-:W-:Y:S05]  /*3a5f0*/  @!UPT UIADD3 URZ, URZ, URZ, URZ ;  /* 0x0000003f3f3ff290 */ /* 0x000fea000fffe03f */
[----:B------:R-:W-:Y:S02]  /*3a600*/  STL.64 [R1+0x330], R12 ;  /* 0x0003300c01007387 */ /* 0x000fe40000100a00 */
[----:B------:R0:W-:Y:S02]  /*3a610*/  STL.64 [R1+0x338], R14 ;  /* 0x0003380e01007387 */ /* 0x0001e40000100a00 */
[----:B0-----:R-:W2:Y:S01]  /*3a620*/  LDL.LU.64 R14, [R1+0x6200] ;  /* 0x00620000010e7983 */ /* 0x001ea20000300a00 */
[----:B------:R-:W2:Y:S02]  /*3a630*/  LDL.LU.64 R12, [R1+0x61f8] ;  /* 0x0061f800010c7983 */ /* 0x000ea40000300a00 */
[----:B------:R-:W-:Y:S02]  /*3a640*/  STL [R1+0x614c], R17 ;  /* 0x00614c1101007387 */ /* 0x000fe40000100800 */
[----:B------:R0:W-:Y:S02]  /*3a650*/  STL [R1+0x61c0], R16 ;  /* 0x0061c01001007387 */ /* 0x0001e40000100800 */
[----:B0-----:R-:W2:Y:S01]  /*3a660*/  LDL.LU.64 R16, [R1+0x1100] ;  /* 0x0011000001107983 */ /* 0x001ea20000300a00 */
[----:B------:R-:W2:Y:S01]  /*3a670*/  LDL.LU.64 R18, [R1+0x1108] ;  /* 0x0011080001127983 */ /* 0x000ea20000300a00 */
[C---:B---3--:R-:W-:Y:S08]  /*3a680*/  HMMA.16816.F32 R20, R4.reuse, R8, R20 ;  /* 0x000000080414723c */ /* 0x048ff00000001814 */
[C---:B--2---:R-:W-:Y:S11]  /*3a690*/  HMMA.16816.F32 R16, R4.reuse, R12, R16 ;  /* 0x0000000c0410723c */ /* 0x044ff60000001810 */
[----:B------:R-:W-:Y:S11]  /*3a6a0*/  @!UPT UIADD3 URZ, URZ, URZ, URZ ;  /* 0x0000003f3f3ff290 */ /* 0x000ff6000fffe03f */
[----:B------:R-:W-:Y:S01]  /*3a6b0*/  @!UPT UIADD3 URZ, URZ, URZ, URZ ;  /* 0x0000003f3f3ff290 */ /* 0x000fe2000fffe03f */
[----:B------:R0:W-:Y:S01]  /*3a6c0*/  STL.64 [R1+0x320], R16 ;  /* 0x0003201001007387 */ /* 0x0001e20000100a00 */
[----:B------:R1:W-:Y:S03]  /*3a6d0*/  STL.64 [R1+0x328], R18 ;  /* 0x0003281201007387 */ /* 0x0003e60000100a00 */
[----:B0-----:R-:W2:Y:S01]  /*3a6e0*/  LDL.LU.64 R16, [R1+0x10b0] ;  /* 0x0010b00001107983 */ /* 0x001ea20000300a00 */
[----:B-1----:R-:W2:Y:S02]  /*3a6f0*/  LDL.LU.64 R18, [R1+0x10b8] ;  /* 0x0010b80001127983 */ /* 0x002ea40000300a00 */
[----:B------:R-:W-:Y:S02]  /*3a700*/  STL.64 [R1+0x6140], R14 ;  /* 0x0061400e01007387 */ /* 0x000fe40000100a00 */
[----:B------:R0:W-:Y:S02]  /*3a710*/  STL.64 [R1+0x6138], R12 ;  /* 0x0061380c01007387 */ /* 0x0001e40000100a00 */
[----:B0-----:R-:W3:Y:S01]  /*3a720*/  LDL.LU.64 R12, [R1+0x10c0] ;  /* 0x0010c000010c7983 */ /* 0x001ee20000300a00 */
[----:B------:R-:W3:Y:S02]  /*3a730*/  LDL.LU.64 R14, [R1+0x10c8] ;  /* 0x0010c800010e7983 */ /* 0x000ee40000300a00 */
[----:B------:R0:W-:Y:S02]  /*3a740*/  STL.64 [R1+0x310], R20 ;  /* 0x0003101401007387 */ /* 0x0001e40000100a00 */
[----:B------:R1:W-:Y:S01]  /*3a750*/  STL.64 [R1+0x318], R22 ;  /* 0x0003181601007387 */ /* 0x0003e20000100a00 */
[----:B0-----:R-:W1:Y:S02]  /*3a760*/  LDL.LU.64 R20, [R1+0x61f0] ;  /* 0x0061f00001147983 */ /* 0x001e640000300a00 */
[C---:B-1----:R-:W-:Y:S02]  /*3a770*/  HMMA.16816.F32 R20, R4.reuse, R20, R24 ;  /* 0x000000140414723c */ /* 0x042fe40000001818 */
[----:B------:R-:W2:Y:S01]  /*3a780*/  LDL.LU.64 R26, [R1+0x61e8] ;  /* 0x0061e800011a7983 */ /* 0x000ea20000300a00 */
[----:B------:R-:W2:Y:S11]  /*3a790*/  LDL.LU.64 R24, [R1+0x61e0] ;  /* 0x0061e00001187983 */ /* 0x000eb60000300a00 */
[----:B------:R-:W-:Y:S09]  /*3a7a0*/  @!UPT UIADD3 URZ, URZ, URZ, URZ ;  /* 0x0000003f3f3ff290 */ /* 0x000ff2000fffe03f */
[----:B------:R0:W-:Y:S01]  /*3a7b0*/  STL.64 [R1+0x300], R20 ;  /* 0x0003001401007387 */ /* 0x0001e20000100a00 */
[----:B------:R2:W-:Y:S03]  /*3a7c0*/  STL.64 [R1+0x308], R22 ;  /* 0x0003081601007387 */ /* 0x0005e60000100a00 */
[----:B0-----:R-:W2:Y:S02]  /*3a7d0*/  LDL.LU.64 R20, [R1+0x61d8] ;  /* 0x0061d80001147983 */ /* 0x001ea40000300a00 */
[C---:B--2---:R-:W-:Y:S02]  /*3a7e0*/  HMMA.16816.F32 R20, R4.reuse, R20, R24 ;  /* 0x000000140414723c */ /* 0x044fe40000001818 */
[----:B------:R-:W3:Y:S11]  /*3a7f0*/  LDL.LU.64 R24, [R1+0x61d0] ;  /* 0x0061d00001187983 */ /* 0x000ef60000300a00 */
[----:B------:R-:W-:Y:S10]  /*3a800*/  @!UPT UIADD3 URZ, URZ, URZ, URZ ;  /* 0x0000003f3f3ff290 */ /* 0x000ff4000fffe03f */
[----:B------:R0:W-:Y:S01]  /*3a810*/  STL.64 [R1+0x2f0], R20 ;  /* 0x0002f01401007387 */ /* 0x0001e20000100a00 */
[----:B------:R-:W-:Y:S03]  /*3a820*/  STL.64 [R1+0x2f8], R22 ;  /* 0x0002f81601007387 */ /* 0x000fe60000100a00 */
[----:B0-----:R-:W2:Y:S01]  /*3a830*/  LDL.LU.64 R20, [R1+0x61c8] ;  /* 0x0061c80001147983 */ /* 0x001ea20000300a00 */
[C---:B---3--:R-:W-:Y:S11]  /*3a840*/  HMMA.16816.F32 R12, R4.reuse, R24, R12 ;  /* 0x00000018040c723c */ /* 0x048ff6000000180c */
[----:B------:R-:W-:Y:S11]  /*3a850*/  @!UPT UIADD3 URZ, URZ, URZ, URZ ;  /* 0x0000003f3f3ff290 */ /* 0x000ff6000fffe03f */
[----:B------:R-:W-:Y:S01]  /*3a860*/  @!UPT UIADD3 URZ, URZ, URZ, URZ ;  /* 0x0000003f3f3ff290 */ /* 0x000fe2000fffe03f */
[----:B------:R0:W-:Y:S01]  /*3a870*/  STL.64 [R1+0x2e0], R12 ;  /* 0x0002e00c01007387 */ /* 0x0001e20000100a00 */
[----:B------:R-:W-:Y:S03]  /*3a880*/  STL.64 [R1+0x2e8], R14 ;  /* 0x0002e80e01007387 */ /* 0x000fe60000100a00 */
[----:B0-----:R-:W3:Y:S01]  /*3a890*/  LDL.64 R12, [R1+0x20] ;  /* 0x00002000010c7983 */ /* 0x001ee20000100a00 */
[----:B------:R-:W-:Y:S02]  /*3a8a0*/  IMAD.MOV.U32 R10, RZ, RZ, R25 ;  /* 0x000000ffff0a7224 */ /* 0x000fe400078e0019 */
[----:B------:R-:W-:Y:S01]  /*3a8b0*/  IMAD.MOV.U32 R11, RZ, RZ, R24 ;  /* 0x000000ffff0b7224 */ /* 0x000fe200078e0018 */
[----:B---3--:R-:W-:Y:S02]  /*3a8c0*/  STL.64 [R1+0x6190], R12 ;  /* 0x0061900c01007387 */ /* 0x008fe40000100a00 */
[----:B------:R-:W-:Y:S02]  /*3a8d0*/  STL [R1+0x6120], R10 ;  /* 0x0061200a01007387 */ /* 0x000fe40000100800 */
[----:B------:R-:W-:Y:S02]  /*3a8e0*/  STL [R1+0x6110], R11 ;  /* 0x0061100b01007387 */ /* 0x000fe40000100800 */
[----:B------:R0:W-:Y:S02]  /*3a8f0*/  STL.64 [R1+0x6198], R8 ;  /* 0x0061980801007387 */ /* 0x0001e40000100a00 */
[----:B0-----:R-:W3:Y:S01]  /*3a900*/  LDL.64 R8, [R1+0x40] ;  /* 0x0000400001087983 */ /* 0x001ee20000100a00 */
[C---:B--2---:R-:W-:Y:S03]  /*3a910*/  HMMA.16816.F32 R12, R4.reuse, R20, R16 ;  /* 0x00000014040c723c */ /* 0x044fe60000001810 */
[----:B---3--:R0:W-:Y:S04]  /*3a920*/  STL.64 [R1+0x61b8], R8 ;  /* 0x0061b80801007387 */ /* 0x0081e80000100a00 */
[----:B0-----:R-:W2:Y:S01]  /*3a930*/  LDL.64 R8, [R1+0x60] ;  /* 0x0000600001087983 */ /* 0x001ea20000100a00 */
[----:B------:R-:W2:Y:S02]  /*3a940*/  LDL.LU.64 R16, [R1+0x10a0] ;  /* 0x0010a00001107983 */ /* 0x000ea40000300a00 */
[----:B------:R-:W2:Y:S11]  /*3a950*/  LDL.LU.64 R18, [R1+0x10a8] ;  /* 0x0010a80001127983 */ /* 0x000eb60000300a00 */
[----:B------:R-:W-:Y:S02]  /*3a960*/  @!UPT UIADD3 URZ, URZ, URZ, URZ ;  /* 0x0000003f3f3ff290 */ /* 0x000fe4000fffe03f */
[----:B------:R0:W-:Y:S01]  /*3a970*/  STL.64 [R1+0x4e0], R12 ;  /* 0x0004e00c01007387 */ /* 0x0001e20000100a00 */
[----:B------:R1:W-:Y:S01]  /*3a980*/  STL.64 [R1+0x4e8], R14 ;  /* 0x0004e80e01007387 */ /* 0x0003e20000100a00 */
[----:B------:R-:W3:Y:S02]  /*3a990*/  LDL.LU.64 R24, [R1+0x1090] ;  /* 0x0010900001187983 */ /* 0x000ee40000300a00 */
[----:B------:R-:W3:Y:S01]  /*3a9a0*/  LDL.LU.64 R26, [R1+0x1098] ;  /* 0x00109800011a7983 */ /* 0x000ee20000300a00 */
[----:B0-----:R-:W2:Y:S01]  /*3a9b0*/  LDL.LU.64 R12, [R1+0x1070] ;  /* 0x00107000010c7983 */ /* 0x001ea20000300a00 */
[----:B-1----:R-:W2:Y:S03]  /*3a9c0*/  LDL.LU.64 R14, [R1+0x1078] ;  /* 0x00107800010e7983 */ /* 0x002ea60000300a00 */
[----:B--2---:R-:W-:Y:S01]  /*3a9d0*/  STL.64 [R1+0x61a8], R14 ;  /* 0x0061a80e01007387 */ /* 0x004fe20000100a00 */
[----:B------:R0:W-:Y:S03]  /*3a9e0*/  STL.64 [R1+0x61a0], R12 ;  /* 0x0061a00c01007387 */ /* 0x0001e60000100a00 */
[----:B0-----:R-:W2:Y:S01]  /*3a9f0*/  LDL.LU.64 R12, [R1+0x1080] ;  /* 0x00108000010c7983 */ /* 0x001ea20000300a00 */
[----:B------:R-:W2:Y:S02]  /*3aa00*/  LDL.LU.64 R14, [R1+0x1088] ;  /* 0x00108800010e7983 */ /* 0x000ea40000300a00 */
[----:B------:R-:W2:Y:S02]  /*3aa10*/  LDL R23, [R1+0x2350] ;  /* 0x0023500001177983 */ /* 0x000ea40000100800 */
[----:B--2---:R-:W-:Y:S01]  /*3aa20*/  STL [R1+0x6150], R23 ;  /* 0x0061501701007387 */ /* 0x004fe20000100800 */
[----:B------:R-:W2:Y:S03]  /*3aa30*/  LDL.64 R20, [R1+0xc0] ;  /* 0x0000c00001147983 */ /* 0x000ea60000100a00 */
[----:B--2---:R0:W-:Y:S04]  /*3aa40*/  STL.64 [R1+0x6168], R20 ;  /* 0x0061681401007387 */ /* 0x0041e80000100a00 */
[----:B0-----:R-:W2:Y:S04]  /*3aa50*/  LDL.64 R20, [R1] ;  /* 0x0000000001147983 */ /* 0x001ea80000100a00 */
[----:B--2---:R0:W-:Y:S04]  /*3aa60*/  STL.64 [R1+0x6170], R20 ;  /* 0x0061701401007387 */ /* 0x0041e80000100a00 */
[----:B0-----:R-:W2:Y:S01]  /*3aa70*/  LDL.64 R20, [R1+0x10] ;  /* 0x0000100001147983 */ /* 0x001ea20000100a00 */
[C---:B------:R-:W-:Y:S03]  /*3aa80*/  HMMA.16816.F32 R16, R4.reuse, R8, R16 ;  /* 0x000000080410723c */ /* 0x040fe60000001810 */
[----:B--2---:R0:W-:Y:S04]  /*3aa90*/  STL.64 [R1+0x6188], R20 ;  /* 0x0061881401007387 */ /* 0x0041e80000100a00 */
[----:B0-----:R-:W3:Y:S11]  /*3aaa0*/  LDL.64 R20, [R1+0x50] ;  /* 0x0000500001147983 */ /* 0x001ef60000100a00 */
[----:B------:R-:W-:Y:S05]  /*3aab0*/  @!UPT UIADD3 URZ, URZ, URZ, URZ ;  /* 0x0000003f3f3ff290 */ /* 0x000fea000fffe03f */
[----:B------:R0:W-:Y:S02]  /*3aac0*/  STL.64 [R1+0x4d0], R16 ;  /* 0x0004d01001007387 */ /* 0x0001e40000100a00 */
[----:B------:R1:W-:Y:S01]  /*3aad0*/  STL.64 [R1+0x4d8], R18 ;  /* 0x0004d81201007387 */ /* 0x0003e20000100a00 */
[----:B0-----:R-:W2:Y:S01]  /*3aae0*/  LDL.LU R16, [R1+0x61c0] ;  /* 0x0061c00001107983 */ /* 0x001ea20000300800 */
[----:B-1----:R-:W-:Y:S02]  /*3aaf0*/  IMAD.MOV.U32 R19, RZ, RZ, R8 ;  /* 0x000000ffff137224 */ /* 0x002fe400078e0008 */
[----:B------:R-:W-:Y:S02]  /*3ab00*/  IMAD.MOV.U32 R18, RZ, RZ, R9 ;  /* 0x000000ffff127224 */ /* 0x000fe400078e0009 */
[----:B------:R-:W2:Y:S03]  /*3ab10*/  LDL.LU.64 R8, [R1+0x61b8] ;  /* 0x0061b80001087983 */ /* 0x000ea60000300a00 */
[----:B------:R-:W-:Y:S02]  /*3ab20*/  STL [R1+0x6148], R18 ;  /* 0x0061481201007387 */ /* 0x000fe40000100800 */
[----:B------:R-:W-:Y:S01]  /*3ab30*/  STL [R1+0x6124], R19 ;  /* 0x0061241301007387 */ /* 0x000fe20000100800 */
[C---:B---3--:R-:W-:Y:S11]  /*3ab40*/  HMMA.16816.F32 R24, R4.reuse, R20, R24 ;  /* 0x000000140418723c */ /* 0x048ff60000001818 */
[----:B------:R-:W-:Y:S11]  /*3ab50*/  @!UPT UIADD3 URZ, URZ, URZ, URZ ;  /* 0x0000003f3f3ff290 */ /* 0x000ff6000fffe03f */
[----:B------:R-:W-:Y:S01]  /*3ab60*/  @!UPT UIADD3 URZ, URZ, URZ, URZ ;  /* 0x0000003f3f3ff290 */ /* 0x000fe2000fffe03f */
[----:B------:R0:W-:Y:S01]  /*3ab70*/  STL.64 [R1+0x4c0], R24 ;  /* 0x0004c01801007387 */ /* 0x0001e20000100a00 */
[----:B------:R1:W-:Y:S03]  /*3ab80*/  STL.64 [R1+0x4c8], R26 ;  /* 0x0004c81a01007387 */ /* 0x0003e60000100a00 */
[----:B0-----:R-:W3:Y:S01]  /*3ab90*/  LDL.LU.64 R24, [R1+0x61b0] ;  /* 0x0061b00001187983 */ /* 0x001ee20000300a00 */
[----:B--2---:R-:W-:Y:S01]  /*3aba0*/  HMMA.16816.F32 R12, R4, R8, R12 ;  /* 0x00000008040c723c */ /* 0x004fe2000000180c */
[----:B-1----:R-:W-:Y:S02]  /*3abb0*/  IMAD.MOV.U32 R27, RZ, RZ, R20 ;  /* 0x000000ffff1b7224 */ /* 0x002fe400078e0014 */
[----:B------:R-:W-:Y:S02]  /*3abc0*/  IMAD.MOV.U32 R26, RZ, RZ, R21 ;  /* 0x000000ffff1a7224 */ /* 0x000fe400078e0015 */
[----:B------:R-:W2:Y:S01]  /*3abd0*/  LDL.LU.64 R20, [R1+0x1060] ;  /* 0x0010600001147983 */ /* 0x000ea20000300a00 */
[----:B------:R-:W2:Y:S02]  /*3abe0*/  LDL.LU.64 R22, [R1+0x1068] ;  /* 0x0010680001167983 */ /* 0x000ea40000300a00 */
[----:B------:R-:W-:Y:S01]  /*3abf0*/  STL.64 [R1+0x6160], R26 ;  /* 0x0061601a01007387 */ /* 0x000fe20000100a00 */
[----:B---3--:R0:W-:Y:S04]  /*3ac00*/  STL.64 [R1+0x6158], R24 ;  /* 0x0061581801007387 */ /* 0x0081e80000100a00 */
[----:B0-----:R-:W3:Y:S10]  /*3ac10*/  LDL.64 R24, [R1+0x30] ;  /* 0x0000300001187983 */ /* 0x001ef40000100a00 */
[----:B------:R-:W-:Y:S02]  /*3ac20*/  STL.64 [R1+0x4b0], R12 ;  /* 0x0004b00c01007387 */ /* 0x000fe40000100a00 */
[----:B------:R0:W-:Y:S02]  /*3ac30*/  STL.64 [R1+0x4b8], R14 ;  /* 0x0004b80e01007387 */ /* 0x0001e40000100a00 */
[----:B0-----:R-:W3:Y:S01]  /*3ac40*/  LDL.LU.64 R14, [R1+0x61a8] ;  /* 0x0061a800010e7983 */ /* 0x001ee20000300a00 */
[----:B------:R-:W3:Y:S02]  /*3ac50*/  LDL.LU.64 R12, [R1+0x61a0] ;  /* 0x0061a000010c7983 */ /* 0x000ee40000300a00 */
[----:B------:R-:W-:-:S02]  /*3ac60*/  IMAD.MOV.U32 R2, RZ, RZ, R8 ;  /* 0x000000ffff027224 */ /* 0x000fc400078e0008 */
[----:B------:R-:W-:Y:S02]  /*3ac70*/  IMAD.MOV.U32 R0, RZ, RZ, R9 ;  /* 0x000000ffff007224 */ /* 0x000fe400078e0009 */
[----:B------:R-:W2:Y:S01]  /*3ac80*/  LDL.LU.64 R8, [R1+0x6198] ;  /* 0x0061980001087983 */ /* 0x000ea20000300a00 */
[C---:B---3--:R-:W-:Y:S01]  /*3ac90*/  HMMA.16816.F32 R12, R4.reuse, R24, R12 ;  /* 0x00000018040c723c */ /* 0x048fe2000000180c */
[----:B------:R-:W-:Y:S02]  /*3aca0*/  IMAD.MOV.U32 R11, RZ, RZ, R24 ;  /* 0x000000ffff0b7224 */ /* 0x000fe400078e0018 */
[----:B------:R-:W-:Y:S11]  /*3acb0*/  IMAD.MOV.U32 R28, RZ, RZ, R25 ;  /* 0x000000ffff1c7224 */ /* 0x000ff600078e0019 */
[----:B------:R-:W-:Y:S09]  /*3acc0*/  @!UPT UIADD3 URZ, URZ, URZ, URZ ;  /* 0x0000003f3f3ff290 */ /* 0x000ff2000fffe03f */
[----:B------:R0:W-:Y:S01]  /*3acd0*/  STL.64 [R1+0x4a0], R12 ;  /* 0x0004a00c01007387 */ /* 0x0001e20000100a00 */
[----:B------:R-:W-:Y:S03]  /*3ace0*/  STL.64 [R1+0x4a8], R14 ;  /* 0x0004a80e01007387 */ /* 0x000fe60000100a00 */
[----:B0-----:R-:W2:Y:S01]  /*3acf0*/  LDL.LU.64 R12, [R1+0x6190] ;  /* 0x00619000010c7983 */ /* 0x001ea20000300a00 */
[----:B------:R-:W3:Y:S02]  /*3ad00*/  LDL.LU.64 R24, [R1+0x1030] ;  /* 0x0010300001187983 */ /* 0x000ee40000300a00 */
[----:B------:R-:W3:Y:S01]  /*3ad10*/  LDL.LU.64 R26, [R1+0x1038] ;  /* 0x00103800011a7983 */ /* 0x000ee20000300a00 */
[C---:B--2---:R-:W-:Y:S01]  /*3ad20*/  HMMA.16816.F32 R20, R4.reuse, R12, R20 ;  /* 0x0000000c0414723c */ /* 0x044fe20000001814 */
[----:B---3--:R-:W-:Y:S01]  /*3ad30*/  STL.64 [R1+0x6180], R26 ;  /* 0x0061801a01007387 */ /* 0x008fe20000100a00 */
[----:B------:R0:W-:Y:S03]  /*3ad40*/  STL.64 [R1+0x6178], R24 ;  /* 0x0061781801007387 */ /* 0x0001e60000100a00 */
[----:B0-----:R-:W2:Y:S01]  /*3ad50*/  LDL.LU.64 R24, [R1+0x1050] ;  /* 0x0010500001187983 */ /* 0x001ea20000300a00 */
[----:B------:R-:W2:Y:S11]  /*3ad60*/  LDL.LU.64 R26, [R1+0x1058] ;  /* 0x00105800011a7983 */ /* 0x000eb60000300a00 */
[----:B------:R-:W-:Y:S06]  /*3ad70*/  @!UPT UIADD3 URZ, URZ, URZ, URZ ;  /* 0x0000003f3f3ff290 */ /* 0x000fec000fffe03f */
[----:B------:R0:W-:Y:S01]  /*3ad80*/  STL.64 [R1+0x490], R20 ;  /* 0x0004901401007387 */ /* 0x0001e20000100a00 */
[----:B------:R-:W-:Y:S03]  /*3ad90*/  STL.64 [R1+0x498], R22 ;  /* 0x0004981601007387 */ /* 0x000fe60000100a00 */
[----:B0-----:R-:W2:Y:S01]  /*3ada0*/  LDL.LU.64 R20, [R1+0x6188] ;  /* 0x0061880001147983 */ /* 0x001ea20000300a00 */
[----:B------:R-:W-:Y:S02]  /*3adb0*/  IMAD.MOV.U32 R10, RZ, RZ, R13 ;  /* 0x000000ffff0a7224 */ /* 0x000fe400078e000d */
[----:B------:R-:W-:Y:S02]  /*3adc0*/  IMAD.MOV.U32 R19, RZ, RZ, R12 ;  /* 0x000000ffff137224 */ /* 0x000fe400078e000c */
[----:B------:R-:W3:Y:S01]  /*3add0*/  LDL.LU.64 R12, [R1+0x1020] ;  /* 0x00102000010c7983 */ /* 0x000ee20000300a00 */
[----:B------:R-:W3:Y:S02]  /*3ade0*/  LDL.LU.64 R14, [R1+0x1028] ;  /* 0x00102800010e7983 */ /* 0x000ee40000300a00 */
[----:B------:R-:W-:Y:S02]  /*3adf0*/  STL.64 [R1+0x6130], R10 ;  /* 0x0061300a01007387 */ /* 0x000fe40000100a00 */
[----:B------:R0:W-:Y:S02]  /*3ae00*/  STL.64 [R1+0x6128], R8 ;  /* 0x0061280801007387 */ /* 0x0001e40000100a00 */
[----:B0-----:R-:W3:Y:S01]  /*3ae10*/  LDL.LU.64 R8, [R1+0x1040] ;  /* 0x0010400001087983 */ /* 0x001ee20000300a00 */
[----:B------:R-:W3:Y:S01]  /*3ae20*/  LDL.LU.64 R10, [R1+0x1048] ;  /* 0x00104800010a7983 */ /* 0x000ee20000300a00 */
        /* <DEDUP_REMOVED lines=8> */
[----:B------:R-:W3:Y:S02]  /*3aeb0*/  LDL.LU.64 R20, [R1+0x6170] ;  /* 0x0061700001147983 */ /* 0x000ee40000300a00 */
[C---:B---3--:R-:W-:Y:S11]  /*3aec0*/  HMMA.16816.F32 R8, R4.reuse, R20, R8 ;  /* 0x000000140408723c */ /* 0x048ff60000001808 */
[----:B------:R-:W-:Y:S11]  /*3aed0*/  @!UPT UIADD3 URZ, URZ, URZ, URZ ;  /* 0x0000003f3f3ff290 */ /* 0x000ff6000fffe03f */
[----:B------:R-:W-:Y:S01]  /*3aee0*/  @!UPT UIADD3 URZ, URZ, URZ, URZ ;  /* 0x0000003f3f3ff290 */ /* 0x000fe2000fffe03f */
[----:B------:R0:W-:Y:S01]  /*3aef0*/  STL.64 [R1+0x470], R8 ;  /* 0x0004700801007387 */ /* 0x0001e20000100a00 */
[----:B------:R1:W-:Y:S02]  /*3af00*/  STL.64 [R1+0x478], R10 ;  /* 0x0004780a01007387 */ /* 0x0003e40000100a00 */
[----:B0-----:R-:W-:Y:S02]  /*3af10*/  IMAD.MOV.U32 R8, RZ, RZ, R21 ;  /* 0x000000ffff087224 */ /* 0x001fe400078e0015 */
[----:B-1----:R-:W-:Y:S02]  /*3af20*/  IMAD.MOV.U32 R10, RZ, RZ, R20 ;  /* 0x000000ffff0a7224 */ /* 0x002fe400078e0014 */
[----:B------:R-:W2:Y:S01]  /*3af30*/  LDL.LU.64 R20, [R1+0x6168] ;  /* 0x0061680001147983 */ /* 0x000ea20000300a00 */
[----:B----4-:R-:W-:Y:S01]  /*3af40*/  STL [R1+0x5e38], R29 ;  /* 0x005e381d01007387 */ /* 0x010fe20000100800 */
[----:B--2---:R-:W-:Y:S11]  /*3af50*/  HMMA.16816.F32 R24, R4, R20, R24 ;  /* 0x000000140418723c */ /* 0x004ff60000001818 */
[----:B------:R-:W-:Y:S11]  /*3af60*/  @!UPT UIADD3 URZ, URZ, URZ, URZ ;  /* 0x0000003f3f3ff290 */ /* 0x000ff6000fffe03f */
[----:B------:R-:W-:Y:S01]  /*3af70*/  @!UPT UIADD3 URZ, URZ, URZ, URZ ;  /* 0x0000003f3f3ff290 */ /* 0x000fe2000fffe03f */
[----:B------:R-:W-:Y:S01]  /*3af80*/  STL.64 [R1+0x460], R24 ;  /* 0x0004601801007387 */ /* 0x000fe20000100a00 */
[----:B------:R0:W-:Y:S03]  /*3af90*/  STL.64 [R1+0x468], R26 ;  /* 0x0004681a01007387 */ /* 0x0001e60000100a00 */
[----:B0-----:R-:W2:Y:S01]  /*3afa0*/  LDL.LU.64 R26, [R1+0x6160] ;  /* 0x00616000011a7983 */ /* 0x001ea20000300a00 */
[----:B------:R-:W3:Y:S02]  /*3afb0*/  LDL.LU.64 R24, [R1+0x6158] ;  /* 0x0061580001187983 */ /* 0x000ee40000300a00 */
[----:B------:R-:W4:Y:S01]  /*3afc0*/  LDL.LU R23, [R1+0x6150] ;  /* 0x0061500001177983 */ /* 0x000f220000300800 */
[----:B------:R-:W-:Y:S01]  /*3afd0*/  LOP3.LUT R3, R29, 0x60, RZ, 0x3c, !PT ;  /* 0x000000601d037812 */ /* 0x000fe200078e3cff */
[----:B------:R-:W-:Y:S02]  /*3afe0*/  IMAD.MOV.U32 R29, RZ, RZ, R8 ;  /* 0x000000ffff1d7224 */ /* 0x000fe400078e0008 */
[----:B------:R-:W-:-:S02]  /*3aff0*/  IMAD.MOV.U32 R9, RZ, RZ, R20 ;  /* 0x000000ffff097224 */ /* 0x000fc400078e0014 */
[----:B------:R-:W-:Y:S01]  /*3b000*/  IMAD.MOV.U32 R8, RZ, RZ, R21 ;  /* 0x000000ffff087224 */ /* 0x000fe200078e0015 */
[----:B---3--:R-:W-:Y:S01]  /*3b010*/  HMMA.16816.F32 R12, R4, R24, R12 ;  /* 0x00000018040c723c */ /* 0x008fe2000000180c */
[----:B----4-:R-:W-:Y:S06]  /*3b020*/  LDSM.16.MT88.4 R20, [R23+0x10180] ;  /* 0x010180001714783b */ /* 0x010fec0000004200 */
[----:B------:R-:W-:Y:S11]  /*3b030*/  IMAD.MOV.U32 R7, RZ, RZ, R10 ;  /* 0x000000ffff077224 */ /* 0x000ff600078e000a */
[----:B------:R-:W-:Y:S05]  /*3b040*/  @!UPT UIADD3 URZ, URZ, URZ, URZ ;  /* 0x0000003f3f3ff290 */ /* 0x000fea000fffe03f */
[----:B------:R0:W-:Y:S01]  /*3b050*/  STL.64 [R1+0x2d0], R12 ;  /* 0x0002d00c01007387 */ /* 0x0001e20000100a00 */
[----:B------:R1:W-:Y:S03]  /*3b060*/  STL.64 [R1+0x2d8], R14 ;  /* 0x0002d80e01007387 */ /* 0x0003e60000100a00 */
[----:B0-----:R-:W3:Y:S01]  /*3b070*/  LDL.LU.64 R12, [R1+0x12d0] ;  /* 0x0012d000010c7983 */ /* 0x001ee20000300a00 */
[----:B-1----:R-:W3:Y:S02]  /*3b080*/  LDL.LU.64 R14, [R1+0x12d8] ;  /* 0x0012d800010e7983 */ /* 0x002ee40000300a00 */
[----:B------:R0:W-:Y:S02]  /*3b090*/  STL.64 [R1+0x6020], R24 ;  /* 0x0060201801007387 */ /* 0x0001e40000100a00 */
[----:B0-----:R-:W-:Y:S02]  /*3b0a0*/  IMAD.MOV.U32 R24, RZ, RZ, R9 ;  /* 0x000000ffff187224 */ /* 0x001fe400078e0009 */
[----:B------:R-:W-:-:S02]  /*3b0b0*/  IMAD.MOV.U32 R25, RZ, RZ, R8 ;  /* 0x000000ffff197224 */ /* 0x000fc400078e0008 */
[----:B------:R-:W4:Y:S01]  /*3b0c0*/  LDL.LU.64 R8, [R1+0x12c0] ;  /* 0x0012c00001087983 */ /* 0x000f220000300a00 */
[----:B------:R-:W4:Y:S02]  /*3b0d0*/  LDL.LU.64 R10, [R1+0x12c8] ;  /* 0x0012c800010a7983 */ /* 0x000f240000300a00 */
[----:B------:R0:W-:Y:S02]  /*3b0e0*/  STL.64 [R1+0x6038], R24 ;  /* 0x0060381801007387 */ /* 0x0001e40000100a00 */
[----:B0-----:R-:W-:Y:S02]  /*3b0f0*/  IMAD.MOV.U32 R24, RZ, RZ, R7 ;  /* 0x000000ffff187224 */ /* 0x001fe400078e0007 */
[----:B------:R-:W0:Y:S01]  /*3b100*/  LDSM.16.MT88.4 R4, [R3+0x10000] ;  /* 0x010000000304783b */ /* 0x000e220000004200 */
[----:B------:R-:W-:-:S05]  /*3b110*/  IMAD.MOV.U32 R25, RZ, RZ, R29 ;  /* 0x000000ffff197224 */ /* 0x000fca00078e001d */
[----:B------:R1:W-:Y:S02]  /*3b120*/  STL.64 [R1+0x6050], R24 ;  /* 0x0060501801007387 */ /* 0x0003e40000100a00 */
[----:B-1----:R-:W-:Y:S02]  /*3b130*/  IMAD.MOV.U32 R24, RZ, RZ, R17 ;  /* 0x000000ffff187224 */ /* 0x002fe400078e0011 */
[----:B------:R-:W3:Y:S01]  /*3b140*/  LDL.LU R17, [R1+0x614c] ;  /* 0x00614c0001117983 */ /* 0x000ee20000300800 */
[----:B------:R-:W-:Y:S02]  /*3b150*/  IMAD.MOV.U32 R25, RZ, RZ, R18 ;  /* 0x000000ffff197224 */ /* 0x000fe400078e0012 */
[----:B------:R-:W2:Y:S03]  /*3b160*/  LDL.LU R18, [R1+0x6148] ;  /* 0x0061480001127983 */ /* 0x000ea60000300800 */
[----:B------:R-:W-:Y:S04]  /*3b170*/  STL.64 [R1+0x6068], R24 ;  /* 0x0060681801007387 */ /* 0x000fe80000100a00 */
[----:B0-----:R-:W-:Y:S01]  /*3b180*/  STL.64 [R1+0x6018], R6 ;  /* 0x0060180601007387 */ /* 0x001fe20000100a00 */
[----:B------:R0:W-:Y:S03]  /*3b190*/  STL.64 [R1+0x6010], R4 ;  /* 0x0060100401007387 */ /* 0x0001e60000100a00 */
        /* <DEDUP_REMOVED lines=10> */
[----:B------:R-:W-:Y:S01]  /*3b240*/  STL.64 [R1+0x60e8], R16 ;  /* 0x0060e81001007387 */ /* 0x000fe20000100a00 */
[C---:B----4-:R-:W-:Y:S11]  /*3b250*/  HMMA.16816.F32 R8, R20.reuse, R12, R8 ;  /* 0x0000000c1408723c */ /* 0x050ff60000001808 */
[----:B------:R-:W-:Y:S11]  /*3b260*/  @!UPT UIADD3 URZ, URZ, URZ, URZ ;  /* 0x0000003f3f3ff290 */ /* 0x000ff6000fffe03f */
[----:B------:R-:W-:Y:S01]  /*3b270*/  @!UPT UIADD3 URZ, URZ, URZ, URZ ;  /* 0x0000003f3f3ff290 */ /* 0x000fe2000fffe03f */
[----:B------:R-:W-:Y:S01]  /*3b280*/  STL.64 [R1+0x1c0], R8 ;  /* 0x0001c00801007387 */ /* 0x000fe20000100a00 */
[----:B------:R0:W-:Y:S03]  /*3b290*/  STL.64 [R1+0x1c8], R10 ;  /* 0x0001c80a01007387 */ /* 0x0001e60000100a00 */
[----:B0-----:R-:W4:Y:S01]  /*3b2a0*/  LDL.LU.64 R10, [R1+0x6130] ;  /* 0x00613000010a7983 */ /* 0x001f220000300a00 */
[----:B------:R-:W2:Y:S02]  /*3b2b0*/  LDL.LU.64 R8, [R1+0x6128] ;  /* 0x0061280001087983 */ /* 0x000ea40000300a00 */
[----:B------:R-:W-:Y:S02]  /*3b2c0*/  IMAD.MOV.U32 R24, RZ, RZ, R19 ;  /* 0x000000ffff187224 */ /* 0x000fe400078e0013 */
[----:B------:R-:W3:Y:S01]  /*3b2d0*/  LDL.LU R19, [R1+0x6124] ;  /* 0x0061240001137983 */ /* 0x000ee20000300800 */
[----:B--2---:R-:W-:Y:S01]  /*3b2e0*/  HMMA.16816.F32 R4, R20, R8, R4 ;  /* 0x000000081404723c */ /* 0x004fe20000001804 */
[----:B----4-:R-:W-:-:S02]  /*3b2f0*/  IMAD.MOV.U32 R25, RZ, RZ, R10 ;  /* 0x000000ffff197224 */ /* 0x010fc400078e000a */
[----:B------:R-:W2:Y:S03]  /*3b300*/  LDL.LU R10, [R1+0x6120] ;  /* 0x00612000010a7983 */ /* 0x000ea60000300800 */
[----:B------:R-:W-:Y:S02]  /*3b310*/  STL.64 [R1+0x6080], R24 ;  /* 0x0060801801007387 */ /* 0x000fe40000100a00 */
[----:B---3--:R-:W-:Y:S02]  /*3b320*/  STL.64 [R1+0x6030], R14 ;  /* 0x0060300e01007387 */ /* 0x008fe40000100a00 */
[----:B------:R0:W-:Y:S02]  /*3b330*/  STL.64 [R1+0x6028], R12 ;  /* 0x0060280c01007387 */ /* 0x0001e40000100a00 */
[----:B0-----:R-:W3:Y:S01]  /*3b340*/  LDL.LU.64 R12, [R1+0x12a0] ;  /* 0x0012a000010c7983 */ /* 0x001ee20000300a00 */
[----:B------:R-:W3:Y:S10]  /*3b350*/  LDL.LU.64 R14, [R1+0x12a8] ;  /* 0x0012a800010e7983 */ /* 0x000ef40000300a00 */
[----:B------:R0:W-:Y:S01]  /*3b360*/  STL.64 [R1+0x1b0], R4 ;  /* 0x0001b00401007387 */ /* 0x0001e20000100a00 */
[----:B------:R-:W-:Y:S03]  /*3b370*/  STL.64 [R1+0x1b8], R6 ;  /* 0x0001b80601007387 */ /* 0x000fe60000100a00 */
[----:B0-----:R-:W3:Y:S01]  /*3b380*/  LDL.LU.64 R4, [R1+0x6118] ;  /* 0x0061180001047983 */ /* 0x001ee20000300a00 */
[----:B------:R-:W-:-:S02]  /*3b390*/  IMAD.MOV.U32 R24, RZ, RZ, R11 ;  /* 0x000000ffff187224 */ /* 0x000fc400078e000b */
[----:B------:R-:W-:Y:S02]  /*3b3a0*/  IMAD.MOV.U32 R25, RZ, RZ, R28 ;  /* 0x000000ffff197224 */ /* 0x000fe400078e001c */
[----:B------:R-:W4:Y:S03]  /*3b3b0*/  LDL.LU R11, [R1+0x6110] ;  /* 0x00611000010b7983 */ /* 0x000f260000300800 */
[----:B------:R0:W-:Y:S02]  /*3b3c0*/  STL.64 [R1+0x6098], R24 ;  /* 0x0060981801007387 */ /* 0x0001e40000100a00 */
[----:B0-----:R-:W-:Y:S02]  /*3b3d0*/  IMAD.MOV.U32 R24, RZ, RZ, R2 ;  /* 0x000000ffff187224 */ /* 0x001fe400078e0002 */
[----:B------:R-:W-:-:S05]  /*3b3e0*/  IMAD.MOV.U32 R25, RZ, RZ, R0 ;  /* 0x000000ffff197224 */ /* 0x000fca00078e0000 */
[----:B------:R0:W-:Y:S01]  /*3b3f0*/  STL.64 [R1+0x60b0], R24 ;  /* 0x0060b01801007387 */ /* 0x0001e20000100a00 */
[----:B------:R-:W-:Y:S02]  /*3b400*/  STL.64 [R1+0x6008], R8 ;  /* 0x0060080801007387 */ /* 0x000fe40000100a00 */
[----:B0-----:R-:W-:Y:S02]  /*3b410*/  IMAD.MOV.U32 R24, RZ, RZ, R27 ;  /* 0x000000ffff187224 */ /* 0x001fe400078e001b */
[----:B------:R-:W-:Y:S01]  /*3b420*/  IMAD.MOV.U32 R25, RZ, RZ, R26 ;  /* 0x000000ffff197224 */ /* 0x000fe200078e001a */
[----:B---3--:R-:W-:Y:S11]  /*3b430*/  HMMA.16816.F32 R12, R20, R4, R12 ;  /* 0x00000004140c723c */ /* 0x008ff6000000180c */
[----:B------:R-:W-:Y:S11]  /*3b440*/  @!UPT UIADD3 URZ, URZ, URZ, URZ ;  /* 0x0000003f3f3ff290 */ /* 0x000ff6000fffe03f */
[----:B------:R-:W-:Y:S01]  /*3b450*/  @!UPT UIADD3 URZ, URZ, URZ, URZ ;  /* 0x0000003f3f3ff290 */ /* 0x000fe2000fffe03f */
[----:B------:R-:W-:Y:S01]  /*3b460*/  STL.64 [R1+0x1a0], R12 ;  /* 0x0001a00c01007387 */ /* 0x000fe20000100a00 */
[----:B------:R-:W-:Y:S02]  /*3b470*/  STL.64 [R1+0x1a8], R14 ;  /* 0x0001a80e01007387 */ /* 0x000fe40000100a00 */
[----:B------:R0:W-:Y:S02]  /*3b480*/  STL.64 [R1+0x60c8], R24 ;  /* 0x0060c81801007387 */ /* 0x0001e40000100a00 */
[----:B------:R-:W3:Y:S02]  /*3b490*/  LDL.LU.64 R16, [R1+0x1270] ;  /* 0x0012700001107983 */ /* 0x000ee40000300a00 */
[----:B0-----:R-:W-:Y:S02]  /*3b4a0*/  IMAD.MOV.U32 R24, RZ, RZ, R19 ;  /* 0x000000ffff187224 */ /* 0x001fe400078e0013 */
[----:B------:R-:W-:Y:S02]  /*3b4b0*/  IMAD.MOV.U32 R25, RZ, RZ, R18 ;  /* 0x000000ffff197224 */ /* 0x000fe400078e0012 */
[----:B------:R-:W2:Y:S04]  /*3b4c0*/  LDL.LU.64 R18, [R1+0x1278] ;  /* 0x0012780001127983 */ /* 0x000ea80000300a00 */
[----:B--2---:R-:W-:Y:S01]  /*3b4d0*/  STL.64 [R1+0x60f8], R18 ;  /* 0x0060f81201007387 */ /* 0x004fe20000100a00 */
[----:B---3--:R4:W-:Y:S02]  /*3b4e0*/  STL.64 [R1+0x60f0], R16 ;  /* 0x0060f01001007387 */ /* 0x0089e40000100a00 */
[----:B------:R-:W2:Y:S02]  /*3b4f0*/  LDL.LU.64 R8, [R1+0x1290] ;  /* 0x0012900001087983 */ /* 0x000ea40000300a00 */
[----:B----4-:R-:W-:-:S02]  /*3b500*/  IMAD.MOV.U32 R16, RZ, RZ, R11 ;  /* 0x000000ffff107224 */ /* 0x010fc400078e000b */
[----:B------:R-:W-:Y:S02]  /*3b510*/  IMAD.MOV.U32 R17, RZ, RZ, R10 ;  /* 0x000000ffff117224 */ /* 0x000fe400078e000a */
[----:B------:R-:W2:Y:S03]  /*3b520*/  LDL.LU.64 R10, [R1+0x1298] ;  /* 0x00129800010a7983 */ /* 0x000ea60000300a00 */
[----:B------:R0:W-:Y:S02]  /*3b530*/  STL.64 [R1+0x6108], R16 ;  /* 0x0061081001007387 */ /* 0x0001e40000100a00 */
[----:B0-----:R-:W2:Y:S01]  /*3b540*/  LDL.64 R16, [R1+0x90] ;  /* 0x0000900001107983 */ /* 0x001ea20000100a00 */
[----:B------:R0:W-:Y:S03]  /*3b550*/  STL.64 [R1+0x60e0], R24 ;  /* 0x0060e01801007387 */ /* 0x0001e60000100a00 */
[----:B0-----:R-:W3:Y:S04]  /*3b560*/  LDL.64 R24, [R1+0x70] ;  /* 0x0000700001187983 */ /* 0x001ee80000100a00 */
[----:B---3--:R0:W-:Y:S04]  /*3b570*/  STL.64 [R1+0x6100], R24 ;  /* 0x0061001801007387 */ /* 0x0081e80000100a00 */
[----:B0-----:R-:W3:Y:S01]  /*3b580*/  LDL.LU.64 R24, [R1+0x1280] ;  /* 0x0012800001187983 */ /* 0x001ee20000300a00 */
[----:B------:R-:W3:Y:S02]  /*3b590*/  LDL.LU.64 R26, [R1+0x1288] ;  /* 0x00128800011a7983 */ /* 0x000ee40000300a00 */
[----:B------:R-:W4:Y:S02]  /*3b5a0*/  LDL.LU.64 R12, [R1+0x11f0] ;  /* 0x0011f000010c7983 */ /* 0x000f240000300a00 */
[----:B------:R-:W2:Y:S02]  /*3b5b0*/  LDL.LU.64 R14, [R1+0x11f8] ;  /* 0x0011f800010e7983 */ /* 0x000ea40000300a00 */
[----:B--2---:R-:W-:Y:S01]  /*3b5c0*/  STL.64 [R1+0x6048], R14 ;  /* 0x0060480e01007387 */ /* 0x004fe20000100a00 */
[----:B----4-:R0:W-:Y:S03]  /*3b5d0*/  STL.64 [R1+0x6040], R12 ;  /* 0x0060400c01007387 */ /* 0x0101e60000100a00 */
        /* <DEDUP_REMOVED lines=17> */
[----:B------:R-:W4:Y:S01]  /*3b6f0*/  LDL.LU.64 R14, [R1+0x1248] ;  /* 0x00124800010e7983 */ /* 0x000f220000300a00 */
[----:B------:R-:W-:Y:S02]  /*3b700*/  HMMA.16816.F32 R8, R20, R16, R8 ;  /* 0x000000101408723c */ /* 0x000fe40000001808 */
[----:B----4-:R-:W-:Y:S01]  /*3b710*/  STL.64 [R1+0x60c0], R14 ;  /* 0x0060c00e01007387 */ /* 0x010fe20000100a00 */
[----:B--2---:R0:W-:Y:S03]  /*3b720*/  STL.64 [R1+0x60b8], R12 ;  /* 0x0060b80c01007387 */ /* 0x0041e60000100a00 */
[----:B0-----:R-:W2:Y:S01]  /*3b730*/  LDL.LU.64 R12, [R1+0x1250] ;  /* 0x00125000010c7983 */ /* 0x001ea20000300a00 */
[----:B------:R-:W4:Y:S02]  /*3b740*/  LDL.LU.64 R14, [R1+0x1258] ;  /* 0x00125800010e7983 */ /* 0x000f240000300a00 */
[----:B------:R-:W-:-:S02]  /*3b750*/  IMAD.MOV.U32 R2, RZ, RZ, R4 ;  /* 0x000000ffff027224 */ /* 0x000fc400078e0004 */
[----:B------:R-:W-:Y:S01]  /*3b760*/  IMAD.MOV.U32 R0, RZ, RZ, R5 ;  /* 0x000000ffff007224 */ /* 0x000fe200078e0005 */
[----:B----4-:R-:W-:Y:S01]  /*3b770*/  STL.64 [R1+0x60d8], R14 ;  /* 0x0060d80e01007387 */ /* 0x010fe20000100a00 */
[----:B--2---:R0:W-:Y:S03]  /*3b780*/  STL.64 [R1+0x60d0], R12 ;  /* 0x0060d00c01007387 */ /* 0x0041e60000100a00 */
[----:B0-----:R-:W2:Y:S01]  /*3b790*/  LDL.LU.64 R12, [R1+0x1260] ;  /* 0x00126000010c7983 */ /* 0x001ea20000300a00 */
[----:B------:R-:W2:Y:S02]  /*3b7a0*/  LDL.LU.64 R14, [R1+0x1268] ;  /* 0x00126800010e7983 */ /* 0x000ea40000300a00 */
[----:B------:R-:W4:Y:S02]  /*3b7b0*/  LDL.LU.64 R4, [R1+0xf90] ;  /* 0x000f900001047983 */ /* 0x000f240000300a00 */
[----:B------:R-:W4:Y:S02]  /*3b7c0*/  LDL.LU.64 R6, [R1+0xf98] ;  /* 0x000f980001067983 */ /* 0x000f240000300a00 */
[----:B------:R0:W-:Y:S01]  /*3b7d0*/  STL.64 [R1+0x190], R8 ;  /* 0x0001900801007387 */ /* 0x0001e20000100a00 */
[----:B------:R-:W-:Y:S02]  /*3b7e0*/  STL.64 [R1+0x198], R10 ;  /* 0x0001980a01007387 */ /* 0x000fe40000100a00 */
[----:B0-----:R-:W-:-:S02]  /*3b7f0*/  IMAD.MOV.U32 R9, RZ, RZ, R16 ;  /* 0x000000ffff097224 */ /* 0x001fc400078e0010 */
[----:B------:R-:W-:Y:S02]  /*3b800*/  IMAD.MOV.U32 R8, RZ, RZ, R17 ;  /* 0x000000ffff087224 */ /* 0x000fe400078e0011 */
[----:B------:R-:W3:Y:S02]  /*3b810*/  LDL.LU.64 R16, [R1+0x6108] ;  /* 0x0061080001107983 */ /* 0x000ee40000300a00 */
[C---:B---3--:R-:W-:Y:S02]  /*3b820*/  HMMA.16816.F32 R16, R20.reuse, R16, R24 ;  /* 0x000000101410723c */ /* 0x048fe40000001818 */
[----:B------:R-:W3:Y:S11]  /*3b830*/  LDL.LU.64 R24, [R1+0x6100] ;  /* 0x0061000001187983 */ /* 0x000ef60000300a00 */
[----:B------:R-:W-:Y:S10]  /*3b840*/  @!UPT UIADD3 URZ, URZ, URZ, URZ ;  /* 0x0000003f3f3ff290 */ /* 0x000ff4000fffe03f */
[----:B------:R-:W-:Y:S01]  /*3b850*/  STL.64 [R1+0x180], R16 ;  /* 0x0001801001007387 */ /* 0x000fe20000100a00 */
[----:B------:R0:W-:Y:S03]  /*3b860*/  STL.64 [R1+0x188], R18 ;  /* 0x0001881201007387 */ /* 0x0001e60000100a00 */
[----:B0-----:R-:W3:Y:S01]  /*3b870*/  LDL.LU.64 R18, [R1+0x60f8] ;  /* 0x0060f80001127983 */ /* 0x001ee20000300a00 */
[----:B------:R-:W3:Y:S02]  /*3b880*/  LDL.LU.64 R16, [R1+0x60f0] ;  /* 0x0060f00001107983 */ /* 0x000ee40000300a00 */
[C---:B---3--:R-:W-:Y:S11]  /*3b890*/  HMMA.16816.F32 R16, R20.reuse, R24, R16 ;  /* 0x000000181410723c */ /* 0x048ff60000001810 */
[----:B------:R-:W-:Y:S11]  /*3b8a0*/  @!UPT UIADD3 URZ, URZ, URZ, URZ ;  /* 0x0000003f3f3ff290 */ /* 0x000ff6000fffe03f */
[----:B------:R-:W-:Y:S01]  /*3b8b0*/  @!UPT UIADD3 URZ, URZ, URZ, URZ ;  /* 0x0000003f3f3ff290 */ /* 0x000fe2000fffe03f */
[----:B------:R0:W-:Y:S01]  /*3b8c0*/  STL.64 [R1+0x170], R16 ;  /* 0x0001701001007387 */ /* 0x0001e20000100a00 */
[----:B------:R1:W-:Y:S03]  /*3b8d0*/  STL.64 [R1+0x178], R18 ;  /* 0x0001781201007387 */ /* 0x0003e60000100a00 */
[----:B0-----:R-:W3:Y:S01]  /*3b8e0*/  LDL.LU.64 R16, [R1+0x60e8] ;  /* 0x0060e80001107983 */ /* 0x001ee20000300a00 */
[----:B-1----:R-:W-:Y:S02]  /*3b8f0*/  IMAD.MOV.U32 R19, RZ, RZ, R24 ;  /* 0x000000ffff137224 */ /* 0x002fe400078e0018 */
[----:B------:R-:W-:Y:S02]  /*3b900*/  IMAD.MOV.U32 R18, RZ, RZ, R25 ;  /* 0x000000ffff127224 */ /* 0x000fe400078e0019 */
[----:B------:R-:W2:Y:S02]  /*3b910*/  LDL.LU.64 R24, [R1+0x60e0] ;  /* 0x0060e00001187983 */ /* 0x000ea40000300a00 */
        /* <DEDUP_REMOVED lines=55> */
[----:B0-----:R-:W4:Y:S02]  /*3bc90*/  LDL.LU.64 R24, [R1+0x6020] ;  /* 0x0060200001187983 */ /* 0x001f240000300a00 */
[----:B----4-:R-:W-:Y:S02]  /*3bca0*/  HMMA.16816.F32 R20, R20, R24, R4 ;  /* 0x000000181414723c */ /* 0x010fe40000001804 */
[----:B------:R-:W3:Y:S01]  /*3bcb0*/  LDL.LU.64 R6, [R1+0x6018] ;  /* 0x0060180001067983 */ /* 0x000ee20000300a00 */
[----:B------:R-:W3:Y:S11]  /*3bcc0*/  LDL.LU.64 R4, [R1+0x6010] ;  /* 0x0060100001047983 */ /* 0x000ef60000300a00 */
[----:B------:R-:W-:Y:S09]  /*3bcd0*/  @!UPT UIADD3 URZ, URZ, URZ, URZ ;  /* 0x0000003f3f3ff290 */ /* 0x000ff2000fffe03f */
[----:B------:R0:W-:Y:S01]  /*3bce0*/  STL.64 [R1+0xf0], R20 ;  /* 0x0000f01401007387 */ /* 0x0001e20000100a00 */
[----:B------:R-:W-:Y:S02]  /*3bcf0*/  STL.64 [R1+0xf8], R22 ;  /* 0x0000f81601007387 */ /* 0x000fe40000100a00 */
[----:B0-----:R-:W-:Y:S02]  /*3bd00*/  IMAD.MOV.U32 R20, RZ, RZ, R9 ;  /* 0x000000ffff147224 */ /* 0x001fe400078e0009 */
[----:B------:R-:W-:Y:S02]  /*3bd10*/  IMAD.MOV.U32 R21, RZ, RZ, R8 ;  /* 0x000000ffff157224 */ /* 0x000fe400078e0008 */
[----:B------:R-:W2:Y:S01]  /*3bd20*/  LDL.LU.64 R8, [R1+0x1660] ;  /* 0x0016600001087983 */ /* 0x000ea20000300a00 */
[----:B------:R-:W2:Y:S02]  /*3bd30*/  LDL.LU.64 R10, [R1+0x1668] ;  /* 0x00166800010a7983 */ /* 0x000ea40000300a00 */
[----:B------:R0:W-:Y:S02]  /*3bd40*/  STL.64 [R1+0x5ff0], R20 ;  /* 0x005ff01401007387 */ /* 0x0001e40000100a00 */
[----:B0-----:R-:W3:Y:S01]  /*3bd50*/  LDL.LU.64 R20, [R1+0x1670] ;  /* 0x0016700001147983 */ /* 0x001ee20000300a00 */
[----:B------:R-:W3:Y:S02]  /*3bd60*/  LDL.LU.64 R22, [R1+0x1678] ;  /* 0x0016780001167983 */ /* 0x000ee40000300a00 */
[----:B------:R3:W-:Y:S02]  /*3bd70*/  STL.64 [R1+0x5fc0], R24 ;  /* 0x005fc01801007387 */ /* 0x0007e40000100a00 */
[C---:B---3--:R-:W-:Y:S01]  /*3bd80*/  HMMA.16816.F32 R24, R4.reuse, R16, R20 ;  /* 0x000000100418723c */ /* 0x048fe20000001814 */
[----:B------:R-:W3:Y:S01]  /*3bd90*/  LDL.LU.64 R20, [R1+0x1630] ;  /* 0x0016300001147983 */ /* 0x000ee20000300a00 */
[----:B------:R-:W4:Y:S11]  /*3bda0*/  LDL.LU.64 R22, [R1+0x1638] ;  /* 0x0016380001167983 */ /* 0x000f360000300a00 */
[----:B------:R-:W-:Y:S10]  /*3bdb0*/  @!UPT UIADD3 URZ, URZ, URZ, URZ ;  /* 0x0000003f3f3ff290 */ /* 0x000ff4000fffe03f */
[----:B------:R-:W-:Y:S01]  /*3bdc0*/  STL.64 [R1+0x430], R24 ;  /* 0x0004301801007387 */ /* 0x000fe20000100a00 */
[----:B------:R-:W-:Y:S03]  /*3bdd0*/  STL.64 [R1+0x438], R26 ;  /* 0x0004381a01007387 */ /* 0x000fe60000100a00 */
[----:B----4-:R-:W-:Y:S01]  /*3bde0*/  STL.64 [R1+0x6000], R22 ;  /* 0x0060001601007387 */ /* 0x010fe20000100a00 */
[----:B---3--:R0:W-:Y:S03]  /*3bdf0*/  STL.64 [R1+0x5ff8], R20 ;  /* 0x005ff81401007387 */ /* 0x0081e60000100a00 */
[----:B0-----:R-:W3:Y:S01]  /*3be00*/  LDL.LU.64 R20, [R1+0x1640] ;  /* 0x0016400001147983 */ /* 0x001ee20000300a00 */
[----:B------:R-:W3:Y:S02]  /*3be10*/  LDL.LU.64 R22, [R1+0x1648] ;  /* 0x0016480001167983 */ /* 0x000ee40000300a00 */
[----:B------:R-:W4:Y:S01]  /*3be20*/  LDL.64 R24, [R1+0x50] ;  /* 0x0000500001187983 */ /* 0x000f220000100a00 */
[C---:B--2---:R-:W-:Y:S01]  /*3be30*/  HMMA.16816.F32 R8, R4.reuse, R12, R8 ;  /* 0x0000000c0408723c */ /* 0x044fe20000001808 */
[----:B----4-:R0:W-:Y:S04]  /*3be40*/  STL.64 [R1+0x5fd0], R24 ;  /* 0x005fd01801007387 */ /* 0x0101e80000100a00 */
[----:B0-----:R-:W2:Y:S04]  /*3be50*/  LDL.64 R24, [R1+0x60] ;  /* 0x0000600001187983 */ /* 0x001ea80000100a00 */
[----:B--2---:R-:W-:Y:S01]  /*3be60*/  STL.64 [R1+0x5fe0], R24 ;  /* 0x005fe01801007387 */ /* 0x004fe20000100a00 */
[----:B------:R-:W-:Y:S02]  /*3be70*/  STL [R1+0x5f64], R17 ;  /* 0x005f641101007387 */ /* 0x000fe40000100800 */
[----:B------:R0:W-:Y:S02]  /*3be80*/  STL [R1+0x5fc8], R16 ;  /* 0x005fc81001007387 */ /* 0x0001e40000100800 */
[----:B0-----:R-:W2:Y:S09]  /*3be90*/  LDL.64 R16, [R1+0x80] ;  /* 0x0000800001107983 */ /* 0x001eb20000100a00 */
[----:B------:R0:W-:Y:S02]  /*3bea0*/  STL.64 [R1+0x420], R8 ;  /* 0x0004200801007387 */ /* 0x0001e40000100a00 */
[----:B------:R-:W-:Y:S01]  /*3beb0*/  STL.64 [R1+0x428], R10 ;  /* 0x0004280a01007387 */ /* 0x000fe20000100a00 */
[----:B0-----:R-:W3:Y:S01]  /*3bec0*/  LDL.LU.64 R8, [R1+0x6008] ;  /* 0x0060080001087983 */ /* 0x001ee20000300a00 */
[----:B------:R-:W-:Y:S02]  /*3bed0*/  STL.64 [R1+0x5f58], R14 ;  /* 0x005f580e01007387 */ /* 0x000fe40000100a00 */
[----:B------:R0:W-:Y:S02]  /*3bee0*/  STL.64 [R1+0x5f50], R12 ;  /* 0x005f500c01007387 */ /* 0x0001e40000100a00 */
[----:B0-----:R-:W4:Y:S01]  /*3bef0*/  LDL.64 R12, [R1+0x40] ;  /* 0x00004000010c7983 */ /* 0x001f220000100a00 */
[----:B---3--:R-:W-:Y:S03]  /*3bf00*/  HMMA.16816.F32 R20, R4, R8, R20 ;  /* 0x000000080414723c */ /* 0x008fe60000001814 */
[----:B----4-:R0:W-:Y:S04]  /*3bf10*/  STL.64 [R1+0x5fd8], R12 ;  /* 0x005fd80c01007387 */ /* 0x0101e80000100a00 */
[----:B0-----:R-:W3:Y:S01]  /*3bf20*/  LDL.LU.64 R12, [R1+0x11e0] ;  /* 0x0011e000010c7983 */ /* 0x001ee20000300a00 */
[----:B------:R-:W3:Y:S11]  /*3bf30*/  LDL.LU.64 R14, [R1+0x11e8] ;  /* 0x0011e800010e7983 */ /* 0x000ef60000300a00 */
[----:B------:R-:W-:Y:S04]  /*3bf40*/  @!UPT UIADD3 URZ, URZ, URZ, URZ ;  /* 0x0000003f3f3ff290 */ /* 0x000fe8000fffe03f */
[----:B------:R-:W-:Y:S02]  /*3bf50*/  STL.64 [R1+0x410], R20 ;  /* 0x0004101401007387 */ /* 0x000fe40000100a00 */
[----:B------:R0:W-:Y:S02]  /*3bf60*/  STL.64 [R1+0x418], R22 ;  /* 0x0004181601007387 */ /* 0x0001e40000100a00 */
[----:B0-----:R-:W4:Y:S01]  /*3bf70*/  LDL.LU.64 R22, [R1+0x6000] ;  /* 0x0060000001167983 */ /* 0x001f220000300a00 */
[----:B------:R-:W4:Y:S02]  /*3bf80*/  LDL.LU.64 R20, [R1+0x5ff8] ;  /* 0x005ff80001147983 */ /* 0x000f240000300a00 */
[----:B------:R0:W-:Y:S02]  /*3bf90*/  STL.64 [R1+0x5fe8], R8 ;  /* 0x005fe80801007387 */ /* 0x0001e40000100a00 */
[----:B0-----:R-:W-:Y:S02]  /*3bfa0*/  IMAD.MOV.U32 R8, RZ, RZ, R2 ;  /* 0x000000ffff087224 */ /* 0x001fe400078e0002 */
[----:B------:R-:W-:-:S07]  /*3bfb0*/  IMAD.MOV.U32 R9, RZ, RZ, R0 ;  /* 0x000000ffff097224 */ /* 0x000fce00078e0000 */
[C---:B----4-:R-:W-:Y:S01]  /*3bfc0*/  HMMA.16816.F32 R8, R4.reuse, R8, R20 ;  /* 0x000000080408723c */ /* 0x050fe20000001814 */
[----:B------:R-:W3:Y:S11]  /*3bfd0*/  LDL.LU.64 R20, [R1+0x5ff0] ;  /* 0x005ff00001147983 */ /* 0x000ef60000300a00 */
[----:B------:R-:W-:Y:S11]  /*3bfe0*/  @!UPT UIADD3 URZ, URZ, URZ, URZ ;  /* 0x0000003f3f3ff290 */ /* 0x000ff6000fffe03f */
[----:B------:R0:W-:Y:S01]  /*3bff0*/  STL.64 [R1+0x400], R8 ;  /* 0x0004000801007387 */ /* 0x0001e20000100a00 */
[----:B------:R1:W-:Y:S03]  /*3c000*/  STL.64 [R1+0x408], R10 ;  /* 0x0004080a01007387 */ /* 0x0003e60000100a00 */
[----:B0-----:R-:W4:Y:S01]  /*3c010*/  LDL.LU.64 R8, [R1+0x11c0] ;  /* 0x0011c00001087983 */ /* 0x001f220000300a00 */
[----:B-1----:R-:W4:Y:S01]  /*3c020*/  LDL.LU.64 R10, [R1+0x11c8] ;  /* 0x0011c800010a7983 */ /* 0x002f220000300a00 */
[----:B---3--:R-:W-:Y:S11]  /*3c030*/  HMMA.16816.F32 R12, R4, R20, R12 ;  /* 0x00000014040c723c */ /* 0x008ff6000000180c */
[----:B------:R-:W-:Y:S11]  /*3c040*/  @!UPT UIADD3 URZ, URZ, URZ, URZ ;  /* 0x0000003f3f3ff290 */ /* 0x000ff6000fffe03f */
[----:B------:R-:W-:Y:S01]  /*3c050*/  @!UPT UIADD3 URZ, URZ, URZ, URZ ;  /* 0x0000003f3f3ff290 */ /* 0x000fe2000fffe03f */
[----:B------:R0:W-:Y:S01]  /*3c060*/  STL.64 [R1+0x3f0], R12 ;  /* 0x0003f00c01007387 */ /* 0x0001e20000100a00 */
[----:B------:R1:W-:Y:S03]  /*3c070*/  STL.64 [R1+0x3f8], R14 ;  /* 0x0003f80e01007387 */ /* 0x0003e60000100a00 */
[----:B0-----:R-:W3:Y:S01]  /*3c080*/  LDL.LU.64 R12, [R1+0x11b0] ;  /* 0x0011b000010c7983 */ /* 0x001ee20000300a00 */
[----:B-1----:R-:W3:Y:S02]  /*3c090*/  LDL.LU.64 R14, [R1+0x11b8] ;  /* 0x0011b800010e7983 */ /* 0x002ee40000300a00 */
[----:B------:R-:W2:Y:S02]  /*3c0a0*/  LDL.64 R20, [R1+0xc0] ;  /* 0x0000c00001147983 */ /* 0x000ea40000100a00 */
[----:B--2---:R0:W-:Y:S04]  /*3c0b0*/  STL.64 [R1+0x5f78], R20 ;  /* 0x005f781401007387 */ /* 0x0041e80000100a00 */
[----:B0-----:R-:W2:Y:S01]  /*3c0c0*/  LDL.LU.64 R20, [R1+0x11d0] ;  /* 0x0011d00001147983 */ /* 0x001ea20000300a00 */
[----:B------:R-:W2:Y:S02]  /*3c0d0*/  LDL.LU.64 R22, [R1+0x11d8] ;  /* 0x0011d80001167983 */ /* 0x000ea40000300a00 */
[----:B------:R-:W-:-:S02]  /*3c0e0*/  IMAD.MOV.U32 R2, RZ, RZ, R16 ;  /* 0x000000ffff027224 */ /* 0x000fc400078e0010 */
[----:B------:R-:W-:Y:S02]  /*3c0f0*/  IMAD.MOV.U32 R0, RZ, RZ, R17 ;  /* 0x000000ffff007224 */ /* 0x000fe400078e0011 */
[----:B------:R-:W-:Y:S02]  /*3c100*/  IMAD.MOV.U32 R24, RZ, RZ, R19 ;  /* 0x000000ffff187224 */ /* 0x000fe400078e0013 */
[----:B------:R-:W-:Y:S01]  /*3c110*/  IMAD.MOV.U32 R25, RZ, RZ, R18 ;  /* 0x000000ffff197224 */ /* 0x000fe200078e0012 */
[C---:B--2---:R-:W-:Y:S11]  /*3c120*/  HMMA.16816.F32 R20, R4.reuse, R16, R20 ;  /* 0x000000100414723c */ /* 0x044ff60000001814 */
[----:B------:R-:W-:Y:S11]  /*3c130*/  @!UPT UIADD3 URZ, URZ, URZ, URZ ;  /* 0x0000003f3f3ff290 */ /* 0x000ff6000fffe03f */
[----:B------:R-:W-:Y:S01]  /*3c140*/  @!UPT UIADD3 URZ, URZ, URZ, URZ ;  /* 0x0000003f3f3ff290 */ /* 0x000fe2000fffe03f */
[----:B------:R0:W-:Y:S01]  /*3c150*/  STL.64 [R1+0x3e0], R20 ;  /* 0x0003e01401007387 */ /* 0x0001e20000100a00 */
[----:B------:R-:W-:Y:S02]  /*3c160*/  STL.64 [R1+0x3e8], R22 ;  /* 0x0003e81601007387 */ /* 0x000fe40000100a00 */
[----:B------:R-:W2:Y:S02]  /*3c170*/  LDL.LU.64 R16, [R1+0x11a0] ;  /* 0x0011a00001107983 */ /* 0x000ea40000300a00 */
[----:B------:R-:W2:Y:S01]  /*3c180*/  LDL.LU.64 R18, [R1+0x11a8] ;  /* 0x0011a80001127983 */ /* 0x000ea20000300a00 */
[----:B0-----:R-:W2:Y:S04]  /*3c190*/  LDL.64 R20, [R1] ;  /* 0x0000000001147983 */ /* 0x001ea80000100a00 */
[----:B--2---:R0:W-:Y:S04]  /*3c1a0*/  STL.64 [R1+0x5f80], R20 ;  /* 0x005f801401007387 */ /* 0x0041e80000100a00 */
[----:B0-----:R-:W2:Y:S01]  /*3c1b0*/  LDL.64 R20, [R1+0x10] ;  /* 0x0000100001147983 */ /* 0x001ea20000100a00 */
[C---:B----4-:R-:W-:Y:S03]  /*3c1c0*/  HMMA.16816.F32 R24, R4.reuse, R24, R8 ;  /* 0x000000180418723c */ /* 0x050fe60000001808 */
[----:B--2---:R0:W-:Y:S04]  /*3c1d0*/  STL.64 [R1+0x5f90], R20 ;  /* 0x005f901401007387 */ /* 0x0041e80000100a00 */
[----:B0-----:R-:W2:Y:S04]  /*3c1e0*/  LDL.64 R20, [R1+0x20] ;  /* 0x0000200001147983 */ /* 0x001ea80000100a00 */
[----:B--2---:R0:W-:Y:S04]  /*3c1f0*/  STL.64 [R1+0x5fa8], R20 ;  /* 0x005fa81401007387 */ /* 0x0041e80000100a00 */
[----:B0-----:R-:W2:Y:S01]  /*3c200*/  LDL.64 R20, [R1+0x30] ;  /* 0x0000300001147983 */ /* 0x001ea20000100a00 */
[----:B------:R-:W-:Y:S02]  /*3c210*/  STL [R1+0x5f3c], R0 ;  /* 0x005f3c0001007387 */ /* 0x000fe40000100800 */
[----:B------:R-:W-:Y:S02]  /*3c220*/  STL [R1+0x5f38], R2 ;  /* 0x005f380201007387 */ /* 0x000fe40000100800 */
[----:B------:R-:W4:Y:S03]  /*3c230*/  LDL.LU.64 R8, [R1+0x5fe8] ;  /* 0x005fe80001087983 */ /* 0x000f260000300a00 */
[----:B------:R0:W-:Y:S01]  /*3c240*/  STL.64 [R1+0x3d0], R24 ;  /* 0x0003d01801007387 */ /* 0x0001e20000100a00 */
[----:B------:R-:W-:Y:S03]  /*3c250*/  STL.64 [R1+0x3d8], R26 ;  /* 0x0003d81a01007387 */ /* 0x000fe60000100a00 */
[----:B0-----:R-:W3:Y:S02]  /*3c260*/  LDL.LU.64 R24, [R1+0x5fe0] ;  /* 0x005fe00001187983 */ /* 0x001ee40000300a00 */
[----:B---3--:R-:W-:Y:S01]  /*3c270*/  HMMA.16816.F32 R12, R4, R24, R12 ;  /* 0x00000018040c723c */ /* 0x008fe2000000180c */
[----:B------:R-:W-:-:S02]  /*3c280*/  IMAD.MOV.U32 R11, RZ, RZ, R24 ;  /* 0x000000ffff0b7224 */ /* 0x000fc400078e0018 */
[----:B------:R-:W-:Y:S11]  /*3c290*/  IMAD.MOV.U32 R10, RZ, RZ, R25 ;  /* 0x000000ffff0a7224 */ /* 0x000ff600078e0019 */
[----:B------:R-:W-:Y:S09]  /*3c2a0*/  @!UPT UIADD3 URZ, URZ, URZ, URZ ;  /* 0x0000003f3f3ff290 */ /* 0x000ff2000fffe03f */
[----:B------:R0:W-:Y:S01]  /*3c2b0*/  STL.64 [R1+0x6e0], R12 ;  /* 0x0006e00c01007387 */ /* 0x0001e20000100a00 */
[----:B------:R-:W-:Y:S03]  /*3c2c0*/  STL.64 [R1+0x6e8], R14 ;  /* 0x0006e80e01007387 */ /* 0x000fe60000100a00 */
[----:B0-----:R-:W3:Y:S01]  /*3c2d0*/  LDL.LU.64 R12, [R1+0x5fd8] ;  /* 0x005fd800010c7983 */ /* 0x001ee20000300a00 */
[----:B------:R-:W2:Y:S02]  /*3c2e0*/  LDL.LU.64 R24, [R1+0x5fd0] ;  /* 0x005fd00001187983 */ /* 0x000ea40000300a00 */
[----:B------:R-:W-:Y:S02]  /*3c2f0*/  STL.64 [R1+0x5f48], R10 ;  /* 0x005f480a01007387 */ /* 0x000fe40000100a00 */
[----:B----4-:R0:W-:Y:S02]  /*3c300*/  STL.64 [R1+0x5f40], R8 ;  /* 0x005f400801007387 */ /* 0x0101e40000100a00 */
[----:B0-----:R-:W3:Y:S01]  /*3c310*/  LDL.LU.64 R8, [R1+0x1190] ;  /* 0x0011900001087983 */ /* 0x001ee20000300a00 */
[----:B------:R-:W3:Y:S01]  /*3c320*/  LDL.LU.64 R10, [R1+0x1198] ;  /* 0x00119800010a7983 */ /* 0x000ee20000300a00 */
[C---:B--2---:R-:W-:Y:S11]  /*3c330*/  HMMA.16816.F32 R16, R4.reuse, R24, R16 ;  /* 0x000000180410723c */ /* 0x044ff60000001810 */
[----:B------:R-:W-:Y:S11]  /*3c340*/  @!UPT UIADD3 URZ, URZ, URZ, URZ ;  /* 0x0000003f3f3ff290 */ /* 0x000ff6000fffe03f */
[----:B------:R-:W-:Y:S01]  /*3c350*/  @!UPT UIADD3 URZ, URZ, URZ, URZ ;  /* 0x0000003f3f3ff290 */ /* 0x000fe2000fffe03f */
[----:B------:R0:W-:Y:S01]  /*3c360*/  STL.64 [R1+0x6d0], R16 ;  /* 0x0006d01001007387 */ /* 0x0001e20000100a00 */
[----:B------:R1:W-:Y:S03]  /*3c370*/  STL.64 [R1+0x6d8], R18 ;  /* 0x0006d81201007387 */ /* 0x0003e60000100a00 */
[----:B0-----:R-:W2:Y:S01]  /*3c380*/  LDL.LU R16, [R1+0x5fc8] ;  /* 0x005fc80001107983 */ /* 0x001ea20000300800 */
[----:B---3--:R-:W-:Y:S01]  /*3c390*/  HMMA.16816.F32 R8, R4, R12, R8 ;  /* 0x0000000c0408723c */ /* 0x008fe20000001808 */
[----:B-1----:R-:W-:Y:S02]  /*3c3a0*/  IMAD.MOV.U32 R19, RZ, RZ, R24 ;  /* 0x000000ffff137224 */ /* 0x002fe400078e0018 */
[----:B------:R-:W-:Y:S02]  /*3c3b0*/  IMAD.MOV.U32 R18, RZ, RZ, R25 ;  /* 0x000000ffff127224 */ /* 0x000fe400078e0019 */
[----:B------:R-:W3:Y:S01]  /*3c3c0*/  LDL.LU.64 R24, [R1+0x5fc0] ;  /* 0x005fc00001187983 */ /* 0x000ee20000300a00 */
[----:B------:R-:W-:Y:S02]  /*3c3d0*/  STL [R1+0x5f60], R19 ;  /* 0x005f601301007387 */ /* 0x000fe40000100800 */
[----:B------:R-:W-:Y:S01]  /*3c3e0*/  STL [R1+0x5f8c], R18 ;  /* 0x005f8c1201007387 */ /* 0x000fe20000100800 */
[----:B--2---:R0:W-:Y:S11]  /*3c3f0*/  STL [R1+0x5f88], R16 ;  /* 0x005f881001007387 */ /* 0x0041f60000100800 */
[----:B------:R-:W-:Y:S03]  /*3c400*/  @!UPT UIADD3 URZ, URZ, URZ, URZ ;  /* 0x0000003f3f3ff290 */ /* 0x000fe6000fffe03f */
[----:B------:R-:W-:Y:S02]  /*3c410*/  STL.64 [R1+0x6c0], R8 ;  /* 0x0006c00801007387 */ /* 0x000fe40000100a00 */
[----:B------:R-:W-:Y:S01]  /*3c420*/  STL.64 [R1+0x6c8], R10 ;  /* 0x0006c80a01007387 */ /* 0x000fe20000100a00 */
        /* <DEDUP_REMOVED lines=10> */
[----:B------:R-:W-:-:S02]  /*3c4d0*/  IMAD.MOV.U32 R27, RZ, RZ, R12 ;  /* 0x000000ffff1b7224 */ /* 0x000fc400078e000c */
[----:B------:R-:W-:Y:S01]  /*3c4e0*/  IMAD.MOV.U32 R26, RZ, RZ, R13 ;  /* 0x000000ffff1a7224 */ /* 0x000fe200078e000d */
[----:B------:R-:W4:Y:S01]  /*3c4f0*/  LDL.LU.64 R8, [R1+0x1150] ;  /* 0x0011500001087983 */ /* 0x000f220000300a00 */
[----:B------:R-:W4:Y:S03]  /*3c500*/  LDL.LU.64 R10, [R1+0x1158] ;  /* 0x00115800010a7983 */ /* 0x000f260000300a00 */
[----:B------:R-:W-:Y:S01]  /*3c510*/  STL.64 [R1+0x5f70], R26 ;  /* 0x005f701a01007387 */ /* 0x000fe20000100a00 */
[----:B---3--:R0:W-:Y:S02]  /*3c520*/  STL.64 [R1+0x5f68], R24 ;  /* 0x005f681801007387 */ /* 0x0081e40000100a00 */
[----:B------:R-:W-:Y:S02]  /*3c530*/  IMAD.MOV.U32 R29, RZ, RZ, R20 ;  /* 0x000000ffff1d7224 */ /* 0x000fe400078e0014 */
[----:B------:R-:W-:Y:S01]  /*3c540*/  IMAD.MOV.U32 R28, RZ, RZ, R21 ;  /* 0x000000ffff1c7224 */ /* 0x000fe200078e0015 */
[----:B0-----:R-:W3:Y:S01]  /*3c550*/  LDL.LU.64 R24, [R1+0x1140] ;  /* 0x0011400001187983 */ /* 0x001ee20000300a00 */
[----:B------:R-:W3:Y:S02]  /*3c560*/  LDL.LU.64 R26, [R1+0x1148] ;  /* 0x00114800011a7983 */ /* 0x000ee40000300a00 */
[----:B------:R-:W3:Y:S02]  /*3c570*/  LDL.LU.64 R12, [R1+0x1130] ;  /* 0x00113000010c7983 */ /* 0x000ee40000300a00 */
[----:B------:R-:W3:Y:S01]  /*3c580*/  LDL.LU.64 R14, [R1+0x1138] ;  /* 0x00113800010e7983 */ /* 0x000ee20000300a00 */
[C---:B--2---:R-:W-:Y:S11]  /*3c590*/  HMMA.16816.F32 R16, R4.reuse, R20, R16 ;  /* 0x000000140410723c */ /* 0x044ff60000001810 */
[----:B------:R-:W-:Y:S11]  /*3c5a0*/  @!UPT UIADD3 URZ, URZ, URZ, URZ ;  /* 0x0000003f3f3ff290 */ /* 0x000ff6000fffe03f */
[----:B------:R-:W-:Y:S01]  /*3c5b0*/  @!UPT UIADD3 URZ, URZ, URZ, URZ ;  /* 0x0000003f3f3ff290 */ /* 0x000fe2000fffe03f */
[----:B------:R-:W-:Y:S01]  /*3c5c0*/  STL.64 [R1+0x6b0], R16 ;  /* 0x0006b01001007387 */ /* 0x000fe20000100a00 */
[----:B------:R0:W-:Y:S03]  /*3c5d0*/  STL.64 [R1+0x6b8], R18 ;  /* 0x0006b81201007387 */ /* 0x0001e60000100a00 */
[----:B0-----:R-:W2:Y:S01]  /*3c5e0*/  LDL.LU.64 R18, [R1+0x5fb8] ;  /* 0x005fb80001127983 */ /* 0x001ea20000300a00 */
[----:B------:R-:W2:Y:S02]  /*3c5f0*/  LDL.LU.64 R16, [R1+0x5fb0] ;  /* 0x005fb00001107983 */ /* 0x000ea40000300a00 */
        /* <DEDUP_REMOVED lines=14> */
[----:B------:R1:W-:Y:S02]  /*3c6e0*/  STL.64 [R1+0x698], R18 ;  /* 0x0006981201007387 */ /* 0x0003e40000100a00 */
[----:B0-----:R-:W-:Y:S01]  /*3c6f0*/  IMAD.MOV.U32 R17, RZ, RZ, R20 ;  /* 0x000000ffff117224 */ /* 0x001fe200078e0014 */
[----:B-1----:R-:W2:Y:S01]  /*3c700*/  LDL.LU R18, [R1+0x5f8c] ;  /* 0x005f8c0001127983 */ /* 0x002ea20000300800 */
[----:B------:R-:W2:Y:S02]  /*3c710*/  LDL.LU R16, [R1+0x5f88] ;  /* 0x005f880001107983 */ /* 0x000ea40000300800 */
[----:B------:R-:W-:Y:S02]  /*3c720*/  IMAD.MOV.U32 R19, RZ, RZ, R21 ;  /* 0x000000ffff137224 */ /* 0x000fe400078e0015 */
[----:B------:R-:W4:Y:S02]  /*3c730*/  LDL.LU.64 R20, [R1+0x5f80] ;  /* 0x005f800001147983 */ /* 0x000f240000300a00 */
[C---:B----4-:R-:W-:Y:S11]  /*3c740*/  HMMA.16816.F32 R8, R4.reuse, R20, R8 ;  /* 0x000000140408723c */ /* 0x050ff60000001808 */
[----:B------:R-:W-:Y:S11]  /*3c750*/  @!UPT UIADD3 URZ, URZ, URZ, URZ ;  /* 0x0000003f3f3ff290 */ /* 0x000ff6000fffe03f */
[----:B------:R-:W-:Y:S01]  /*3c760*/  @!UPT UIADD3 URZ, URZ, URZ, URZ ;  /* 0x0000003f3f3ff290 */ /* 0x000fe2000fffe03f */
[----:B------:R-:W-:Y:S01]  /*3c770*/  STL.64 [R1+0x680], R8 ;  /* 0x0006800801007387 */ /* 0x000fe20000100a00 */
[----:B------:R0:W-:Y:S02]  /*3c780*/  STL.64 [R1+0x688], R10 ;  /* 0x0006880a01007387 */ /* 0x0001e40000100a00 */
[----:B0-----:R-:W-:Y:S02]  /*3c790*/  IMAD.MOV.U32 R11, RZ, RZ, R20 ;  /* 0x000000ffff0b7224 */ /* 0x001fe400078e0014 */
[----:B------:R-:W-:Y:S02]  /*3c7a0*/  IMAD.MOV.U32 R10, RZ, RZ, R21 ;  /* 0x000000ffff0a7224 */ /* 0x000fe400078e0015 */
        /* <DEDUP_REMOVED lines=8> */
[----:B------:R-:W-:Y:S02]  /*3c830*/  IMAD.MOV.U32 R9, RZ, RZ, R20 ;  /* 0x000000ffff097224 */ /* 0x000fe400078e0014 */
[----:B------:R-:W-:Y:S02]  /*3c840*/  IMAD.MOV.U32 R8, RZ, RZ, R21 ;  /* 0x000000ffff087224 */ /* 0x000fe400078e0015 */
[----:B------:R-:W-:Y:S01]  /*3c850*/  LDSM.16.MT88.4 R20, [R3+0x10080] ;  /* 0x010080000314783b */ /* 0x000fe20000004200 */
[----:B----4-:R-:W-:Y:S07]  /*3c860*/  HMMA.16816.F32 R12, R4, R24, R12 ;  /* 0x00000018040c723c */ /* 0x010fee000000180c */
[----:B------:R-:W-:-:S02]  /*3c870*/  IMAD.MOV.U32 R6, RZ, RZ, R11 ;  /* 0x000000ffff067224 */ /* 0x000fc400078e000b */
[----:B------:R-:W-:Y:S11]  /*3c880*/  IMAD.MOV.U32 R7, RZ, RZ, R10 ;  /* 0x000000ffff077224 */ /* 0x000ff600078e000a */
[----:B------:R-:W-:Y:S03]  /*3c890*/  @!UPT UIADD3 URZ, URZ, URZ, URZ ;  /* 0x0000003f3f3ff290 */ /* 0x000fe6000fffe03f */
[----:B------:R0:W-:Y:S01]  /*3c8a0*/  STL.64 [R1+0x3c0], R12 ;  /* 0x0003c00c01007387 */ /* 0x0001e20000100a00 */
[----:B------:R1:W-:Y:S03]  /*3c8b0*/  STL.64 [R1+0x3c8], R14 ;  /* 0x0003c80e01007387 */ /* 0x0003e60000100a00 */
[----:B0-----:R-:W2:Y:S01]  /*3c8c0*/  LDL.LU.64 R12, [R1+0x1590] ;  /* 0x00159000010c7983 */ /* 0x001ea20000300a00 */
[----:B-1----:R-:W2:Y:S02]  /*3c8d0*/  LDL.LU.64 R14, [R1+0x1598] ;  /* 0x00159800010e7983 */ /* 0x002ea40000300a00 */
[----:B------:R0:W-:Y:S02]  /*3c8e0*/  STL.64 [R1+0x5e40], R24 ;  /* 0x005e401801007387 */ /* 0x0001e40000100a00 */
[----:B0-----:R-:W-:Y:S02]  /*3c8f0*/  IMAD.MOV.U32 R24, RZ, RZ, R9 ;  /* 0x000000ffff187224 */ /* 0x001fe400078e0009 */
[----:B------:R-:W-:-:S02]  /*3c900*/  IMAD.MOV.U32 R25, RZ, RZ, R8 ;  /* 0x000000ffff197224 */ /* 0x000fc400078e0008 */
[----:B------:R-:W4:Y:S01]  /*3c910*/  LDL.LU.64 R8, [R1+0x1540] ;  /* 0x0015400001087983 */ /* 0x000f220000300a00 */
[----:B------:R-:W4:Y:S02]  /*3c920*/  LDL.LU.64 R10, [R1+0x1548] ;  /* 0x00154800010a7983 */ /* 0x000f240000300a00 */
[----:B------:R0:W-:Y:S02]  /*3c930*/  STL.64 [R1+0x5e58], R24 ;  /* 0x005e581801007387 */ /* 0x0001e40000100a00 */
[----:B0-----:R-:W-:Y:S02]  /*3c940*/  IMAD.MOV.U32 R24, RZ, RZ, R6 ;  /* 0x000000ffff187224 */ /* 0x001fe400078e0006 */
[----:B------:R-:W-:Y:S02]  /*3c950*/  IMAD.MOV.U32 R25, RZ, RZ, R7 ;  /* 0x000000ffff197224 */ /* 0x000fe400078e0007 */
[----:B------:R-:W0:Y:S04]  /*3c960*/  LDSM.16.MT88.4 R4, [R3+0x10100] ;  /* 0x010100000304783b */ /* 0x000e280000004200 */
[----:B------:R1:W-:Y:S02]  /*3c970*/  STL.64 [R1+0x5e70], R24 ;  /* 0x005e701801007387 */ /* 0x0003e40000100a00 */
[----:B-1----:R-:W-:-:S02]  /*3c980*/  IMAD.MOV.U32 R24, RZ, RZ, R17 ;  /* 0x000000ffff187224 */ /* 0x002fc400078e0011 */
[----:B------:R-:W2:Y:S01]  /*3c990*/  LDL.LU R17, [R1+0x5f64] ;  /* 0x005f640001117983 */ /* 0x000ea20000300800 */
[----:B------:R-:W-:Y:S02]  /*3c9a0*/  IMAD.MOV.U32 R25, RZ, RZ, R19 ;  /* 0x000000ffff197224 */ /* 0x000fe400078e0013 */
[----:B------:R-:W3:Y:S03]  /*3c9b0*/  LDL.LU R19, [R1+0x5f60] ;  /* 0x005f600001137983 */ /* 0x000ee60000300800 */
[----:B------:R-:W-:Y:S04]  /*3c9c0*/  STL.64 [R1+0x5e88], R24 ;  /* 0x005e881801007387 */ /* 0x000fe80000100a00 */
[----:B0-----:R-:W-:Y:S01]  /*3c9d0*/  STL.64 [R1+0x5e50], R6 ;  /* 0x005e500601007387 */ /* 0x001fe20000100a00 */
[----:B------:R0:W-:Y:S03]  /*3c9e0*/  STL.64 [R1+0x5e48], R4 ;  /* 0x005e480401007387 */ /* 0x0001e60000100a00 */
[----:B0-----:R-:W3:Y:S01]  /*3c9f0*/  LDL.64 R4, [R1+0xa0] ;  /* 0x0000a00001047983 */ /* 0x001ee20000100a00 */
[C---:B--2---:R-:W-:Y:S03]  /*3ca00*/  HMMA.16816.F32 R12, R20.reuse, R16, R12 ;  /* 0x00000010140c723c */ /* 0x044fe6000000180c */
[----:B---3--:R0:W-:Y:S04]  /*3ca10*/  STL.64 [R1+0x5f30], R4 ;  /* 0x005f300401007387 */ /* 0x0081e80000100a00 */
        /* <DEDUP_REMOVED lines=16> */
[----:B------:R-:W-:Y:S01]  /*3cb20*/  IMAD.MOV.U32 R25, RZ, RZ, R2 ;  /* 0x000000ffff197224 */ /* 0x000fe200078e0002 */
[----:B------:R-:W4:Y:S01]  /*3cb30*/  LDL.LU R0, [R1+0x5f3c] ;  /* 0x005f3c0001007983 */ /* 0x000f220000300800 */
[----:B------:R-:W4:Y:S03]  /*3cb40*/  LDL.LU R2, [R1+0x5f38] ;  /* 0x005f380001027983 */ /* 0x000f260000300800 */
[----:B------:R-:W-:Y:S01]  /*3cb50*/  STL.64 [R1+0x5ea0], R24 ;  /* 0x005ea01801007387 */ /* 0x000fe20000100a00 */
[----:B---3--:R-:W-:Y:S02]  /*3cb60*/  STL.64 [R1+0x5e30], R14 ;  /* 0x005e300e01007387 */ /* 0x008fe40000100a00 */
[----:B------:R0:W-:Y:S02]  /*3cb70*/  STL.64 [R1+0x5e28], R12 ;  /* 0x005e280c01007387 */ /* 0x0001e40000100a00 */
        /* <DEDUP_REMOVED lines=9> */
[----:B------:R-:W-:-:S05]  /*3cc10*/  IMAD.MOV.U32 R25, RZ, RZ, R28 ;  /* 0x000000ffff197224 */ /* 0x000fca00078e001c */
        /* <DEDUP_REMOVED lines=13> */
[----:B------:R-:W2:Y:S01]  /*3ccf0*/  LDL.LU.64 R16, [R1+0x13f0] ;  /* 0x0013f00001107983 */ /* 0x000ea20000300a00 */
[----:B------:R-:W3:Y:S01]  /*3cd00*/  LDL.LU.64 R18, [R1+0x13f8] ;  /* 0x0013f80001127983 */ /* 0x000ee20000300a00 */
[----:B----4-:R-:W-:Y:S02]  /*3cd10*/  IMAD.MOV.U32 R24, RZ, RZ, R11 ;  /* 0x000000ffff187224 */ /* 0x010fe400078e000b */
[----:B------:R-:W-:Y:S01]  /*3cd20*/  IMAD.MOV.U32 R25, RZ, RZ, R10 ;  /* 0x000000ffff197224 */ /* 0x000fe200078e000a */
[----:B---3--:R-:W-:Y:S01]  /*3cd30*/  STL.64 [R1+0x5f18], R18 ;  /* 0x005f181201007387 */ /* 0x008fe20000100a00 */
[----:B--2---:R0:W-:Y:S02]  /*3cd40*/  STL.64 [R1+0x5f10], R16 ;  /* 0x005f101001007387 */ /* 0x0041e40000100a00 */
[----:B------:R-:W2:Y:S02]  /*3cd50*/  LDL.LU.64 R8, [R1+0x1410] ;  /* 0x0014100001087983 */ /* 0x000ea40000300a00 */
[----:B------:R-:W2:Y:S02]  /*3cd60*/  LDL.LU.64 R10, [R1+0x1418] ;  /* 0x00141800010a7983 */ /* 0x000ea40000300a00 */
[----:B0-----:R-:W-:-:S02]  /*3cd70*/  IMAD.MOV.U32 R16, RZ, RZ, R2 ;  /* 0x000000ffff107224 */ /* 0x001fc400078e0002 */
[----:B------:R-:W-:-:S05]  /*3cd80*/  IMAD.MOV.U32 R17, RZ, RZ, R0 ;  /* 0x000000ffff117224 */ /* 0x000fca00078e0000 */
[----:B------:R0:W-:Y:S04]  /*3cd90*/  STL.64 [R1+0x5f28], R16 ;  /* 0x005f281001007387 */ /* 0x0001e80000100a00 */
[----:B0-----:R-:W2:Y:S01]  /*3cda0*/  LDL.64 R16, [R1+0x90] ;  /* 0x0000900001107983 */ /* 0x001ea20000100a00 */
[----:B------:R0:W-:Y:S03]  /*3cdb0*/  STL.64 [R1+0x5f00], R24 ;  /* 0x005f001801007387 */ /* 0x0001e60000100a00 */
[----:B0-----:R-:W3:Y:S01]  /*3cdc0*/  LDL.LU.64 R24, [R1+0x70] ;  /* 0x0000700001187983 */ /* 0x001ee20000300a00 */
[----:B------:R-:W-:Y:S02]  /*3cdd0*/  IMAD.MOV.U32 R29, RZ, RZ, R4 ;  /* 0x000000ffff1d7224 */ /* 0x000fe400078e0004 */
[----:B------:R-:W-:Y:S01]  /*3cde0*/  IMAD.MOV.U32 R28, RZ, RZ, R5 ;  /* 0x000000ffff1c7224 */ /* 0x000fe200078e0005 */
        /* <DEDUP_REMOVED lines=35> */
[----:B------:R-:W4:Y:S04]  /*3d020*/  LDL.LU.64 R14, [R1+0x1118] ;  /* 0x00111800010e7983 */ /* 0x000f280000300a00 */
        /* <DEDUP_REMOVED lines=71> */
[----:B------:R-:W3:Y:S01]  /*3d4a0*/  LDL.LU.64 R6, [R1+0x5e50] ;  /* 0x005e500001067983 */ /* 0x000ee20000300a00 */
[----:B------:R-:W3:Y:S11]  /*3d4b0*/  LDL.LU.64 R4, [R1+0x5e48] ;  /* 0x005e480001047983 */ /* 0x000ef60000300a00 */
[----:B------:R-:W-:Y:S09]  /*3d4c0*/  @!UPT UIADD3 URZ, URZ, URZ, URZ ;  /* 0x0000003f3f3ff290 */ /* 0x000ff2000fffe03f */
[----:B------:R0:W-:Y:S01]  /*3d4d0*/  STL.64 [R1+0x4f0], R24 ;  /* 0x0004f01801007387 */ /* 0x0001e20000100a00 */
[----:B------:R-:W-:Y:S03]  /*3d4e0*/  STL.64 [R1+0x4f8], R26 ;  /* 0x0004f81a01007387 */ /* 0x000fe60000100a00 */
[----:B0-----:R-:W4:Y:S02]  /*3d4f0*/  LDL.LU.64 R24, [R1+0x5e40] ;  /* 0x005e400001187983 */ /* 0x001f240000300a00 */
[----:B----4-:R-:W-:Y:S01]  /*3d500*/  HMMA.16816.F32 R12, R20, R24, R12 ;  /* 0x00000018140c723c */ /* 0x010fe2000000180c */
[----:B------:R-:W-:Y:S02]  /*3d510*/  IMAD.MOV.U32 R2, RZ, RZ, R24 ;  /* 0x000000ffff027224 */ /* 0x000fe400078e0018 */
[----:B------:R-:W-:Y:S11]  /*3d520*/  IMAD.MOV.U32 R0, RZ, RZ, R25 ;  /* 0x000000ffff007224 */ /* 0x000ff600078e0019 */
[----:B------:R-:W-:Y:S09]  /*3d530*/  @!UPT UIADD3 URZ, URZ, URZ, URZ ;  /* 0x0000003f3f3ff290 */ /* 0x000ff2000fffe03f */
[----:B------:R0:W-:Y:S01]  /*3d540*/  STL.64 [R1+0x340], R12 ;  /* 0x0003400c01007387 */ /* 0x0001e20000100a00 */
[----:B------:R1:W-:Y:S03]  /*3d550*/  STL.64 [R1+0x348], R14 ;  /* 0x0003480e01007387 */ /* 0x0003e60000100a00 */
[----:B0-----:R-:W3:Y:S01]  /*3d560*/  LDL.LU.64 R12, [R1+0x1010] ;  /* 0x00101000010c7983 */ /* 0x001ee20000300a00 */
[----:B-1----:R-:W3:Y:S02]  /*3d570*/  LDL.LU.64 R14, [R1+0x1018] ;  /* 0x00101800010e7983 */ /* 0x002ee40000300a00 */
[----:B------:R-:W2:Y:S02]  /*3d580*/  LDL.LU.64 R24, [R1+0xfb0] ;  /* 0x000fb00001187983 */ /* 0x000ea40000300a00 */
[----:B------:R-:W4:Y:S02]  /*3d590*/  LDL.LU.64 R26, [R1+0xfb8] ;  /* 0x000fb800011a7983 */ /* 0x000f240000300a00 */
[----:B------:R-:W-:-:S02]  /*3d5a0*/  IMAD.MOV.U32 R20, RZ, RZ, R19 ;  /* 0x000000ffff147224 */ /* 0x000fc400078e0013 */
[----:B------:R-:W-:Y:S01]  /*3d5b0*/  IMAD.MOV.U32 R21, RZ, RZ, R18 ;  /* 0x000000ffff157224 */ /* 0x000fe200078e0012 */
[----:B----4-:R-:W-:Y:S01]  /*3d5c0*/  STL.64 [R1+0x5df0], R26 ;  /* 0x005df01a01007387 */ /* 0x010fe20000100a00 */
[----:B--2---:R0:W-:Y:S02]  /*3d5d0*/  STL.64 [R1+0x5de8], R24 ;  /* 0x005de81801007387 */ /* 0x0041e40000100a00 */
[----:B0-----:R-:W-:Y:S02]  /*3d5e0*/  IMAD.MOV.U32 R24, RZ, RZ, R9 ;  /* 0x000000ffff187224 */ /* 0x001fe400078e0009 */
[----:B------:R-:W-:Y:S02]  /*3d5f0*/  IMAD.MOV.U32 R25, RZ, RZ, R8 ;  /* 0x000000ffff197224 */ /* 0x000fe400078e0008 */
[----:B------:R-:W2:Y:S01]  /*3d600*/  LDL.LU.64 R8, [R1+0x1000] ;  /* 0x0010000001087983 */ /* 0x000ea20000300a00 */
[----:B------:R-:W2:Y:S02]  /*3d610*/  LDL.LU.64 R10, [R1+0x1008] ;  /* 0x00100800010a7983 */ /* 0x000ea40000300a00 */
[----:B------:R0:W-:Y:S02]  /*3d620*/  STL.64 [R1+0x5e00], R24 ;  /* 0x005e001801007387 */ /* 0x0001e40000100a00 */
[----:B0-----:R-:W-:-:S02]  /*3d630*/  IMAD.MOV.U32 R24, RZ, RZ, R29 ;  /* 0x000000ffff187224 */ /* 0x001fc400078e001d */
[----:B------:R-:W-:Y:S01]  /*3d640*/  IMAD.MOV.U32 R25, RZ, RZ, R28 ;  /* 0x000000ffff197224 */ /* 0x000fe200078e001c */
[----:B------:R-:W4:Y:S04]  /*3d650*/  LDL.LU R29, [R1+0x5e38] ;  /* 0x005e3800011d7983 */ /* 0x000f280000300800 */
[----:B------:R0:W-:Y:S04]  /*3d660*/  STL.64 [R1+0x5e18], R24 ;  /* 0x005e181801007387 */ /* 0x0001e80000100a00 */
[----:B0-----:R-:W2:Y:S01]  /*3d670*/  LDL.LU.64 R24, [R1+0xff0] ;  /* 0x000ff00001187983 */ /* 0x001ea20000300a00 */
[----:B------:R-:W2:Y:S02]  /*3d680*/  LDL.LU.64 R26, [R1+0xff8] ;  /* 0x000ff800011a7983 */ /* 0x000ea40000300a00 */
[----:B------:R0:W-:Y:S02]  /*3d690*/  STL.64 [R1+0x5df8], R20 ;  /* 0x005df81401007387 */ /* 0x0001e40000100a00 */
[----:B0-----:R-:W2:Y:S01]  /*3d6a0*/  LDL.LU.64 R20, [R1+0xfd0] ;  /* 0x000fd00001147983 */ /* 0x001ea20000300a00 */
[----:B------:R-:W2:Y:S01]  /*3d6b0*/  LDL.LU.64 R22, [R1+0xfd8] ;  /* 0x000fd80001167983 */ /* 0x000ea20000300a00 */
[C---:B---3--:R-:W-:Y:S02]  /*3d6c0*/  HMMA.16816.F32 R12, R4.reuse, R16, R12 ;  /* 0x00000010040c723c */ /* 0x048fe4000000180c */
[----:B--2---:R-:W-:Y:S01]  /*3d6d0*/  STL.64 [R1+0x5e10], R22 ;  /* 0x005e101601007387 */ /* 0x004fe20000100a00 */
[----:B------:R0:W-:Y:S03]  /*3d6e0*/  STL.64 [R1+0x5e08], R20 ;  /* 0x005e081401007387 */ /* 0x0001e60000100a00 */
[----:B0-----:R-:W2:Y:S01]  /*3d6f0*/  LDL.LU.64 R20, [R1+0xfe0] ;  /* 0x000fe00001147983 */ /* 0x001ea20000300a00 */
[----:B------:R-:W2:Y:S11]  /*3d700*/  LDL.LU.64 R22, [R1+0xfe8] ;  /* 0x000fe80001167983 */ /* 0x000eb60000300a00 */
[----:B------:R-:W-:Y:S05]  /*3d710*/  @!UPT UIADD3 URZ, URZ, URZ, URZ ;  /* 0x0000003f3f3ff290 */ /* 0x000fea000fffe03f */
[----:B------:R-:W-:Y:S02]  /*3d720*/  STL.64 [R1+0x2c0], R12 ;  /* 0x0002c00c01007387 */ /* 0x000fe40000100a00 */
[----:B------:R0:W-:Y:S02]  /*3d730*/  STL.64 [R1+0x2c8], R14 ;  /* 0x0002c80e01007387 */ /* 0x0001e40000100a00 */
[----:B0-----:R-:W3:Y:S01]  /*3d740*/  LDL.LU.64 R14, [R1+0x5e30] ;  /* 0x005e3000010e7983 */ /* 0x001ee20000300a00 */
[----:B------:R-:W2:Y:S02]  /*3d750*/  LDL.LU.64 R12, [R1+0x5e28] ;  /* 0x005e2800010c7983 */ /* 0x000ea40000300a00 */
[C---:B--2---:R-:W-:Y:S11]  /*3d760*/  HMMA.16816.F32 R8, R4.reuse, R12, R8 ;  /* 0x0000000c0408723c */ /* 0x044ff60000001808 */
[----:B------:R-:W-:Y:S11]  /*3d770*/  @!UPT UIADD3 URZ, URZ, URZ, URZ ;  /* 0x0000003f3f3ff290 */ /* 0x000ff6000fffe03f */
[----:B------:R-:W-:Y:S01]  /*3d780*/  @!UPT UIADD3 URZ, URZ, URZ, URZ ;  /* 0x0000003f3f3ff290 */ /* 0x000fe2000fffe03f */
[----:B------:R0:W-:Y:S01]  /*3d790*/  STL.64 [R1+0x2b0], R8 ;  /* 0x0002b00801007387 */ /* 0x0001e20000100a00 */
[----:B------:R-:W-:Y:S03]  /*3d7a0*/  STL.64 [R1+0x2b8], R10 ;  /* 0x0002b80a01007387 */ /* 0x000fe60000100a00 */
[----:B0-----:R-:W2:Y:S01]  /*3d7b0*/  LDL.LU.64 R8, [R1+0x5e20] ;  /* 0x005e200001087983 */ /* 0x001ea20000300a00 */
[----:B---3--:R-:W-:Y:S02]  /*3d7c0*/  STL.64 [R1+0x5d50], R14 ;  /* 0x005d500e01007387 */ /* 0x008fe40000100a00 */
[----:B------:R0:W-:Y:S02]  /*3d7d0*/  STL.64 [R1+0x5d48], R12 ;  /* 0x005d480c01007387 */ /* 0x0001e40000100a00 */
[----:B0-----:R-:W3:Y:S01]  /*3d7e0*/  LDL.LU.64 R12, [R1+0x80] ;  /* 0x00008000010c7983 */ /* 0x001ee20000300a00 */
[C---:B--2---:R-:W-:Y:S11]  /*3d7f0*/  HMMA.16816.F32 R24, R4.reuse, R8, R24 ;  /* 0x000000080418723c */ /* 0x044ff60000001818 */
[----:B------:R-:W-:Y:S11]  /*3d800*/  @!UPT UIADD3 URZ, URZ, URZ, URZ ;  /* 0x0000003f3f3ff290 */ /* 0x000ff6000fffe03f */
[----:B------:R-:W-:Y:S01]  /*3d810*/  @!UPT UIADD3 URZ, URZ, URZ, URZ ;  /* 0x0000003f3f3ff290 */ /* 0x000fe2000fffe03f */
[----:B------:R0:W-:Y:S01]  /*3d820*/  STL.64 [R1+0x2a0], R24 ;  /* 0x0002a01801007387 */ /* 0x0001e20000100a00 */
[----:B------:R-:W-:Y:S03]  /*3d830*/  STL.64 [R1+0x2a8], R26 ;  /* 0x0002a81a01007387 */ /* 0x000fe60000100a00 */
[----:B0-----:R-:W2:Y:S01]  /*3d840*/  LDL.LU.64 R24, [R1+0x5e18] ;  /* 0x005e180001187983 */ /* 0x001ea20000300a00 */
[----:B------:R0:W-:Y:S03]  /*3d850*/  STL.64 [R1+0x5d98], R8 ;  /* 0x005d980801007387 */ /* 0x0001e60000100a00 */
[----:B0-----:R-:W3:Y:S01]  /*3d860*/  LDL.LU.64 R8, [R1+0xfc0] ;  /* 0x000fc00001087983 */ /* 0x001ee20000300a00 */
[----:B------:R-:W3:Y:S01]  /*3d870*/  LDL.LU.64 R10, [R1+0xfc8] ;  /* 0x000fc800010a7983 */ /* 0x000ee20000300a00 */
[C---:B--2---:R-:W-:Y:S02]  /*3d880*/  HMMA.16816.F32 R24, R4.reuse, R24, R20 ;  /* 0x000000180418723c */ /* 0x044fe40000001814 */
[----:B------:R-:W2:Y:S01]  /*3d890*/  LDL.LU.64 R22, [R1+0x5e10] ;  /* 0x005e100001167983 */ /* 0x000ea20000300a00 */
[----:B------:R-:W2:Y:S11]  /*3d8a0*/  LDL.LU.64 R20, [R1+0x5e08] ;  /* 0x005e080001147983 */ /* 0x000eb60000300a00 */
[----:B------:R-:W-:Y:S09]  /*3d8b0*/  @!UPT UIADD3 URZ, URZ, URZ, URZ ;  /* 0x0000003f3f3ff290 */ /* 0x000ff2000fffe03f */
[----:B------:R0:W-:Y:S01]  /*3d8c0*/  STL.64 [R1+0x290], R24 ;  /* 0x0002901801007387 */ /* 0x0001e20000100a00 */
[----:B------:R2:W-:Y:S03]  /*3d8d0*/  STL.64 [R1+0x298], R26 ;  /* 0x0002981a01007387 */ /* 0x0005e60000100a00 */
[----:B0-----:R-:W2:Y:S01]  /*3d8e0*/  LDL.LU.64 R24, [R1+0x5e00] ;  /* 0x005e000001187983 */ /* 0x001ea20000300a00 */
[----:B---3--:R-:W-:Y:S01]  /*3d8f0*/  HMMA.16816.F32 R8, R4, R12, R8 ;  /* 0x0000000c0408723c */ /* 0x008fe20000001808 */
[----:B------:R-:W-:Y:S02]  /*3d900*/  IMAD.MOV.U32 R18, RZ, RZ, R12 ;  /* 0x000000ffff127224 */ /* 0x000fe400078e000c */
[----:B------:R-:W-:-:S05]  /*3d910*/  IMAD.MOV.U32 R19, RZ, RZ, R13 ;  /* 0x000000ffff137224 */ /* 0x000fca00078e000d */
[C---:B--2---:R-:W-:Y:S01]  /*3d920*/  HMMA.16816.F32 R24, R4.reuse, R24, R20 ;  /* 0x000000180418723c */ /* 0x044fe20000001814 */
[----:B------:R-:W2:Y:S11]  /*3d930*/  LDL.LU.64 R20, [R1+0x5df8] ;  /* 0x005df80001147983 */ /* 0x000eb60000300a00 */
[----:B------:R-:W-:Y:S11]  /*3d940*/  @!UPT UIADD3 URZ, URZ, URZ, URZ ;  /* 0x0000003f3f3ff290 */ /* 0x000ff6000fffe03f */
[----:B------:R-:W-:Y:S01]  /*3d950*/  STL.64 [R1+0x280], R24 ;  /* 0x0002801801007387 */ /* 0x000fe20000100a00 */
[----:B------:R0:W-:Y:S03]  /*3d960*/  STL.64 [R1+0x288], R26 ;  /* 0x0002881a01007387 */ /* 0x0001e60000100a00 */
[----:B0-----:R-:W2:Y:S01]  /*3d970*/  LDL.LU.64 R26, [R1+0x5df0] ;  /* 0x005df000011a7983 */ /* 0x001ea20000300a00 */
[----:B------:R-:W2:Y:S02]  /*3d980*/  LDL.LU.64 R24, [R1+0x5de8] ;  /* 0x005de80001187983 */ /* 0x000ea40000300a00 */
[----:B------:R0:W-:Y:S02]  /*3d990*/  STL.64 [R1+0x270], R8 ;  /* 0x0002700801007387 */ /* 0x0001e40000100a00 */
[----:B------:R-:W-:Y:S01]  /*3d9a0*/  STL.64 [R1+0x278], R10 ;  /* 0x0002780a01007387 */ /* 0x000fe20000100a00 */
[----:B------:R-:W-:Y:S01]  /*3d9b0*/  STL.64 [R1+0x5d68], R18 ;  /* 0x005d681201007387 */ /* 0x000fe20000100a00 */
[----:B------:R-:W-:Y:S03]  /*3d9c0*/  STL.64 [R1+0x5d60], R16 ;  /* 0x005d601001007387 */ /* 0x000fe60000100a00 */
[----:B0-----:R-:W3:Y:S01]  /*3d9d0*/  LDL.LU.64 R8, [R1+0x30] ;  /* 0x0000300001087983 */ /* 0x001ee20000300a00 */
[----:B--2---:R-:W-:Y:S03]  /*3d9e0*/  HMMA.16816.F32 R12, R4, R20, R24 ;  /* 0x00000014040c723c */ /* 0x004fe60000001818 */
[----:B------:R-:W0:Y:S04]  /*3d9f0*/  LDSM.16.MT88.4 R24, [R3+0x10180] ;  /* 0x010180000318783b */ /* 0x000e280000004200 */
[----:B---3--:R-:W-:Y:S11]  /*3da00*/  STL.64 [R1+0x5db8], R8 ;  /* 0x005db80801007387 */ /* 0x008ff60000100a00 */
[----:B------:R-:W-:Y:S05]  /*3da10*/  @!UPT UIADD3 URZ, URZ, URZ, URZ ;  /* 0x0000003f3f3ff290 */ /* 0x000fea000fffe03f */
[----:B------:R-:W-:Y:S01]  /*3da20*/  STL.64 [R1+0x260], R12 ;  /* 0x0002600c01007387 */ /* 0x000fe20000100a00 */
[----:B------:R-:W-:Y:S02]  /*3da30*/  STL.64 [R1+0x268], R14 ;  /* 0x0002680e01007387 */ /* 0x000fe40000100a00 */
[----:B------:R-:W-:Y:S02]  /*3da40*/  STL [R1+0x5d0c], R20 ;  /* 0x005d0c1401007387 */ /* 0x000fe40000100800 */
[----:B------:R1:W-:Y:S02]  /*3da50*/  STL [R1+0x5d08], R21 ;  /* 0x005d081501007387 */ /* 0x0003e40000100800 */
[----:B-1----:R-:W2:Y:S01]  /*3da60*/  LDL.LU.64 R20, [R1+0x1350] ;  /* 0x0013500001147983 */ /* 0x002ea20000300a00 */
[----:B------:R-:W2:Y:S03]  /*3da70*/  LDL.LU.64 R22, [R1+0x1358] ;  /* 0x0013580001167983 */ /* 0x000ea60000300a00 */
[----:B0-----:R-:W-:Y:S01]  /*3da80*/  STL.64 [R1+0x5d78], R26 ;  /* 0x005d781a01007387 */ /* 0x001fe20000100a00 */
[----:B------:R-:W-:Y:S02]  /*3da90*/  STL.64 [R1+0x5d70], R24 ;  /* 0x005d701801007387 */ /* 0x000fe40000100a00 */
[----:B------:R-:W3:Y:S02]  /*3daa0*/  LDL.LU.64 R8, [R1+0x1330] ;  /* 0x0013300001087983 */ /* 0x000ee40000300a00 */
[----:B------:R-:W2:Y:S02]  /*3dab0*/  LDL.LU.64 R10, [R1+0x1338] ;  /* 0x00133800010a7983 */ /* 0x000ea40000300a00 */
[----:B--2---:R-:W-:Y:S01]  /*3dac0*/  STL.64 [R1+0x5dc8], R10 ;  /* 0x005dc80a01007387 */ /* 0x004fe20000100a00 */
[----:B---3--:R0:W-:Y:S03]  /*3dad0*/  STL.64 [R1+0x5dc0], R8 ;  /* 0x005dc00801007387 */ /* 0x0081e60000100a00 */
[----:B0-----:R-:W2:Y:S04]  /*3dae0*/  LDL.LU.64 R8, [R1+0x50] ;  /* 0x0000500001087983 */ /* 0x001ea80000300a00 */
[----:B--2---:R0:W-:Y:S04]  /*3daf0*/  STL.64 [R1+0x5de0], R8 ;  /* 0x005de00801007387 */ /* 0x0041e80000100a00 */
[----:B0-----:R-:W2:Y:S01]  /*3db00*/  LDL.LU.64 R8, [R1+0x60] ;  /* 0x0000600001087983 */ /* 0x001ea20000300a00 */
[----:B------:R-:W3:Y:S02]  /*3db10*/  LDL.LU.64 R24, [R1+0x1320] ;  /* 0x0013200001187983 */ /* 0x000ee40000300a00 */
[----:B------:R-:W2:Y:S02]  /*3db20*/  LDL.LU.64 R26, [R1+0x1328] ;  /* 0x00132800011a7983 */ /* 0x000ea40000300a00 */
[----:B--2---:R-:W-:Y:S01]  /*3db30*/  STL.64 [R1+0x5dd8], R26 ;  /* 0x005dd81a01007387 */ /* 0x004fe20000100a00 */
[----:B---3--:R0:W-:Y:S03]  /*3db40*/  STL.64 [R1+0x5dd0], R24 ;  /* 0x005dd01801007387 */ /* 0x0081e60000100a00 */
[----:B0-----:R-:W2:Y:S01]  /*3db50*/  LDL.LU.64 R24, [R1+0x1340] ;  /* 0x0013400001187983 */ /* 0x001ea20000300a00 */
[----:B------:R-:W2:Y:S02]  /*3db60*/  LDL.LU.64 R26, [R1+0x1348] ;  /* 0x00134800011a7983 */ /* 0x000ea40000300a00 */
[----:B------:R-:W3:Y:S02]  /*3db70*/  LDL.LU.64 R12, [R1] ;  /* 0x00000000010c7983 */ /* 0x000ee40000300a00 */
[----:B------:R-:W-:-:S02]  /*3db80*/  IMAD.MOV.U32 R16, RZ, RZ, R2 ;  /* 0x000000ffff107224 */ /* 0x000fc400078e0002 */
[----:B------:R-:W-:Y:S01]  /*3db90*/  IMAD.MOV.U32 R17, RZ, RZ, R0 ;  /* 0x000000ffff117224 */ /* 0x000fe200078e0000 */
[----:B---3--:R0:W-:Y:S04]  /*3dba0*/  STL.64 [R1+0x5da0], R12 ;  /* 0x005da00c01007387 */ /* 0x0081e80000100a00 */
[----:B0-----:R-:W3:Y:S01]  /*3dbb0*/  LDL.LU.64 R12, [R1+0x10] ;  /* 0x00001000010c7983 */ /* 0x001ee20000300a00 */
[----:B------:R-:W-:Y:S03]  /*3dbc0*/  HMMA.16816.F32 R20, R4, R8, R20 ;  /* 0x000000080414723c */ /* 0x000fe60000001814 */
[----:B---3--:R0:W-:Y:S04]  /*3dbd0*/  STL.64 [R1+0x5db0], R12 ;  /* 0x005db00c01007387 */ /* 0x0081e80000100a00 */
[----:B0-----:R-:W3:Y:S01]  /*3dbe0*/  LDL.LU.64 R12, [R1+0x20] ;  /* 0x00002000010c7983 */ /* 0x001ee20000300a00 */
[----:B------:R0:W-:Y:S03]  /*3dbf0*/  STL.64 [R1+0x5d80], R16 ;  /* 0x005d801001007387 */ /* 0x0001e60000100a00 */
[----:B0-----:R-:W2:Y:S04]  /*3dc00*/  LDL.LU.64 R16, [R1+0xc0] ;  /* 0x0000c00001107983 */ /* 0x001ea80000300a00 */
[----:B--2---:R0:W-:Y:S04]  /*3dc10*/  STL.64 [R1+0x5da8], R16 ;  /* 0x005da81001007387 */ /* 0x0041e80000100a00 */
[----:B0-----:R-:W2:Y:S04]  /*3dc20*/  LDL.LU.64 R16, [R1+0x40] ;  /* 0x0000400001107983 */ /* 0x001ea80000300a00 */
[----:B------:R-:W-:Y:S02]  /*3dc30*/  STL.64 [R1+0x250], R20 ;  /* 0x0002501401007387 */ /* 0x000fe40000100a00 */
[----:B------:R0:W-:Y:S02]  /*3dc40*/  STL.64 [R1+0x258], R22 ;  /* 0x0002581601007387 */ /* 0x0001e40000100a00 */
[----:B0-----:R-:W-:-:S02]  /*3dc50*/  IMAD.MOV.U32 R23, RZ, RZ, R8 ;  /* 0x000000ffff177224 */ /* 0x001fc400078e0008 */
[----:B------:R-:W-:Y:S02]  /*3dc60*/  IMAD.MOV.U32 R22, RZ, RZ, R9 ;  /* 0x000000ffff167224 */ /* 0x000fe400078e0009 */
[----:B------:R-:W2:Y:S02]  /*3dc70*/  LDL.LU.64 R8, [R1+0x5de0] ;  /* 0x005de00001087983 */ /* 0x000ea40000300a00 */
        /* <DEDUP_REMOVED lines=9> */
[----:B------:R-:W2:Y:S01]  /*3dd10*/  LDL.LU.64 R8, [R1+0x5dc0] ;  /* 0x005dc00001087983 */ /* 0x000ea20000300a00 */
[----:B------:R-:W-:Y:S01]  /*3dd20*/  STL [R1+0x5d34], R0 ;  /* 0x005d340001007387 */ /* 0x000fe20000100800 */
[----:B------:R-:W-:Y:S01]  /*3dd30*/  STL [R1+0x5d30], R2 ;  /* 0x005d300201007387 */ /* 0x000fe20000100800 */
[C---:B--2---:R-:W-:Y:S11]  /*3dd40*/  HMMA.16816.F32 R8, R4.reuse, R16, R8 ;  /* 0x000000100408723c */ /* 0x044ff60000001808 */
[----:B------:R-:W-:Y:S11]  /*3dd50*/  @!UPT UIADD3 URZ, URZ, URZ, URZ ;  /* 0x0000003f3f3ff290 */ /* 0x000ff6000fffe03f */
[----:B------:R-:W-:Y:S01]  /*3dd60*/  @!UPT UIADD3 URZ, URZ, URZ, URZ ;  /* 0x0000003f3f3ff290 */ /* 0x000fe2000fffe03f */
[----:B------:R0:W-:Y:S01]  /*3dd70*/  STL.64 [R1+0x230], R8 ;  /* 0x0002300801007387 */ /* 0x0001e20000100a00 */
[----:B------:R1:W-:Y:S03]  /*3dd80*/  STL.64 [R1+0x238], R10 ;  /* 0x0002380a01007387 */ /* 0x0003e60000100a00 */
[----:B0-----:R-:W2:Y:S01]  /*3dd90*/  LDL.LU.64 R8, [R1+0x5db8] ;  /* 0x005db80001087983 */ /* 0x001ea20000300a00 */
[----:B------:R-:W-:Y:S02]  /*3dda0*/  IMAD.MOV.U32 R3, RZ, RZ, R17 ;  /* 0x000000ffff037224 */ /* 0x000fe400078e0011 */
[----:B------:R-:W-:Y:S02]  /*3ddb0*/  IMAD.MOV.U32 R28, RZ, RZ, R16 ;  /* 0x000000ffff1c7224 */ /* 0x000fe400078e0010 */
[----:B------:R-:W3:Y:S01]  /*3ddc0*/  LDL.LU.64 R16, [R1+0x1300] ;  /* 0x0013000001107983 */ /* 0x000ee20000300a00 */
[----:B------:R-:W3:Y:S02]  /*3ddd0*/  LDL.LU.64 R18, [R1+0x1308] ;  /* 0x0013080001127983 */ /* 0x000ee40000300a00 */
[----:B------:R-:W-:Y:S02]  /*3dde0*/  STL [R1+0x5d44], R3 ;  /* 0x005d440301007387 */ /* 0x000fe40000100800 */
[----:B------:R-:W-:Y:S01]  /*3ddf0*/  STL [R1+0x5d40], R28 ;  /* 0x005d401c01007387 */ /* 0x000fe20000100800 */
[----:B--2---:R-:W-:Y:S01]  /*3de00*/  HMMA.16816.F32 R24, R4, R8, R24 ;  /* 0x000000080418723c */ /* 0x004fe20000001818 */
[----:B------:R-:W-:-:S02]  /*3de10*/  IMAD.MOV.U32 R20, RZ, RZ, R8 ;  /* 0x000000ffff147224 */ /* 0x000fc400078e0008 */
[----:B------:R-:W-:Y:S11]  /*3de20*/  IMAD.MOV.U32 R21, RZ, RZ, R9 ;  /* 0x000000ffff157224 */ /* 0x000ff600078e0009 */
[----:B------:R-:W-:Y:S09]  /*3de30*/  @!UPT UIADD3 URZ, URZ, URZ, URZ ;  /* 0x0000003f3f3ff290 */ /* 0x000ff2000fffe03f */
[----:B------:R0:W-:Y:S01]  /*3de40*/  STL.64 [R1+0x220], R24 ;  /* 0x0002201801007387 */ /* 0x0001e20000100a00 */
[----:B------:R2:W-:Y:S02]  /*3de50*/  STL.64 [R1+0x228], R26 ;  /* 0x0002281a01007387 */ /* 0x0005e40000100a00 */
[----:B------:R-:W3:Y:S02]  /*3de60*/  LDL.LU.64 R8, [R1+0x12f0] ;  /* 0x0012f00001087983 */ /* 0x000ee40000300a00 */
[----:B-1----:R-:W3:Y:S01]  /*3de70*/  LDL.LU.64 R10, [R1+0x12f8] ;  /* 0x0012f800010a7983 */ /* 0x002ee20000300a00 */
[----:B0-----:R-:W3:Y:S01]  /*3de80*/  LDL.LU.64 R24, [R1+0xfa0] ;  /* 0x000fa00001187983 */ /* 0x001ee20000300a00 */
[----:B--2---:R-:W2:Y:S03]  /*3de90*/  LDL.LU.64 R26, [R1+0xfa8] ;  /* 0x000fa800011a7983 */ /* 0x004ea60000300a00 */
[----:B--2---:R-:W-:Y:S01]  /*3dea0*/  STL.64 [R1+0x5d90], R26 ;  /* 0x005d901a01007387 */ /* 0x004fe20000100a00 */
[----:B---3--:R0:W-:Y:S03]  /*3deb0*/  STL.64 [R1+0x5d88], R24 ;  /* 0x005d881801007387 */ /* 0x0081e60000100a00 */
[----:B0-----:R-:W2:Y:S01]  /*3dec0*/  LDL.LU.64 R24, [R1+0x12e0] ;  /* 0x0012e00001187983 */ /* 0x001ea20000300a00 */
[----:B------:R-:W2:Y:S02]  /*3ded0*/  LDL.LU.64 R26, [R1+0x12e8] ;  /* 0x0012e800011a7983 */ /* 0x000ea40000300a00 */
        /* <DEDUP_REMOVED lines=8> */
[----:B------:R0:W-:Y:S02]  /*3df60*/  STL.64 [R1+0x218], R22 ;  /* 0x0002181601007387 */ /* 0x0001e40000100a00 */
[----:B0-----:R-:W-:Y:S02]  /*3df70*/  IMAD.MOV.U32 R23, RZ, RZ, R12 ;  /* 0x000000ffff177224 */ /* 0x001fe400078e000c */
[----:B------:R-:W-:Y:S02]  /*3df80*/  IMAD.MOV.U32 R22, RZ, RZ, R13 ;  /* 0x000000ffff167224 */ /* 0x000fe400078e000d */
[----:B------:R-:W3:Y:S02]  /*3df90*/  LDL.LU.64 R12, [R1+0x5db0] ;  /* 0x005db000010c7983 */ /* 0x000ee40000300a00 */
[----:B---3--:R-:W-:Y:S01]  /*3dfa0*/  HMMA.16816.F32 R16, R4, R12, R16 ;  /* 0x0000000c0410723c */ /* 0x008fe20000001810 */
[----:B------:R-:W-:-:S02]  /*3dfb0*/  IMAD.MOV.U32 R0, RZ, RZ, R12 ;  /* 0x000000ffff007224 */ /* 0x000fc400078e000c */
[----:B------:R-:W-:Y:S11]  /*3dfc0*/  IMAD.MOV.U32 R2, RZ, RZ, R13 ;  /* 0x000000ffff027224 */ /* 0x000ff600078e000d */
[----:B------:R-:W-:Y:S09]  /*3dfd0*/  @!UPT UIADD3 URZ, URZ, URZ, URZ ;  /* 0x0000003f3f3ff290 */ /* 0x000ff2000fffe03f */
[----:B------:R0:W-:Y:S01]  /*3dfe0*/  STL.64 [R1+0x200], R16 ;  /* 0x0002001001007387 */ /* 0x0001e20000100a00 */
[----:B------:R-:W-:Y:S03]  /*3dff0*/  STL.64 [R1+0x208], R18 ;  /* 0x0002081201007387 */ /* 0x000fe60000100a00 */
[----:B0-----:R-:W2:Y:S01]  /*3e000*/  LDL.LU.64 R16, [R1+0x5da8] ;  /* 0x005da80001107983 */ /* 0x001ea20000300a00 */
[----:B------:R-:W3:Y:S02]  /*3e010*/  LDL.LU.64 R12, [R1+0x5da0] ;  /* 0x005da000010c7983 */ /* 0x000ee40000300a00 */
[C---:B---3--:R-:W-:Y:S08]  /*3e020*/  HMMA.16816.F32 R8, R4.reuse, R12, R8 ;  /* 0x0000000c0408723c */ /* 0x048ff00000001808 */
[----:B--2---:R-:W-:Y:S01]  /*3e030*/  HMMA.16816.F32 R24, R4, R16, R24 ;  /* 0x000000100418723c */ /* 0x004fe20000001818 */
[----:B------:R-:W-:-:S02]  /*3e040*/  IMAD.MOV.U32 R3, RZ, RZ, R16 ;  /* 0x000000ffff037224 */ /* 0x000fc400078e0010 */
[----:B------:R-:W-:Y:S11]  /*3e050*/  IMAD.MOV.U32 R28, RZ, RZ, R17 ;  /* 0x000000ffff1c7224 */ /* 0x000ff600078e0011 */
[----:B------:R-:W-:Y:S01]  /*3e060*/  @!UPT UIADD3 URZ, URZ, URZ, URZ ;  /* 0x0000003f3f3ff290 */ /* 0x000fe2000fffe03f */
[----:B------:R0:W-:Y:S01]  /*3e070*/  STL.64 [R1+0x1f0], R8 ;  /* 0x0001f00801007387 */ /* 0x0001e20000100a00 */
[----:B------:R1:W-:Y:S03]  /*3e080*/  STL.64 [R1+0x1f8], R10 ;  /* 0x0001f80a01007387 */ /* 0x0003e60000100a00 */
[----:B0-----:R-:W2:Y:S01]  /*3e090*/  LDL.LU.64 R8, [R1+0x5d98] ;  /* 0x005d980001087983 */ /* 0x001ea20000300a00 */
[----:B-1----:R-:W-:Y:S02]  /*3e0a0*/  IMAD.MOV.U32 R11, RZ, RZ, R12 ;  /* 0x000000ffff0b7224 */ /* 0x002fe400078e000c */
[----:B------:R-:W-:Y:S02]  /*3e0b0*/  IMAD.MOV.U32 R10, RZ, RZ, R13 ;  /* 0x000000ffff0a7224 */ /* 0x000fe400078e000d */
[----:B------:R-:W3:Y:S01]  /*3e0c0*/  LDL.LU.64 R12, [R1+0xf80] ;  /* 0x000f8000010c7983 */ /* 0x000ee20000300a00 */
[----:B------:R-:W3:Y:S02]  /*3e0d0*/  LDL.LU.64 R14, [R1+0xf88] ;  /* 0x000f8800010e7983 */ /* 0x000ee40000300a00 */
[----:B------:R-:W-:Y:S02]  /*3e0e0*/  STL.64 [R1+0x1e0], R24 ;  /* 0x0001e01801007387 */ /* 0x000fe40000100a00 */
[----:B------:R0:W-:Y:S02]  /*3e0f0*/  STL.64 [R1+0x1e8], R26 ;  /* 0x0001e81a01007387 */ /* 0x0001e40000100a00 */
[----:B0-----:R-:W2:Y:S01]  /*3e100*/  LDL.LU.64 R26, [R1+0x5d90] ;  /* 0x005d9000011a7983 */ /* 0x001ea20000300a00 */
[----:B------:R-:W2:Y:S02]  /*3e110*/  LDL.LU.64 R24, [R1+0x5d88] ;  /* 0x005d880001187983 */ /* 0x000ea40000300a00 */
[----:B------:R-:W2:Y:S02]  /*3e120*/  LDL.LU.64 R16, [R1+0x5d80] ;  /* 0x005d800001107983 */ /* 0x000ea40000300a00 */
[----:B--2---:R-:W-:Y:S01]  /*3e130*/  HMMA.16816.F32 R4, R4, R16, R24 ;  /* 0x000000100404723c */ /* 0x004fe20000001818 */
[----:B------:R-:W3:Y:S01]  /*3e140*/  LDL.LU.64 R26, [R1+0x5d78] ;  /* 0x005d7800011a7983 */ /* 0x000ee20000300a00 */
[----:B------:R-:W3:Y:S02]  /*3e150*/  LDL.LU.64 R24, [R1+0x5d70] ;  /* 0x005d700001187983 */ /* 0x000ee40000300a00 */
[----:B------:R-:W2:Y:S02]  /*3e160*/  LDL.LU.64 R18, [R1+0x5d68] ;  /* 0x005d680001127983 */ /* 0x000ea40000300a00 */
[----:B------:R-:W3:Y:S11]  /*3e170*/  LDL.LU.64 R16, [R1+0x5d60] ;  /* 0x005d600001107983 */ /* 0x000ef60000300a00 */
[----:B------:R-:W-:Y:S06]  /*3e180*/  @!UPT UIADD3 URZ, URZ, URZ, URZ ;  /* 0x0000003f3f3ff290 */ /* 0x000fec000fffe03f */
[----:B------:R-:W-:Y:S01]  /*3e190*/  STL.64 [R1+0xe0], R4 ;  /* 0x0000e00401007387 */ /* 0x000fe20000100a00 */
[----:B------:R-:W-:Y:S02]  /*3e1a0*/  STL.64 [R1+0xe8], R6 ;  /* 0x0000e80601007387 */ /* 0x000fe40000100a00 */
[----:B----4-:R-:W0:Y:S02]  /*3e1b0*/  LDSM.16.MT88.4 R4, [R29+0x12000] ;  /* 0x012000001d04783b */ /* 0x010e240000004200 */
[----:B0-----:R-:W-:Y:S02]  /*3e1c0*/  STL.64 [R1+0x5c28], R6 ;  /* 0x005c280601007387 */ /* 0x001fe40000100a00 */
[----:B------:R2:W-:Y:S02]  /*3e1d0*/  STL.64 [R1+0x5c20], R4 ;  /* 0x005c200401007387 */ /* 0x0005e40000100a00 */
[----:B--2---:R-:W-:Y:S02]  /*3e1e0*/  IMAD.MOV.U32 R4, RZ, RZ, R18 ;  /* 0x000000ffff047224 */ /* 0x004fe400078e0012 */
[----:B------:R-:W-:Y:S01]  /*3e1f0*/  IMAD.MOV.U32 R5, RZ, RZ, R19 ;  /* 0x000000ffff057224 */ /* 0x000fe200078e0013 */
[----:B------:R-:W2:Y:S01]  /*3e200*/  LDL.LU R18, [R1+0x5d5c] ;  /* 0x005d5c0001127983 */ /* 0x000ea20000300800 */
[----:B------:R-:W2:Y:S01]  /*3e210*/  LDL.LU R19, [R1+0x5d58] ;  /* 0x005d580001137983 */ /* 0x000ea20000300800 */
[----:B---3--:R-:W-:Y:S02]  /*3e220*/  HMMA.16816.F32 R12, R24, R16, R12 ;  /* 0x00000010180c723c */ /* 0x008fe4000000180c */
[----:B------:R0:W-:Y:S05]  /*3e230*/  STL.64 [R1+0x5d20], R4 ;  /* 0x005d200401007387 */ /* 0x0001ea0000100a00 */
[----:B------:R-:W-:-:S02]  /*3e240*/  IMAD.MOV.U32 R16, RZ, RZ, R3 ;  /* 0x000000ffff107224 */ /* 0x000fc400078e0003 */
[----:B------:R-:W-:Y:S01]  /*3e250*/  IMAD.MOV.U32 R17, RZ, RZ, R28 ;  /* 0x000000ffff117224 */ /* 0x000fe200078e001c */
[----:B0-----:R-:W3:Y:S01]  /*3e260*/  LDL.LU.64 R4, [R1+0xef0] ;  /* 0x000ef00001047983 */ /* 0x001ee20000300a00 */
[----:B------:R-:W3:Y:S02]  /*3e270*/  LDL.LU.64 R6, [R1+0xef8] ;  /* 0x000ef80001067983 */ /* 0x000ee40000300a00 */
[----:B------:R-:W4:Y:S02]  /*3e280*/  LDL.LU R20, [R1+0xa0] ;  /* 0x0000a00001147983 */ /* 0x000f240000300800 */
[----:B------:R-:W4:Y:S08]  /*3e290*/  LDL.LU R21, [R1+0xa4] ;  /* 0x0000a40001157983 */ /* 0x000f300000300800 */
[----:B------:R-:W-:Y:S01]  /*3e2a0*/  STL.64 [R1+0xd0], R12 ;  /* 0x0000d00c01007387 */ /* 0x000fe20000100a00 */
[----:B------:R0:W-:Y:S03]  /*3e2b0*/  STL.64 [R1+0xd8], R14 ;  /* 0x0000d80e01007387 */ /* 0x0001e60000100a00 */
[----:B0-----:R-:W3:Y:S01]  /*3e2c0*/  LDL.LU.64 R14, [R1+0x5d50] ;  /* 0x005d5000010e7983 */ /* 0x001ee20000300a00 */
[----:B------:R-:W4:Y:S03]  /*3e2d0*/  LDL.LU.64 R12, [R1+0x5d48] ;  /* 0x005d4800010c7983 */ /* 0x000f260000300a00 */
[----:B--2---:R-:W-:Y:S01]  /*3e2e0*/  STL.64 [R1+0x5c30], R18 ;  /* 0x005c301201007387 */ /* 0x004fe20000100a00 */
[----:B------:R-:W2:Y:S02]  /*3e2f0*/  LDL.LU R3, [R1+0x5d44] ;  /* 0x005d440001037983 */ /* 0x000ea40000300800 */
[----:B------:R-:W2:Y:S02]  /*3e300*/  LDL.LU R28, [R1+0x5d40] ;  /* 0x005d4000011c7983 */ /* 0x000ea40000300800 */
[----:B------:R0:W-:Y:S02]  /*3e310*/  STL.64 [R1+0x5c48], R16 ;  /* 0x005c481001007387 */ /* 0x0001e40000100a00 */
[----:B0-----:R-:W4:Y:S01]  /*3e320*/  LDL.LU.64 R16, [R1+0xea0] ;  /* 0x000ea00001107983 */ /* 0x001f220000300a00 */
[----:B------:R-:W4:Y:S03]  /*3e330*/  LDL.LU.64 R18, [R1+0xea8] ;  /* 0x000ea80001127983 */ /* 0x000f260000300a00 */
[----:B---3--:R0:W-:Y:S01]  /*3e340*/  STL.64 [R1+0x5c18], R14 ;  /* 0x005c180e01007387 */ /* 0x0081e20000100a00 */
[C---:B----4-:R-:W-:Y:S08]  /*3e350*/  HMMA.16816.F32 R16, R24.reuse, R12, R16 ;  /* 0x0000000c1810723c */ /* 0x050ff00000001810 */
[----:B0-----:R-:W-:Y:S11]  /*3e360*/  HMMA.16816.F32 R12, R24, R8, R4 ;  /* 0x00000008180c723c */ /* 0x001ff60000001804 */
[----:B------:R-:W-:Y:S04]  /*3e370*/  @!UPT UIADD3 URZ, URZ, URZ, URZ ;  /* 0x0000003f3f3ff290 */ /* 0x000fe8000fffe03f */
[----:B------:R0:W-:Y:S01]  /*3e380*/  STL.64 [R1+0xea0], R16 ;  /* 0x000ea01001007387 */ /* 0x0001e20000100a00 */
[----:B------:R-:W-:Y:S02]  /*3e390*/  STL.64 [R1+0xea8], R18 ;  /* 0x000ea81201007387 */ /* 0x000fe40000100a00 */
[----:B------:R-:W3:Y:S02]  /*3e3a0*/  LDL.LU.64 R4, [R1+0xf70] ;  /* 0x000f700001047983 */ /* 0x000ee40000300a00 */
[----:B------:R-:W3:Y:S03]  /*3e3b0*/  LDL.LU.64 R6, [R1+0xf78] ;  /* 0x000f780001067983 */ /* 0x000ee60000300a00 */
[----:B------:R-:W-:Y:S01]  /*3e3c0*/  STL.64 [R1+0xef0], R12 ;  /* 0x000ef00c01007387 */ /* 0x000fe20000100a00 */
[----:B------:R-:W-:Y:S02]  /*3e3d0*/  STL.64 [R1+0xef8], R14 ;  /* 0x000ef80e01007387 */ /* 0x000fe40000100a00 */
[----:B0-----:R-:W-:-:S02]  /*3e3e0*/  IMAD.MOV.U32 R16, RZ, RZ, R11 ;  /* 0x000000ffff107224 */ /* 0x001fc400078e000b */
[----:B------:R-:W-:Y:S01]  /*3e3f0*/  IMAD.MOV.U32 R17, RZ, RZ, R10 ;  /* 0x000000ffff117224 */ /* 0x000fe200078e000a */
[----:B------:R-:W4:Y:S01]  /*3e400*/  LDL.LU R11, [R1+0x5d3c] ;  /* 0x005d3c00010b7983 */ /* 0x000f220000300800 */
[----:B------:R-:W2:Y:S03]  /*3e410*/  LDL.LU R10, [R1+0x5d38] ;  /* 0x005d3800010a7983 */ /* 0x000ea60000300800 */
[----:B------:R0:W-:Y:S02]  /*3e420*/  STL.64 [R1+0x5c60], R16 ;  /* 0x005c601001007387 */ /* 0x0001e40000100a00 */
[----:B0-----:R-:W-:Y:S02]  /*3e430*/  IMAD.MOV.U32 R16, RZ, RZ, R0 ;  /* 0x000000ffff107224 */ /* 0x001fe400078e0000 */
[----:B------:R-:W-:Y:S01]  /*3e440*/  IMAD.MOV.U32 R17, RZ, RZ, R2 ;  /* 0x000000ffff117224 */ /* 0x000fe200078e0002 */
[----:B------:R-:W3:Y:S01]  /*3e450*/  LDL.LU R0, [R1+0x5d34] ;  /* 0x005d340001007983 */ /* 0x000ee20000300800 */
[----:B------:R-:W3:Y:S03]  /*3e460*/  LDL.LU R2, [R1+0x5d30] ;  /* 0x005d300001027983 */ /* 0x000ee60000300800 */
[----:B------:R0:W-:Y:S01]  /*3e470*/  STL.64 [R1+0x5c78], R16 ;  /* 0x005c781001007387 */ /* 0x0001e20000100a00 */
[----:B------:R-:W3:Y:S02]  /*3e480*/  LDL.LU R12, [R1+0x1700] ;  /* 0x00170000010c7983 */ /* 0x000ee40000300800 */
[----:B------:R-:W3:Y:S02]  /*3e490*/  LDL.LU R13, [R1+0x1704] ;  /* 0x00170400010d7983 */ /* 0x000ee40000300800 */
[----:B----4-:R-:W-:-:S02]  /*3e4a0*/  IMAD.MOV.U32 R15, RZ, RZ, R11 ;  /* 0x000000ffff0f7224 */ /* 0x010fc400078e000b */
[----:B--2---:R-:W-:Y:S02]  /*3e4b0*/  IMAD.MOV.U32 R14, RZ, RZ, R10 ;  /* 0x000000ffff0e7224 */ /* 0x004fe400078e000a */
[----:B------:R-:W2:Y:S01]  /*3e4c0*/  LDL.LU R10, [R1+0x5d2c] ;  /* 0x005d2c00010a7983 */ /* 0x000ea20000300800 */
[----:B------:R-:W2:Y:S02]  /*3e4d0*/  LDL.LU R11, [R1+0x5d28] ;  /* 0x005d2800010b7983 */ /* 0x000ea40000300800 */
[----:B0-----:R-:W-:Y:S02]  /*3e4e0*/  IMAD.MOV.U32 R16, RZ, RZ, R23 ;  /* 0x000000ffff107224 */ /* 0x001fe400078e0017 */
[----:B------:R-:W-:-:S05]  /*3e4f0*/  IMAD.MOV.U32 R17, RZ, RZ, R22 ;  /* 0x000000ffff117224 */ /* 0x000fca00078e0016 */
[----:B------:R0:W-:Y:S01]  /*3e500*/  STL.64 [R1+0x5c90], R16 ;  /* 0x005c901001007387 */ /* 0x0001e20000100a00 */
[C---:B---3--:R-:W-:Y:S03]  /*3e510*/  HMMA.16816.F32 R20, R24.reuse, R20, R4 ;  /* 0x000000141814723c */ /* 0x048fe60000001804 */
[----:B0-----:R-:W3:Y:S01]  /*3e520*/  LDL.LU R16, [R1+0x90] ;  /* 0x0000900001107983 */ /* 0x001ee20000300800 */
[----:B------:R-:W3:Y:S02]  /*3e530*/  LDL.LU R17, [R1+0x94] ;  /* 0x0000940001117983 */ /* 0x000ee40000300800 */
[----:B------:R-:W-:Y:S02]  /*3e540*/  STL.64 [R1+0x5c40], R14 ;  /* 0x005c400e01007387 */ /* 0x000fe40000100a00 */
[----:B------:R0:W-:Y:S02]  /*3e550*/  STL.64 [R1+0x5c38], R12 ;  /* 0x005c380c01007387 */ /* 0x0001e40000100a00 */
[----:B0-----:R-:W4:Y:S01]  /*3e560*/  LDL.LU.64 R12, [R1+0xf50] ;  /* 0x000f5000010c7983 */ /* 0x001f220000300a00 */
[----:B------:R-:W4:Y:S03]  /*3e570*/  LDL.LU.64 R14, [R1+0xf58] ;  /* 0x000f5800010e7983 */ /* 0x000f260000300a00 */
[----:B--2---:R0:W-:Y:S01]  /*3e580*/  STL.64 [R1+0x5c10], R10 ;  /* 0x005c100a01007387 */ /* 0x0041e20000100a00 */
[----:B------:R-:W3:Y:S03]  /*3e590*/  LDL.LU.64 R8, [R1+0xf60] ;  /* 0x000f600001087983 */ /* 0x000ee60000300a00 */
[----:B0-----:R-:W3:Y:S01]  /*3e5a0*/  LDL.LU.64 R10, [R1+0xf68] ;  /* 0x000f6800010a7983 */ /* 0x001ee20000300a00 */
[----:B------:R-:W4:Y:S04]  /*3e5b0*/  LDL.LU.64 R4, [R1+0x5d20] ;  /* 0x005d200001047983 */ /* 0x000f280000300a00 */
[----:B------:R-:W-:Y:S02]  /*3e5c0*/  STL.64 [R1+0xf70], R20 ;  /* 0x000f701401007387 */ /* 0x000fe40000100a00 */
[----:B------:R0:W-:Y:S02]  /*3e5d0*/  STL.64 [R1+0xf78], R22 ;  /* 0x000f781601007387 */ /* 0x0001e40000100a00 */
[----:B0-----:R-:W2:Y:S01]  /*3e5e0*/  LDL.LU.64 R22, [R1+0x5d18] ;  /* 0x005d180001167983 */ /* 0x001ea20000300a00 */
[----:B------:R-:W2:Y:S01]  /*3e5f0*/  LDL.LU.64 R20, [R1+0x5d10] ;  /* 0x005d100001147983 */ /* 0x000ea20000300a00 */
[C---:B---3--:R-:W-:Y:S08]  /*3e600*/  HMMA.16816.F32 R8, R24.reuse, R16, R8 ;  /* 0x000000101808723c */ /* 0x048ff00000001808 */
[----:B----4-:R-:W-:Y:S01]  /*3e610*/  HMMA.16816.F32 R4, R24, R4, R12 ;  /* 0x000000041804723c */ /* 0x010fe2000000180c */
[----:B--2---:R-:W-:-:S02]  /*3e620*/  IMAD.MOV.U32 R16, RZ, RZ, R20 ;  /* 0x000000ffff107224 */ /* 0x004fc400078e0014 */
[----:B------:R-:W-:Y:S01]  /*3e630*/  IMAD.MOV.U32 R17, RZ, RZ, R21 ;  /* 0x000000ffff117224 */ /* 0x000fe200078e0015 */
[----:B------:R-:W2:Y:S11]  /*3e640*/  LDL.LU R20, [R1+0x5d0c] ;  /* 0x005d0c0001147983 */ /* 0x000eb60000300800 */
[----:B------:R-:W-:Y:S01]  /*3e650*/  STL.64 [R1+0xf60], R8 ;  /* 0x000f600801007387 */ /* 0x000fe20000100a00 */
[----:B------:R-:W-:Y:S02]  /*3e660*/  STL.64 [R1+0xf68], R10 ;  /* 0x000f680a01007387 */ /* 0x000fe40000100a00 */
[----:B------:R-:W2:Y:S02]  /*3e670*/  LDL.LU R21, [R1+0x5d08] ;  /* 0x005d080001157983 */ /* 0x000ea40000300800 */
[----:B------:R0:W-:Y:S02]  /*3e680*/  STL.64 [R1+0x5ca8], R16 ;  /* 0x005ca81001007387 */ /* 0x0001e40000100a00 */
[----:B0-----:R-:W-:-:S02]  /*3e690*/  IMAD.MOV.U32 R16, RZ, RZ, R28 ;  /* 0x000000ffff107224 */ /* 0x001fc400078e001c */
[----:B------:R-:W-:Y:S01]  /*3e6a0*/  IMAD.MOV.U32 R17, RZ, RZ, R3 ;  /* 0x000000ffff117224 */ /* 0x000fe200078e0003 */
[----:B------:R-:W3:Y:S01]  /*3e6b0*/  LDL.LU R28, [R1+0x5d04] ;  /* 0x005d0400011c7983 */ /* 0x000ee20000300800 */
[----:B------:R-:W-:Y:S02]  /*3e6c0*/  STL.64 [R1+0xfc0], R4 ;  /* 0x000fc00401007387 */ /* 0x000fe40000100a00 */
[----:B------:R-:W-:Y:S02]  /*3e6d0*/  STL.64 [R1+0xfc8], R6 ;  /* 0x000fc80601007387 */ /* 0x000fe40000100a00 */
[----:B------:R-:W4:Y:S01]  /*3e6e0*/  LDL.LU R3, [R1+0x5d00] ;  /* 0x005d000001037983 */ /* 0x000f220000300800 */
[----:B------:R0:W-:Y:S02]  /*3e6f0*/  STL.64 [R1+0x5cc0], R16 ;  /* 0x005cc01001007387 */ /* 0x0001e40000100a00 */
[----:B0-----:R-:W-:Y:S02]  /*3e700*/  IMAD.MOV.U32 R16, RZ, RZ, R2 ;  /* 0x000000ffff107224 */ /* 0x001fe400078e0002 */
[----:B------:R-:W-:Y:S01]  /*3e710*/  IMAD.MOV.U32 R17, RZ, RZ, R0 ;  /* 0x000000ffff117224 */ /* 0x000fe200078e0000 */
[----:B------:R-:W2:Y:S01]  /*3e720*/  LDL.LU R2, [R1+0x5cfc] ;  /* 0x005cfc0001027983 */ /* 0x000ea20000300800 */
[----:B------:R-:W2:Y:S03]  /*3e730*/  LDL.LU R0, [R1+0x5cf8] ;  /* 0x005cf80001007983 */ /* 0x000ea60000300800 */
[----:B------:R0:W-:Y:S02]  /*3e740*/  STL.64 [R1+0x5cd8], R16 ;  /* 0x005cd81001007387 */ /* 0x0001e40000100a00 */
[----:B0-----:R-:W-:-:S02]  /*3e750*/  IMAD.MOV.U32 R16, RZ, RZ, R23 ;  /* 0x000000ffff107224 */ /* 0x001fc400078e0017 */
[----:B------:R-:W-:-:S05]  /*3e760*/  IMAD.MOV.U32 R17, RZ, RZ, R22 ;  /* 0x000000ffff117224 */ /* 0x000fca00078e0016 */
[----:B------:R0:W-:Y:S04]  /*3e770*/  STL.64 [R1+0x5cf0], R16 ;  /* 0x005cf01001007387 */ /* 0x0001e80000100a00 */
[----:B0-----:R-:W2:Y:S01]  /*3e780*/  LDL.LU.64 R16, [R1+0xf40] ;  /* 0x000f400001107983 */ /* 0x001ea20000300a00 */
[----:B------:R-:W2:Y:S02]  /*3e790*/  LDL.LU.64 R18, [R1+0xf48] ;  /* 0x000f480001127983 */ /* 0x000ea40000300a00 */
        /* <DEDUP_REMOVED lines=29> */
[----:B0-----:R-:W2:Y:S01]  /*3e970*/  LDL.LU.64 R12, [R1+0xf30] ;  /* 0x000f3000010c7983 */ /* 0x001ea20000300a00 */
[----:B------:R-:W2:Y:S02]  /*3e980*/  LDL.LU.64 R14, [R1+0xf38] ;  /* 0x000f3800010e7983 */ /* 0x000ea40000300a00 */
[----:B------:R-:W2:Y:S02]  /*3e990*/  LDL.LU.64 R4, [R1+0xe90] ;  /* 0x000e900001047983 */ /* 0x000ea40000300a00 */
[----:B------:R-:W2:Y:S01]  /*3e9a0*/  LDL.LU.64 R6, [R1+0xe98] ;  /* 0x000e980001067983 */ /* 0x000ea20000300a00 */
[----:B------:R-:W2:Y:S01]  /*3e9b0*/  LDL.LU R8, [R1+0x16f0] ;  /* 0x0016f00001087983 */ /* 0x000ea20000300800 */
[----:B------:R-:W2:Y:S02]  /*3e9c0*/  LDL.LU R9, [R1+0x16f4] ;  /* 0x0016f40001097983 */ /* 0x000ea40000300800 */
[----:B------:R-:W2:Y:S02]  /*3e9d0*/  LDL.LU R10, [R1+0x16f8] ;  /* 0x0016f800010a7983 */ /* 0x000ea40000300800 */
[----:B------:R-:W2:Y:S01]  /*3e9e0*/  LDL.LU R11, [R1+0x16fc] ;  /* 0x0016fc00010b7983 */ /* 0x000ea20000300800 */
[----:B------:R-:W2:Y:S05]  /*3e9f0*/  LDL.LU.64 R16, [R1+0x5cf0] ;  /* 0x005cf00001107983 */ /* 0x000eaa0000300a00 */
[----:B------:R-:W-:Y:S02]  /*3ea00*/  STL.64 [R1+0xfb0], R20 ;  /* 0x000fb01401007387 */ /* 0x000fe40000100a00 */
[----:B------:R-:W-:Y:S02]  /*3ea10*/  STL.64 [R1+0xfb8], R22 ;  /* 0x000fb81601007387 */ /* 0x000fe40000100a00 */
[----:B------:R-:W0:Y:S04]  /*3ea20*/  LDSM.16.MT88.4 R20, [R29+0x12080] ;  /* 0x012080001d14783b */ /* 0x000e280000004200 */
[----:B0-----:R-:W-:Y:S01]  /*3ea30*/  STL.64 [R1+0x5b40], R22 ;  /* 0x005b401601007387 */ /* 0x001fe20000100a00 */
[----:B------:R0:W-:Y:S03]  /*3ea40*/  STL.64 [R1+0x5b38], R20 ;  /* 0x005b381401007387 */ /* 0x0001e60000100a00 */
[----:B0-----:R-:W3:Y:S01]  /*3ea50*/  LDL.LU.64 R20, [R1+0xb0] ;  /* 0x0000b00001147983 */ /* 0x001ee20000300a00 */
[----:B------:R-:W3:Y:S01]  /*3ea60*/  LDL.64 R22, [R1+0xb8] ;  /* 0x0000b80001167983 */ /* 0x000ee20000100a00 */
        /* <DEDUP_REMOVED lines=51> */
[----:B------:R-:W2:Y:S05]  /*3eda0*/  LDL.LU.64 R12, [R1+0x5c38] ;  /* 0x005c3800010c7983 */ /* 0x000eaa0000300a00 */
[----:B---3--:R-:W-:Y:S11]  /*3edb0*/  HMMA.16816.F32 R24, R24, R20, R4 ;  /* 0x000000141818723c */ /* 0x008ff60000001804 */
[----:B------:R-:W-:Y:S04]  /*3edc0*/  @!UPT UIADD3 URZ, URZ, URZ, URZ ;  /* 0x0000003f3f3ff290 */ /* 0x000fe8000fffe03f */
[----:B------:R-:W-:Y:S01]  /*3edd0*/  STL.64 [R1+0xff0], R16 ;  /* 0x000ff01001007387 */ /* 0x000fe20000100a00 */
[----:B------:R0:W-:Y:S03]  /*3ede0*/  STL.64 [R1+0xff8], R18 ;  /* 0x000ff81201007387 */ /* 0x0001e60000100a00 */
[----:B0-----:R-:W2:Y:S01]  /*3edf0*/  LDL.LU.64 R18, [R1+0x5c30] ;  /* 0x005c300001127983 */ /* 0x001ea20000300a00 */
[----:B------:R-:W2:Y:S02]  /*3ee00*/  LDL.LU.64 R6, [R1+0x5c28] ;  /* 0x005c280001067983 */ /* 0x000ea40000300a00 */
[----:B------:R-:W2:Y:S02]  /*3ee10*/  LDL.LU.64 R4, [R1+0x5c20] ;  /* 0x005c200001047983 */ /* 0x000ea40000300a00 */
[----:B------:R-:W-:Y:S01]  /*3ee20*/  STL.64 [R1+0xf10], R24 ;  /* 0x000f101801007387 */ /* 0x000fe20000100a00 */
[----:B------:R0:W-:Y:S04]  /*3ee30*/  STL.64 [R1+0xf18], R26 ;  /* 0x000f181a01007387 */ /* 0x0001e80000100a00 */
[----:B0-----:R-:W3:Y:S04]  /*3ee40*/  LDL R26, [R1+0xa8] ;  /* 0x0000a800011a7983 */ /* 0x001ee80000100800 */
[----:B------:R-:W3:Y:S01]  /*3ee50*/  LDL R27, [R1+0xac] ;  /* 0x0000ac00011b7983 */ /* 0x000ee20000100800 */
[----:B------:R0:W-:Y:S02]  /*3ee60*/  STL.64 [R1+0x5b58], R22 ;  /* 0x005b581601007387 */ /* 0x0001e40000100a00 */
[----:B------:R-:W3:Y:S02]  /*3ee70*/  LDL.LU R20, [R1+0x16d0] ;  /* 0x0016d00001147983 */ /* 0x000ee40000300800 */
[----:B------:R-:W3:Y:S01]  /*3ee80*/  LDL.LU R21, [R1+0x16d4] ;  /* 0x0016d40001157983 */ /* 0x000ee20000300800 */
[----:B0-----:R-:W3:Y:S01]  /*3ee90*/  LDL.LU R22, [R1+0x16d8] ;  /* 0x0016d80001167983 */ /* 0x001ee20000300800 */
[----:B------:R-:W-:Y:S01]  /*3eea0*/  IMAD.MOV.U32 R23, RZ, RZ, R0 ;  /* 0x000000ffff177224 */ /* 0x000fe200078e0000 */
[C---:B--2---:R-:W-:Y:S11]  /*3eeb0*/  HMMA.16816.F32 R12, R4.reuse, R18, R12 ;  /* 0x00000012040c723c */ /* 0x044ff6000000180c */
[----:B------:R-:W-:Y:S11]  /*3eec0*/  @!UPT UIADD3 URZ, URZ, URZ, URZ ;  /* 0x0000003f3f3ff290 */ /* 0x000ff6000fffe03f */
[----:B------:R-:W-:Y:S01]  /*3eed0*/  @!UPT UIADD3 URZ, URZ, URZ, URZ ;  /* 0x0000003f3f3ff290 */ /* 0x000fe2000fffe03f */
[----:B------:R-:W-:Y:S01]  /*3eee0*/  STL.64 [R1+0xfe0], R12 ;  /* 0x000fe00c01007387 */ /* 0x000fe20000100a00 */
[----:B------:R0:W-:Y:S02]  /*3eef0*/  STL [R1+0xfe8], R14 ;  /* 0x000fe80e01007387 */ /* 0x0001e40000100800 */
[----:B------:R-:W-:Y:S02]  /*3ef00*/  IMAD.MOV.U32 R0, RZ, RZ, R15 ;  /* 0x000000ffff007224 */ /* 0x000fe400078e000f */
[----:B0-----:R-:W2:Y:S01]  /*3ef10*/  LDL.LU.64 R14, [R1+0x5c18] ;  /* 0x005c1800010e7983 */ /* 0x001ea20000300a00 */
[----:B------:R0:W-:Y:S02]  /*3ef20*/  STL.64 [R1+0x5b60], R18 ;  /* 0x005b601201007387 */ /* 0x0001e40000100a00 */
[----:B------:R-:W3:Y:S02]  /*3ef30*/  LDL.LU R16, [R1+0x16e0] ;  /* 0x0016e00001107983 */ /* 0x000ee40000300800 */
[----:B------:R-:W3:Y:S01]  /*3ef40*/  LDL.LU R17, [R1+0x16e4] ;  /* 0x0016e40001117983 */ /* 0x000ee20000300800 */
[----:B0-----:R-:W3:Y:S01]  /*3ef50*/  LDL.LU R18, [R1+0x16e8] ;  /* 0x0016e80001127983 */ /* 0x001ee20000300800 */
[----:B------:R-:W3:Y:S02]  /*3ef60*/  LDL.LU R19, [R1+0x16ec] ;  /* 0x0016ec0001137983 */ /* 0x000ee40000300800 */
[----:B------:R-:W-:Y:S01]  /*3ef70*/  STL [R1+0x4ab8], R0 ;  /* 0x004ab80001007387 */ /* 0x000fe20000100800 */
[C---:B--2---:R-:W-:Y:S11]  /*3ef80*/  HMMA.16816.F32 R8, R4.reuse, R14, R8 ;  /* 0x0000000e0408723c */ /* 0x044ff60000001808 */
[----:B------:R-:W-:Y:S11]  /*3ef90*/  @!UPT UIADD3 URZ, URZ, URZ, URZ ;  /* 0x0000003f3f3ff290 */ /* 0x000ff6000fffe03f */
[----:B------:R-:W-:Y:S01]  /*3efa0*/  @!UPT UIADD3 URZ, URZ, URZ, URZ ;  /* 0x0000003f3f3ff290 */ /* 0x000fe2000fffe03f */
[----:B------:R-:W-:Y:S01]  /*3efb0*/  STL.64 [R1+0x1010], R8 ;  /* 0x0010100801007387 */ /* 0x000fe20000100a00 */
[----:B------:R0:W-:Y:S03]  /*3efc0*/  STL.64 [R1+0x1018], R10 ;  /* 0x0010180a01007387 */ /* 0x0001e60000100a00 */
[----:B0-----:R-:W3:Y:S01]  /*3efd0*/  LDL.LU.64 R10, [R1+0x5c10] ;  /* 0x005c1000010a7983 */ /* 0x001ee20000300a00 */
[----:B------:R-:W-:Y:S01]  /*3efe0*/  STL.64 [R1+0x5bf8], R14 ;  /* 0x005bf80e01007387 */ /* 0x000fe20000100a00 */
[C---:B---3--:R-:W-:Y:S11]  /*3eff0*/  HMMA.16816.F32 R16, R4.reuse, R10, R16 ;  /* 0x0000000a0410723c */ /* 0x048ff60000001810 */
[----:B------:R-:W-:Y:S11]  /*3f000*/  @!UPT UIADD3 URZ, URZ, URZ, URZ ;  /* 0x0000003f3f3ff290 */ /* 0x000ff6000fffe03f */
[----:B------:R-:W-:Y:S02]  /*3f010*/  @!UPT UIADD3 URZ, URZ, URZ, URZ ;  /* 0x0000003f3f3ff290 */ /* 0x000fe4000fffe03f */
[----:B------:R-:W-:Y:S01]  /*3f020*/  IMAD.MOV.U32 R0, RZ, RZ, R19 ;  /* 0x000000ffff007224 */ /* 0x000fe200078e0013 */
[----:B------:R0:W-:Y:S01]  /*3f030*/  STL.64 [R1+0x1030], R16 ;  /* 0x0010301001007387 */ /* 0x0001e20000100a00 */
[----:B------:R-:W-:Y:S02]  /*3f040*/  STL [R1+0x1038], R18 ;  /* 0x0010381201007387 */ /* 0x000fe40000100800 */
[----:B------:R1:W-:Y:S01]  /*3f050*/  STL.64 [R1+0x5b68], R10 ;  /* 0x005b680a01007387 */ /* 0x0003e20000100a00 */
[----:B------:R-:W-:Y:S04]  /*3f060*/  STL [R1+0x4abc], R0 ;  /* 0x004abc0001007387 */ /* 0x000fe80000100800 */
[----:B0-----:R-:W2:Y:S01]  /*3f070*/  LDL.LU R16, [R1+0x1610] ;  /* 0x0016100001107983 */ /* 0x001ea20000300800 */
[----:B-1----:R-:W-:Y:S01]  /*3f080*/  HMMA.16816.F32 R8, R4, R26, R20 ;  /* 0x0000001a0408723c */ /* 0x002fe20000001814 */
[----:B----4-:R-:W-:-:S02]  /*3f090*/  IMAD.MOV.U32 R18, RZ, RZ, R3 ;  /* 0x000000ffff127224 */ /* 0x010fc400078e0003 */
[----:B------:R-:W-:Y:S02]  /*3f0a0*/  IMAD.MOV.U32 R19, RZ, RZ, R28 ;  /* 0x000000ffff137224 */ /* 0x000fe400078e001c */
[----:B------:R-:W-:Y:S11]  /*3f0b0*/  IMAD.MOV.U32 R17, RZ, RZ, R2 ;  /* 0x000000ffff117224 */ /* 0x000ff600078e0002 */
[----:B------:R-:W-:Y:S07]  /*3f0c0*/  @!UPT UIADD3 URZ, URZ, URZ, URZ ;  /* 0x0000003f3f3ff290 */ /* 0x000fee000fffe03f */
[----:B------:R-:W-:Y:S01]  /*3f0d0*/  STL.64 [R1+0x1050], R8 ;  /* 0x0010500801007387 */ /* 0x000fe20000100a00 */
[----:B------:R-:W-:Y:S02]  /*3f0e0*/  STL.64 [R1+0x1058], R10 ;  /* 0x0010580a01007387 */ /* 0x000fe40000100a00 */
[----:B------:R-:W3:Y:S02]  /*3f0f0*/  LDL.LU R2, [R1+0x5c08] ;  /* 0x005c080001027983 */ /* 0x000ee40000300800 */
[----:B------:R-:W4:Y:S01]  /*3f100*/  LDL.LU R3, [R1+0x5c04] ;  /* 0x005c040001037983 */ /* 0x000f220000300800 */
[----:B------:R-:W3:Y:S01]  /*3f110*/  LDL.LU R28, [R1+0x5c00] ;  /* 0x005c0000011c7983 */ /* 0x000ee20000300800 */
[----:B------:R-:W-:Y:S03]  /*3f120*/  STL.64 [R1+0x5b78], R18 ;  /* 0x005b781201007387 */ /* 0x000fe60000100a00 */
[----:B--2---:R0:W-:Y:S04]  /*3f130*/  STL.64 [R1+0x5b70], R16 ;  /* 0x005b701001007387 */ /* 0x0041e80000100a00 */
[----:B0-----:R-:W2:Y:S01]  /*3f140*/  LDL.LU R16, [R1+0x1620] ;  /* 0x0016200001107983 */ /* 0x001ea20000300800 */
[----:B------:R-:W2:Y:S02]  /*3f150*/  LDL.LU R17, [R1+0x1624] ;  /* 0x0016240001117983 */ /* 0x000ea40000300800 */
[----:B------:R-:W2:Y:S02]  /*3f160*/  LDL.LU R18, [R1+0x1628] ;  /* 0x0016280001127983 */ /* 0x000ea40000300800 */
[----:B------:R-:W2:Y:S01]  /*3f170*/  LDL.LU R19, [R1+0x162c] ;  /* 0x00162c0001137983 */ /* 0x000ea20000300800 */
[----:B------:R-:W2:Y:S04]  /*3f180*/  LDL R10, [R1+0x48] ;  /* 0x00004800010a7983 */ /* 0x000ea80000100800 */
[----:B------:R-:W2:Y:S04]  /*3f190*/  LDL R11, [R1+0x4c] ;  /* 0x00004c00010b7983 */ /* 0x000ea80000100800 */
[----:B--2---:R0:W-:Y:S04]  /*3f1a0*/  STL.64 [R1+0x5ba0], R10 ;  /* 0x005ba00a01007387 */ /* 0x0041e80000100a00 */
[----:B0-----:R-:W2:Y:S04]  /*3f1b0*/  LDL R10, [R1+0x58] ;  /* 0x00005800010a7983 */ /* 0x001ea80000100800 */
[----:B------:R-:W2:Y:S04]  /*3f1c0*/  LDL R11, [R1+0x5c] ;  /* 0x00005c00010b7983 */ /* 0x000ea80000100800 */
[----:B--2---:R-:W-:Y:S01]  /*3f1d0*/  STL.64 [R1+0x5bb8], R10 ;  /* 0x005bb80a01007387 */ /* 0x004fe20000100a00 */
[----:B------:R0:W-:Y:S02]  /*3f1e0*/  STL.64 [R1+0x5b88], R18 ;  /* 0x005b881201007387 */ /* 0x0001e40000100a00 */
[----:B------:R1:W-:Y:S01]  /*3f1f0*/  STL.64 [R1+0x5b80], R16 ;  /* 0x005b801001007387 */ /* 0x0003e20000100a00 */
[----:B0-----:R-:W2:Y:S04]  /*3f200*/  LDL.64 R18, [R1+0x38] ;  /* 0x0000380001127983 */ /* 0x001ea80000100a00 */
[----:B--2---:R0:W-:Y:S01]  /*3f210*/  STL.64 [R1+0x5b98], R18 ;  /* 0x005b981201007387 */ /* 0x0041e20000100a00 */
[----:B-1----:R-:W2:Y:S02]  /*3f220*/  LDL.LU R16, [R1+0x1680] ;  /* 0x0016800001107983 */ /* 0x002ea40000300800 */
[----:B------:R-:W2:Y:S01]  /*3f230*/  LDL.LU R17, [R1+0x1684] ;  /* 0x0016840001117983 */ /* 0x000ea20000300800 */
[----:B0-----:R-:W2:Y:S01]  /*3f240*/  LDL.LU R18, [R1+0x1688] ;  /* 0x0016880001127983 */ /* 0x001ea20000300800 */
[----:B------:R-:W2:Y:S02]  /*3f250*/  LDL.LU R19, [R1+0x168c] ;  /* 0x00168c0001137983 */ /* 0x000ea40000300800 */
[----:B------:R-:W2:Y:S02]  /*3f260*/  LDL R26, [R1+0x88] ;  /* 0x00008800011a7983 */ /* 0x000ea40000100800 */
[----:B------:R-:W2:Y:S01]  /*3f270*/  LDL R27, [R1+0x8c] ;  /* 0x00008c00011b7983 */ /* 0x000ea20000100800 */
[----:B------:R-:W3:Y:S04]  /*3f280*/  LDL R10, [R1+0x68] ;  /* 0x00006800010a7983 */ /* 0x000ee80000100800 */
[----:B------:R-:W3:Y:S04]  /*3f290*/  LDL R11, [R1+0x6c] ;  /* 0x00006c00010b7983 */ /* 0x000ee80000100800 */
[----:B--2---:R0:W-:Y:S04]  /*3f2a0*/  STL.64 [R1+0x5bf0], R26 ;  /* 0x005bf01a01007387 */ /* 0x0041e80000100a00 */
[----:B0-----:R-:W2:Y:S04]  /*3f2b0*/  LDL R26, [R1+0x98] ;  /* 0x00009800011a7983 */ /* 0x001ea80000100800 */
[----:B------:R-:W2:Y:S01]  /*3f2c0*/  LDL R27, [R1+0x9c] ;  /* 0x00009c00011b7983 */ /* 0x000ea20000100800 */
[----:B------:R-:W2:Y:S02]  /*3f2d0*/  LDL.LU R12, [R1+0x16c0] ;  /* 0x0016c000010c7983 */ /* 0x000ea40000300800 */
[----:B------:R-:W2:Y:S02]  /*3f2e0*/  LDL.LU R13, [R1+0x16c4] ;  /* 0x0016c400010d7983 */ /* 0x000ea40000300800 */
[----:B------:R-:W2:Y:S01]  /*3f2f0*/  LDL.LU R14, [R1+0x16c8] ;  /* 0x0016c800010e7983 */ /* 0x000ea20000300800 */
[----:B------:R-:W2:Y:S01]  /*3f300*/  LDL.LU R15, [R1+0x16cc] ;  /* 0x0016cc00010f7983 */ /* 0x000ea20000300800 */
[----:B---3--:R-:W-:Y:S02]  /*3f310*/  STL.64 [R1+0x5bd0], R10 ;  /* 0x005bd00a01007387 */ /* 0x008fe40000100a00 */
[----:B------:R-:W-:Y:S02]  /*3f320*/  STL.64 [R1+0x5bb0], R18 ;  /* 0x005bb01201007387 */ /* 0x000fe40000100a00 */
[----:B------:R0:W-:Y:S02]  /*3f330*/  STL.64 [R1+0x5ba8], R16 ;  /* 0x005ba81001007387 */ /* 0x0001e40000100a00 */
[----:B0-----:R-:W3:Y:S01]  /*3f340*/  LDL.LU R16, [R1+0x1690] ;  /* 0x0016900001107983 */ /* 0x001ee20000300800 */
[----:B------:R-:W3:Y:S02]  /*3f350*/  LDL.LU R17, [R1+0x1694] ;  /* 0x0016940001117983 */ /* 0x000ee40000300800 */
[----:B------:R-:W2:Y:S02]  /*3f360*/  LDL.LU R18, [R1+0x1698] ;  /* 0x0016980001127983 */ /* 0x000ea40000300800 */
[----:B------:R-:W2:Y:S01]  /*3f370*/  LDL.LU R19, [R1+0x169c] ;  /* 0x00169c0001137983 */ /* 0x000ea20000300800 */
[----:B------:R-:W2:Y:S04]  /*3f380*/  LDL R10, [R1+0x78] ;  /* 0x00007800010a7983 */ /* 0x000ea80000100800 */
[----:B------:R-:W2:Y:S04]  /*3f390*/  LDL R11, [R1+0x7c] ;  /* 0x00007c00010b7983 */ /* 0x000ea80000100800 */
[----:B--2---:R0:W-:Y:S01]  /*3f3a0*/  STL.64 [R1+0x5be8], R10 ;  /* 0x005be80a01007387 */ /* 0x0041e20000100a00 */
[----:B------:R-:W2:Y:S02]  /*3f3b0*/  LDL.LU R8, [R1+0x16b0] ;  /* 0x0016b00001087983 */ /* 0x000ea40000300800 */
[----:B------:R-:W2:Y:S01]  /*3f3c0*/  LDL.LU R9, [R1+0x16b4] ;  /* 0x0016b40001097983 */ /* 0x000ea20000300800 */
[----:B0-----:R-:W2:Y:S01]  /*3f3d0*/  LDL.LU R10, [R1+0x16b8] ;  /* 0x0016b800010a7983 */ /* 0x001ea20000300800 */
[----:B------:R-:W2:Y:S02]  /*3f3e0*/  LDL.LU R11, [R1+0x16bc] ;  /* 0x0016bc00010b7983 */ /* 0x000ea40000300800 */
[----:B------:R-:W-:Y:S02]  /*3f3f0*/  STL.64 [R1+0x5bc8], R18 ;  /* 0x005bc81201007387 */ /* 0x000fe40000100a00 */
[----:B---3--:R0:W-:Y:S02]  /*3f400*/  STL.64 [R1+0x5bc0], R16 ;  /* 0x005bc01001007387 */ /* 0x0081e40000100a00 */
[----:B0-----:R-:W3:Y:S01]  /*3f410*/  LDL.LU R16, [R1+0x16a0] ;  /* 0x0016a00001107983 */ /* 0x001ee20000300800 */
[----:B------:R-:W3:Y:S02]  /*3f420*/  LDL.LU R17, [R1+0x16a4] ;  /* 0x0016a40001117983 */ /* 0x000ee40000300800 */
[----:B------:R-:W2:Y:S02]  /*3f430*/  LDL.LU R18, [R1+0x16a8] ;  /* 0x0016a80001127983 */ /* 0x000ea40000300800 */
[----:B------:R-:W2:Y:S01]  /*3f440*/  LDL.LU R19, [R1+0x16ac] ;  /* 0x0016ac0001137983 */ /* 0x000ea20000300800 */
[----:B------:R-:W-:Y:S01]  /*3f450*/  HMMA.16816.F32 R24, R4, R26, R12 ;  /* 0x0000001a0418723c */ /* 0x000fe2000000180c */
[----:B--2---:R-:W-:Y:S01]  /*3f460*/  STL.64 [R1+0x5be0], R18 ;  /* 0x005be01201007387 */ /* 0x004fe20000100a00 */
[----:B---3--:R0:W-:Y:S03]  /*3f470*/  STL.64 [R1+0x5bd8], R16 ;  /* 0x005bd81001007387 */ /* 0x0081e60000100a00 */
[----:B0-----:R-:W2:Y:S01]  /*3f480*/  LDL.LU R16, [R1+0x1710] ;  /* 0x0017100001107983 */ /* 0x001ea20000300800 */
[----:B------:R-:W2:Y:S02]  /*3f490*/  LDL.LU R17, [R1+0x1714] ;  /* 0x0017140001117983 */ /* 0x000ea40000300800 */
[----:B------:R-:W2:Y:S02]  /*3f4a0*/  LDL.LU R18, [R1+0x1718] ;  /* 0x0017180001127983 */ /* 0x000ea40000300800 */
[----:B------:R-:W2:Y:S01]  /*3f4b0*/  LDL.LU R19, [R1+0x171c] ;  /* 0x00171c0001137983 */ /* 0x000ea20000300800 */
[----:B------:R-:W3:Y:S11]  /*3f4c0*/  LDL.64 R22, [R1+0x18] ;  /* 0x0000180001167983 */ /* 0x000ef60000100a00 */
[----:B------:R-:W-:Y:S02]  /*3f4d0*/  @!UPT UIADD3 URZ, URZ, URZ, URZ ;  /* 0x0000003f3f3ff290 */ /* 0x000fe4000fffe03f */
[----:B------:R-:W-:Y:S01]  /*3f4e0*/  IMAD.MOV.U32 R13, RZ, RZ, R25 ;  /* 0x000000ffff0d7224 */ /* 0x000fe200078e0019 */
[----:B---3--:R-:W-:Y:S01]  /*3f4f0*/  STL.64 [R1+0x5b90], R22 ;  /* 0x005b901601007387 */ /* 0x008fe20000100a00 */
[----:B------:R-:W3:Y:S02]  /*3f500*/  LDL.LU R20, [R1+0x1650] ;  /* 0x0016500001147983 */ /* 0x000ee40000300800 */
[----:B------:R-:W2:Y:S02]  /*3f510*/  LDL.LU.64 R14, [R1+0x5bf8] ;  /* 0x005bf800010e7983 */ /* 0x000ea40000300a00 */
[----:B------:R0:W-:Y:S02]  /*3f520*/  STL.64 [R1+0x1078], R26 ;  /* 0x0010781a01007387 */ /* 0x0001e40000100a00 */
[----:B0-----:R-:W2:Y:S01]  /*3f530*/  LDL.LU.64 R26, [R1+0x5bf0] ;  /* 0x005bf000011a7983 */ /* 0x001ea20000300a00 */
[----:B------:R-:W-:Y:S02]  /*3f540*/  IMAD.MOV.U32 R12, RZ, RZ, R24 ;  /* 0x000000ffff0c7224 */ /* 0x000fe400078e0018 */
[----:B------:R-:W-:Y:S03]  /*3f550*/  STL [R1+0x4b10], R13 ;  /* 0x004b100d01007387 */ /* 0x000fe60000100800 */
[----:B------:R-:W-:Y:S01]  /*3f560*/  STL [R1+0x4b0c], R12 ;  /* 0x004b0c0c01007387 */ /* 0x000fe20000100800 */
[----:B------:R-:W-:-:S02]  /*3f570*/  IMAD.MOV.U32 R21, RZ, RZ, R28 ;  /* 0x000000ffff157224 */ /* 0x000fc400078e001c */
[----:B----4-:R-:W-:Y:S02]  /*3f580*/  IMAD.MOV.U32 R22, RZ, RZ, R3 ;  /* 0x000000ffff167224 */ /* 0x010fe400078e0003 */
[----:B------:R-:W-:Y:S01]  /*3f590*/  IMAD.MOV.U32 R23, RZ, RZ, R2 ;  /* 0x000000ffff177224 */ /* 0x000fe200078e0002 */
[C---:B--2---:R-:W-:Y:S01]  /*3f5a0*/  HMMA.16816.F32 R24, R4.reuse, R26, R8 ;  /* 0x0000001a0418723c */ /* 0x044fe20000001808 */
[----:B------:R-:W2:Y:S11]  /*3f5b0*/  LDL.LU.64 R10, [R1+0x5be8] ;  /* 0x005be800010a7983 */ /* 0x000eb60000300a00 */
[----:B------:R-:W-:Y:S11]  /*3f5c0*/  @!UPT UIADD3 URZ, URZ, URZ, URZ ;  /* 0x0000003f3f3ff290 */ /* 0x000ff6000fffe03f */
[----:B------:R-:W-:Y:S01]  /*3f5d0*/  STL [R1+0x1100], R24 ;  /* 0x0011001801007387 */ /* 0x000fe20000100800 */
[----:B------:R-:W-:Y:S02]  /*3f5e0*/  IMAD.MOV.U32 R28, RZ, RZ, R25 ;  /* 0x000000ffff1c7224 */ /* 0x000fe400078e0019 */
[----:B------:R-:W-:Y:S02]  /*3f5f0*/  IMAD.MOV.U32 R3, RZ, RZ, R26 ;  /* 0x000000ffff037224 */ /* 0x000fe400078e001a */
[----:B------:R-:W-:Y:S02]  /*3f600*/  IMAD.MOV.U32 R2, RZ, RZ, R27 ;  /* 0x000000ffff027224 */ /* 0x000fe400078e001b */
[----:B------:R-:W0:Y:S04]  /*3f610*/  LDSM.16.MT88.4 R24, [R29+0x12100] ;  /* 0x012100001d18783b */ /* 0x000e280000004200 */
[----:B------:R-:W-:Y:S01]  /*3f620*/  STL [R1+0x4ac8], R2 ;  /* 0x004ac80201007387 */ /* 0x000fe20000100800 */
[----:B------:R-:W-:Y:S02]  /*3f630*/  STL [R1+0x4ac4], R3 ;  /* 0x004ac40301007387 */ /* 0x000fe40000100800 */
[----:B------:R-:W-:Y:S01]  /*3f640*/  STL [R1+0x4ac0], R28 ;  /* 0x004ac01c01007387 */ /* 0x000fe20000100800 */
[----:B0-----:R0:W-:Y:S01]  /*3f650*/  STL [R1+0x59f0], R27 ;  /* 0x0059f01b01007387 */ /* 0x0011e20000100800 */
[----:B------:R1:W-:Y:S02]  /*3f660*/  STL [R1+0x5af0], R26 ;  /* 0x005af01a01007387 */ /* 0x0003e40000100800 */
[----:B------:R-:W-:Y:S01]  /*3f670*/  STL.64 [R1+0x5ae8], R24 ;  /* 0x005ae81801007387 */ /* 0x000fe20000100a00 */
[----:B0-----:R-:W4:Y:S04]  /*3f680*/  LDL R27, [R1+0x2c] ;  /* 0x00002c00011b7983 */ /* 0x001f280000100800 */
[----:B-1----:R-:W4:Y:S01]  /*3f690*/  LDL R26, [R1+0x28] ;  /* 0x00002800011a7983 */ /* 0x002f220000100800 */
[C---:B--2---:R-:W-:Y:S03]  /*3f6a0*/  HMMA.16816.F32 R8, R4.reuse, R10, R16 ;  /* 0x0000000a0408723c */ /* 0x044fe60000001810 */
[----:B------:R-:W2:Y:S01]  /*3f6b0*/  LDL.LU.64 R18, [R1+0x5be0] ;  /* 0x005be00001127983 */ /* 0x000ea20000300a00 */
[----:B------:R-:W2:Y:S11]  /*3f6c0*/  LDL.LU.64 R16, [R1+0x5bd8] ;  /* 0x005bd80001107983 */ /* 0x000eb60000300a00 */
[----:B------:R-:W-:Y:S08]  /*3f6d0*/  @!UPT UIADD3 URZ, URZ, URZ, URZ ;  /* 0x0000003f3f3ff290 */ /* 0x000ff0000fffe03f */
[----:B------:R-:W-:Y:S01]  /*3f6e0*/  STL.64 [R1+0x1590], R8 ;  /* 0x0015900801007387 */ /* 0x000fe20000100a00 */
[----:B------:R0:W-:Y:S03]  /*3f6f0*/  STL.64 [R1+0x1598], R10 ;  /* 0x0015980a01007387 */ /* 0x0001e60000100a00 */
[----:B0-----:R-:W2:Y:S02]  /*3f700*/  LDL.LU.64 R10, [R1+0x5bd0] ;  /* 0x005bd000010a7983 */ /* 0x001ea40000300a00 */
[C---:B--2---:R-:W-:Y:S02]  /*3f710*/  HMMA.16816.F32 R8, R4.reuse, R10, R16 ;  /* 0x0000000a0408723c */ /* 0x044fe40000001810 */
[----:B------:R-:W2:Y:S01]  /*3f720*/  LDL.LU.64 R18, [R1+0x5bc8] ;  /* 0x005bc80001127983 */ /* 0x000ea20000300a00 */
[----:B------:R-:W2:Y:S11]  /*3f730*/  LDL.LU.64 R16, [R1+0x5bc0] ;  /* 0x005bc00001107983 */ /* 0x000eb60000300a00 */
[----:B------:R-:W-:Y:S09]  /*3f740*/  @!UPT UIADD3 URZ, URZ, URZ, URZ ;  /* 0x0000003f3f3ff290 */ /* 0x000ff2000fffe03f */
        /* <DEDUP_REMOVED lines=11> */
[----:B------:R-:W3:Y:S11]  /*3f800*/  LDL.LU.64 R18, [R1+0x5b98] ;  /* 0x005b980001127983 */ /* 0x000ef60000300a00 */
[----:B------:R-:W-:Y:S10]  /*3f810*/  @!UPT UIADD3 URZ, URZ, URZ, URZ ;  /* 0x0000003f3f3ff290 */ /* 0x000ff4000fffe03f */
[----:B------:R0:W-:Y:S01]  /*3f820*/  STL.64 [R1+0x1630], R8 ;  /* 0x0016300801007387 */ /* 0x0001e20000100a00 */
[----:B------:R1:W-:Y:S03]  /*3f830*/  STL.64 [R1+0x1638], R10 ;  /* 0x0016380a01007387 */ /* 0x0003e60000100a00 */
[----:B0-----:R-:W2:Y:S01]  /*3f840*/  LDL.LU R8, [R1+0x1600] ;  /* 0x0016000001087983 */ /* 0x001ea20000300800 */
[----:B------:R-:W2:Y:S02]  /*3f850*/  LDL.LU R9, [R1+0x1604] ;  /* 0x0016040001097983 */ /* 0x000ea40000300800 */
[----:B-1----:R-:W2:Y:S02]  /*3f860*/  LDL.LU R10, [R1+0x1608] ;  /* 0x00160800010a7983 */ /* 0x002ea40000300800 */
[----:B------:R-:W2:Y:S01]  /*3f870*/  LDL.LU R11, [R1+0x160c] ;  /* 0x00160c00010b7983 */ /* 0x000ea20000300800 */
[----:B---3--:R-:W-:Y:S01]  /*3f880*/  HMMA.16816.F32 R20, R4, R18, R20 ;  /* 0x000000120414723c */ /* 0x008fe20000001814 */
[----:B------:R-:W-:-:S02]  /*3f890*/  IMAD.MOV.U32 R13, RZ, RZ, R18 ;  /* 0x000000ffff0d7224 */ /* 0x000fc400078e0012 */
[----:B------:R-:W-:Y:S11]  /*3f8a0*/  IMAD.MOV.U32 R12, RZ, RZ, R19 ;  /* 0x000000ffff0c7224 */ /* 0x000ff600078e0013 */
[----:B------:R-:W-:Y:S09]  /*3f8b0*/  @!UPT UIADD3 URZ, URZ, URZ, URZ ;  /* 0x0000003f3f3ff290 */ /* 0x000ff2000fffe03f */
[----:B------:R-:W-:Y:S01]  /*3f8c0*/  STL.64 [R1+0x15e0], R20 ;  /* 0x0015e01401007387 */ /* 0x000fe20000100a00 */
[----:B------:R0:W-:Y:S03]  /*3f8d0*/  STL.64 [R1+0x15e8], R22 ;  /* 0x0015e81601007387 */ /* 0x0001e60000100a00 */
[----:B0-----:R-:W3:Y:S01]  /*3f8e0*/  LDL.LU.64 R22, [R1+0x5b90] ;  /* 0x005b900001167983 */ /* 0x001ee20000300a00 */
[----:B------:R-:W4:Y:S02]  /*3f8f0*/  LDL.LU.64 R18, [R1+0x5b88] ;  /* 0x005b880001127983 */ /* 0x000f240000300a00 */
[----:B------:R-:W4:Y:S02]  /*3f900*/  LDL.LU.64 R16, [R1+0x5b80] ;  /* 0x005b800001107983 */ /* 0x000f240000300a00 */
[----:B------:R3:W-:Y:S01]  /*3f910*/  STL [R1+0x5abc], R12 ;  /* 0x005abc0c01007387 */ /* 0x0007e20000100800 */
[----:B------:R0:W-:Y:S01]  /*3f920*/  STL [R1+0x5ab8], R13 ;  /* 0x005ab80d01007387 */ /* 0x0001e20000100800 */
[----:B----4-:R-:W-:Y:S03]  /*3f930*/  HMMA.16816.F32 R24, R4, R26, R16 ;  /* 0x0000001a0418723c */ /* 0x010fe60000001810 */
[----:B------:R-:W4:Y:S01]  /*3f940*/  LDL.LU.64 R18, [R1+0x5b78] ;  /* 0x005b780001127983 */ /* 0x000f220000300a00 */
[----:B------:R-:W4:Y:S02]  /*3f950*/  LDL.LU.64 R16, [R1+0x5b70] ;  /* 0x005b700001107983 */ /* 0x000f240000300a00 */
[----:B---3--:R-:W-:-:S02]  /*3f960*/  IMAD.MOV.U32 R12, RZ, RZ, R22 ;  /* 0x000000ffff0c7224 */ /* 0x008fc400078e0016 */
[----:B0-----:R-:W-:Y:S11]  /*3f970*/  IMAD.MOV.U32 R13, RZ, RZ, R23 ;  /* 0x000000ffff0d7224 */ /* 0x001ff600078e0017 */
[----:B------:R-:W-:Y:S04]  /*3f980*/  @!UPT UIADD3 URZ, URZ, URZ, URZ ;  /* 0x0000003f3f3ff290 */ /* 0x000fe8000fffe03f */
[----:B------:R-:W-:Y:S01]  /*3f990*/  STL.64 [R1+0x15d0], R24 ;  /* 0x0015d01801007387 */ /* 0x000fe20000100a00 */
[----:B------:R-:W-:Y:S01]  /*3f9a0*/  STL.64 [R1+0x15d8], R26 ;  /* 0x0015d81a01007387 */ /* 0x000fe20000100a00 */
[C---:B----4-:R-:W-:Y:S11]  /*3f9b0*/  HMMA.16816.F32 R16, R4.reuse, R22, R16 ;  /* 0x000000160410723c */ /* 0x050ff60000001810 */
[----:B------:R-:W-:Y:S11]  /*3f9c0*/  @!UPT UIADD3 URZ, URZ, URZ, URZ ;  /* 0x0000003f3f3ff290 */ /* 0x000ff6000fffe03f */
[----:B------:R-:W-:Y:S01]  /*3f9d0*/  @!UPT UIADD3 URZ, URZ, URZ, URZ ;  /* 0x0000003f3f3ff290 */ /* 0x000fe2000fffe03f */
[----:B------:R0:W-:Y:S01]  /*3f9e0*/  STL.64 [R1+0x15c0], R16 ;  /* 0x0015c01001007387 */ /* 0x0001e20000100a00 */
[----:B------:R1:W-:Y:S02]  /*3f9f0*/  STL.64 [R1+0x15c8], R18 ;  /* 0x0015c81201007387 */ /* 0x0003e40000100a00 */
[----:B------:R-:W3:Y:S02]  /*3fa00*/  LDL R22, [R1+0xc8] ;  /* 0x0000c80001167983 */ /* 0x000ee40000100800 */
[----:B------:R-:W3:Y:S01]  /*3fa10*/  LDL R23, [R1+0xcc] ;  /* 0x0000cc0001177983 */ /* 0x000ee20000100800 */
[----:B0-----:R-:W3:Y:S01]  /*3fa20*/  LDL.LU R16, [R1+0x15f0] ;  /* 0x0015f00001107983 */ /* 0x001ee20000300800 */
[----:B------:R-:W3:Y:S02]  /*3fa30*/  LDL.LU R17, [R1+0x15f4] ;  /* 0x0015f40001117983 */ /* 0x000ee40000300800 */
[----:B-1----:R-:W3:Y:S02]  /*3fa40*/  LDL.LU R18, [R1+0x15f8] ;  /* 0x0015f80001127983 */ /* 0x002ee40000300800 */
[----:B------:R-:W3:Y:S01]  /*3fa50*/  LDL.LU R19, [R1+0x15fc] ;  /* 0x0015fc0001137983 */ /* 0x000ee20000300800 */
[----:B------:R-:W4:Y:S01]  /*3fa60*/  LDL.LU R24, [R1+0x14c0] ;  /* 0x0014c00001187983 */ /* 0x000f220000300800 */
[----:B------:R-:W4:Y:S02]  /*3fa70*/  LDL.LU R25, [R1+0x14c4] ;  /* 0x0014c40001197983 */ /* 0x000f240000300800 */
[----:B------:R-:W2:Y:S02]  /*3fa80*/  LDL.LU R26, [R1+0x14c8] ;  /* 0x0014c800011a7983 */ /* 0x000ea40000300800 */
[----:B------:R-:W2:Y:S02]  /*3fa90*/  LDL.LU R27, [R1+0x14cc] ;  /* 0x0014cc00011b7983 */ /* 0x000ea40000300800 */
[----:B--2---:R0:W-:Y:S01]  /*3faa0*/  STL.64 [R1+0x5b00], R26 ;  /* 0x005b001a01007387 */ /* 0x0041e20000100a00 */
[----:B----4-:R-:W-:Y:S03]  /*3fab0*/  STL.64 [R1+0x5af8], R24 ;  /* 0x005af81801007387 */ /* 0x010fe60000100a00 */
[----:B0-----:R-:W2:Y:S04]  /*3fac0*/  LDL.64 R26, [R1+0xa8] ;  /* 0x0000a800011a7983 */ /* 0x001ea80000100a00 */
[----:B--2---:R0:W-:Y:S04]  /*3fad0*/  STL.64 [R1+0x5b10], R26 ;  /* 0x005b101a01007387 */ /* 0x0041e80000100a00 */
[----:B0-----:R-:W2:Y:S04]  /*3fae0*/  LDL R26, [R1+0x8] ;  /* 0x00000800011a7983 */ /* 0x001ea80000100800 */
[----:B------:R-:W2:Y:S01]  /*3faf0*/  LDL R27, [R1+0xc] ;  /* 0x00000c00011b7983 */ /* 0x000ea20000100800 */
[----:B------:R0:W-:Y:S02]  /*3fb00*/  STL [R1+0x5ac0], R12 ;  /* 0x005ac00c01007387 */ /* 0x0001e40000100800 */
[----:B------:R-:W-:Y:S02]  /*3fb10*/  STL.64 [R1+0x5b50], R14 ;  /* 0x005b500e01007387 */ /* 0x000fe40000100a00 */
[----:B------:R1:W-:Y:S01]  /*3fb20*/  STL [R1+0x5b48], R13 ;  /* 0x005b480d01007387 */ /* 0x0003e20000100800 */
[----:B0-----:R-:W4:Y:S01]  /*3fb30*/  LDL.LU R12, [R1+0x1580] ;  /* 0x00158000010c7983 */ /* 0x001f220000300800 */
[----:B-1----:R-:W4:Y:S02]  /*3fb40*/  LDL.LU R13, [R1+0x1584] ;  /* 0x00158400010d7983 */ /* 0x002f240000300800 */
[----:B------:R-:W4:Y:S02]  /*3fb50*/  LDL.LU R14, [R1+0x1588] ;  /* 0x00158800010e7983 */ /* 0x000f240000300800 */
[----:B------:R-:W4:Y:S01]  /*3fb60*/  LDL.LU R15, [R1+0x158c] ;  /* 0x00158c00010f7983 */ /* 0x000f220000300800 */
[C---:B--2---:R-:W-:Y:S01]  /*3fb70*/  HMMA.16816.F32 R24, R4.reuse, R26, R8 ;  /* 0x0000001a0418723c */ /* 0x044fe20000001808 */
[----:B------:R-:W2:Y:S11]  /*3fb80*/  LDL.LU.64 R10, [R1+0x5b68] ;  /* 0x005b6800010a7983 */ /* 0x000eb60000300a00 */
[----:B------:R-:W-:Y:S11]  /*3fb90*/  @!UPT UIADD3 URZ, URZ, URZ, URZ ;  /* 0x0000003f3f3ff290 */ /* 0x000ff6000fffe03f */
[----:B------:R0:W-:Y:S01]  /*3fba0*/  STL.64 [R1+0x15b0], R24 ;  /* 0x0015b01801007387 */ /* 0x0001e20000100a00 */
[----:B------:R1:W-:Y:S03]  /*3fbb0*/  STL.64 [R1+0x15b8], R26 ;  /* 0x0015b81a01007387 */ /* 0x0003e60000100a00 */
[----:B0-----:R-:W2:Y:S01]  /*3fbc0*/  LDL.LU R24, [R1+0x14f0] ;  /* 0x0014f00001187983 */ /* 0x001ea20000300800 */
[----:B------:R-:W2:Y:S02]  /*3fbd0*/  LDL.LU R25, [R1+0x14f4] ;  /* 0x0014f40001197983 */ /* 0x000ea40000300800 */
[----:B-1----:R-:W2:Y:S02]  /*3fbe0*/  LDL.LU R26, [R1+0x14f8] ;  /* 0x0014f800011a7983 */ /* 0x002ea40000300800 */
[----:B------:R-:W2:Y:S01]  /*3fbf0*/  LDL.LU R27, [R1+0x14fc] ;  /* 0x0014fc00011b7983 */ /* 0x000ea20000300800 */
[C---:B---3--:R-:W-:Y:S01]  /*3fc00*/  HMMA.16816.F32 R20, R4.reuse, R22, R16 ;  /* 0x000000160414723c */ /* 0x048fe20000001810 */
[----:B--2---:R-:W-:Y:S01]  /*3fc10*/  STL.64 [R1+0x5b20], R26 ;  /* 0x005b201a01007387 */ /* 0x004fe20000100a00 */
[----:B------:R0:W-:Y:S03]  /*3fc20*/  STL.64 [R1+0x5b18], R24 ;  /* 0x005b181801007387 */ /* 0x0001e60000100a00 */
[----:B0-----:R-:W2:Y:S01]  /*3fc30*/  LDL.LU R24, [R1+0x1500] ;  /* 0x0015000001187983 */ /* 0x001ea20000300800 */
[----:B------:R-:W2:Y:S02]  /*3fc40*/  LDL.LU R25, [R1+0x1504] ;  /* 0x0015040001197983 */ /* 0x000ea40000300800 */
[----:B------:R-:W3:Y:S02]  /*3fc50*/  LDL.LU R26, [R1+0x1508] ;  /* 0x00150800011a7983 */ /* 0x000ee40000300800 */
[----:B------:R-:W3:Y:S11]  /*3fc60*/  LDL.LU R27, [R1+0x150c] ;  /* 0x00150c00011b7983 */ /* 0x000ef60000300800 */
[----:B------:R-:W-:Y:S03]  /*3fc70*/  @!UPT UIADD3 URZ, URZ, URZ, URZ ;  /* 0x0000003f3f3ff290 */ /* 0x000fe6000fffe03f */
[----:B------:R-:W-:Y:S02]  /*3fc80*/  IMAD.MOV.U32 R17, RZ, RZ, R22 ;  /* 0x000000ffff117224 */ /* 0x000fe400078e0016 */
[----:B------:R-:W-:Y:S01]  /*3fc90*/  IMAD.MOV.U32 R16, RZ, RZ, R23 ;  /* 0x000000ffff107224 */ /* 0x000fe200078e0017 */
[----:B---3--:R-:W-:Y:S01]  /*3fca0*/  STL.64 [R1+0x5b30], R26 ;  /* 0x005b301a01007387 */ /* 0x008fe20000100a00 */
[----:B--2---:R0:W-:Y:S03]  /*3fcb0*/  STL.64 [R1+0x5b28], R24 ;  /* 0x005b281801007387 */ /* 0x0041e60000100a00 */
[----:B0-----:R-:W2:Y:S01]  /*3fcc0*/  LDL.LU R24, [R1+0x1510] ;  /* 0x0015100001187983 */ /* 0x001ea20000300800 */
[----:B------:R-:W2:Y:S02]  /*3fcd0*/  LDL.LU R25, [R1+0x1514] ;  /* 0x0015140001197983 */ /* 0x000ea40000300800 */
[----:B------:R-:W2:Y:S02]  /*3fce0*/  LDL.LU R26, [R1+0x1518] ;  /* 0x00151800011a7983 */ /* 0x000ea40000300800 */
[----:B------:R-:W2:Y:S01]  /*3fcf0*/  LDL.LU R27, [R1+0x151c] ;  /* 0x00151c00011b7983 */ /* 0x000ea20000300800 */
[----:B------:R-:W3:Y:S01]  /*3fd00*/  LDL R9, [R1+0x2354] ;  /* 0x0023540001097983 */ /* 0x000ee20000100800 */
[----:B------:R-:W2:Y:S02]  /*3fd10*/  LDL.LU.64 R18, [R1+0x5b60] ;  /* 0x005b600001127983 */ /* 0x000ea40000300a00 */
[----:B------:R-:W-:Y:S02]  /*3fd20*/  STL.64 [R1+0x15a0], R20 ;  /* 0x0015a01401007387 */ /* 0x000fe40000100a00 */
[----:B------:R-:W4:Y:S01]  /*3fd30*/  LDL.LU.64 R22, [R1+0x5b58] ;  /* 0x005b580001167983 */ /* 0x000f220000300a00 */
[----:B------:R0:W-:Y:S01]  /*3fd40*/  STL [R1+0x4dac], R16 ;  /* 0x004dac1001007387 */ /* 0x0001e20000100800 */
[----:B------:R-:W-:Y:S01]  /*3fd50*/  STL [R1+0x4da8], R17 ;  /* 0x004da81101007387 */ /* 0x000fe20000100800 */
[----:B----4-:R-:W-:Y:S02]  /*3fd60*/  HMMA.16816.F32 R4, R4, R22, R12 ;  /* 0x000000160404723c */ /* 0x010fe4000000180c */
[----:B------:R-:W4:Y:S01]  /*3fd70*/  LDL.LU.64 R14, [R1+0x5b50] ;  /* 0x005b5000010e7983 */ /* 0x000f220000300a00 */
[----:B------:R-:W2:Y:S02]  /*3fd80*/  LDL.LU R13, [R1+0x5b48] ;  /* 0x005b4800010d7983 */ /* 0x000ea40000300800 */
[----:B0-----:R-:W-:-:S02]  /*3fd90*/  IMAD.MOV.U32 R16, RZ, RZ, R23 ;  /* 0x000000ffff107224 */ /* 0x001fc400078e0017 */
[----:B------:R-:W-:Y:S11]  /*3fda0*/  IMAD.MOV.U32 R12, RZ, RZ, R22 ;  /* 0x000000ffff0c7224 */ /* 0x000ff600078e0016 */
[----:B------:R-:W-:Y:S05]  /*3fdb0*/  @!UPT UIADD3 URZ, URZ, URZ, URZ ;  /* 0x0000003f3f3ff290 */ /* 0x000fea000fffe03f */
[----:B------:R-:W-:Y:S01]  /*3fdc0*/  STL.64 [R1+0x1580], R4 ;  /* 0x0015800401007387 */ /* 0x000fe20000100a00 */
[----:B------:R0:W-:Y:S02]  /*3fdd0*/  STL.64 [R1+0x1588], R6 ;  /* 0x0015880601007387 */ /* 0x0001e40000100a00 */
[----:B------:R-:W2:Y:S02]  /*3fde0*/  LDL.LU.64 R22, [R1+0x5b40] ;  /* 0x005b400001167983 */ /* 0x000ea40000300a00 */
[----:B------:R-:W2:Y:S01]  /*3fdf0*/  LDL.LU.64 R20, [R1+0x5b38] ;  /* 0x005b380001147983 */ /* 0x000ea20000300a00 */
[----:B0-----:R-:W2:Y:S04]  /*3fe00*/  LDL.64 R6, [R1+0x88] ;  /* 0x0000880001067983 */ /* 0x001ea80000100a00 */
[----:B--2---:R0:W-:Y:S04]  /*3fe10*/  STL.64 [R1+0x5ae0], R6 ;  /* 0x005ae00601007387 */ /* 0x0041e80000100a00 */
[----:B0-----:R-:W2:Y:S01]  /*3fe20*/  LDL.64 R6, [R1+0x98] ;  /* 0x0000980001067983 */ /* 0x001ea20000100a00 */
[C---:B------:R-:W-:Y:S03]  /*3fe30*/  HMMA.16816.F32 R24, R20.reuse, R18, R24 ;  /* 0x000000121418723c */ /* 0x040fe60000001818 */
[----:B--2---:R0:W-:Y:S01]  /*3fe40*/  STL.64 [R1+0x5b08], R6 ;  /* 0x005b080601007387 */ /* 0x0041e20000100a00 */
[----:B------:R-:W2:Y:S02]  /*3fe50*/  LDL.LU R4, [R1+0x14e0] ;  /* 0x0014e00001047983 */ /* 0x000ea40000300800 */
[----:B------:R-:W2:Y:S01]  /*3fe60*/  LDL.LU R5, [R1+0x14e4] ;  /* 0x0014e40001057983 */ /* 0x000ea20000300800 */
[----:B0-----:R-:W2:Y:S01]  /*3fe70*/  LDL.LU R6, [R1+0x14e8] ;  /* 0x0014e80001067983 */ /* 0x001ea20000300800 */
[----:B------:R-:W2:Y:S11]  /*3fe80*/  LDL.LU R7, [R1+0x14ec] ;  /* 0x0014ec0001077983 */ /* 0x000eb60000300800 */
[----:B------:R-:W-:Y:S04]  /*3fe90*/  @!UPT UIADD3 URZ, URZ, URZ, URZ ;  /* 0x0000003f3f3ff290 */ /* 0x000fe8000fffe03f */
[----:B------:R-:W-:Y:S02]  /*3fea0*/  STL.64 [R1+0x1570], R24 ;  /* 0x0015701801007387 */ /* 0x000fe40000100a00 */
[----:B------:R0:W-:Y:S02]  /*3feb0*/  STL.64 [R1+0x1578], R26 ;  /* 0x0015781a01007387 */ /* 0x0001e40000100a00 */
[----:B0-----:R-:W4:Y:S01]  /*3fec0*/  LDL.LU.64 R26, [R1+0x5b30] ;  /* 0x005b3000011a7983 */ /* 0x001f220000300a00 */
[----:B------:R-:W4:Y:S02]  /*3fed0*/  LDL.LU.64 R24, [R1+0x5b28] ;  /* 0x005b280001187983 */ /* 0x000f240000300a00 */
[C---:B----4-:R-:W-:Y:S11]  /*3fee0*/  HMMA.16816.F32 R24, R20.reuse, R14, R24 ;  /* 0x0000000e1418723c */ /* 0x050ff60000001818 */
[----:B------:R-:W-:Y:S11]  /*3fef0*/  @!UPT UIADD3 URZ, URZ, URZ, URZ ;  /* 0x0000003f3f3ff290 */ /* 0x000ff6000fffe03f */
[----:B------:R-:W-:Y:S01]  /*3ff00*/  @!UPT UIADD3 URZ, URZ, URZ, URZ ;  /* 0x0000003f3f3ff290 */ /* 0x000fe2000fffe03f */
[----:B------:R-:W-:Y:S01]  /*3ff10*/  STL.64 [R1+0x1560], R24 ;  /* 0x0015601801007387 */ /* 0x000fe20000100a00 */
[----:B------:R0:W-:Y:S03]  /*3ff20*/  STL.64 [R1+0x1568], R26 ;  /* 0x0015681a01007387 */ /* 0x0001e60000100a00 */
[----:B0-----:R-:W4:Y:S01]  /*3ff30*/  LDL.LU.64 R26, [R1+0x5b20] ;  /* 0x005b2000011a7983 */ /* 0x001f220000300a00 */
[----:B------:R-:W4:Y:S02]  /*3ff40*/  LDL.LU.64 R24, [R1+0x5b18] ;  /* 0x005b180001187983 */ /* 0x000f240000300a00 */
[----:B------:R-:W-:Y:S02]  /*3ff50*/  STL.64 [R1+0x59e8], R14 ;  /* 0x0059e80e01007387 */ /* 0x000fe40000100a00 */
[----:B------:R0:W-:Y:S02]  /*3ff60*/  STL.64 [R1+0x5ac8], R12 ;  /* 0x005ac80c01007387 */ /* 0x0001e40000100a00 */
[----:B0-----:R-:W2:Y:S01]  /*3ff70*/  LDL.LU R12, [R1+0xe70] ;  /* 0x000e7000010c7983 */ /* 0x001ea20000300800 */
[----:B------:R-:W2:Y:S02]  /*3ff80*/  LDL.LU R13, [R1+0xe74] ;  /* 0x000e7400010d7983 */ /* 0x000ea40000300800 */
[----:B------:R-:W2:Y:S02]  /*3ff90*/  LDL.LU R14, [R1+0xe78] ;  /* 0x000e7800010e7983 */ /* 0x000ea40000300800 */
[----:B------:R-:W2:Y:S01]  /*3ffa0*/  LDL.LU R15, [R1+0xe7c] ;  /* 0x000e7c00010f7983 */ /* 0x000ea20000300800 */
[C---:B----4-:R-:W-:Y:S01]  /*3ffb0*/  HMMA.16816.F32 R24, R20.reuse, R10, R24 ;  /* 0x0000000a1418723c */ /* 0x050fe20000001818 */
[----:B--2---:R-:W-:Y:S01]  /*3ffc0*/  STL.64 [R1+0x5ad8], R14 ;  /* 0x005ad80e01007387 */ /* 0x004fe20000100a00 */
[----:B------:R0:W-:Y:S03]  /*3ffd0*/  STL.64 [R1+0x5ad0], R12 ;  /* 0x005ad00c01007387 */ /* 0x0001e60000100a00 */
[----:B0-----:R-:W2:Y:S01]  /*3ffe0*/  LDL.LU R12, [R1+0xe80] ;  /* 0x000e8000010c7983 */ /* 0x001ea20000300800 */
[----:B------:R-:W2:Y:S02]  /*3fff0*/  LDL.LU R13, [R1+0xe84] ;  /* 0x000e8400010d7983 */ /* 0x000ea40000300800 */
[----:B------:R-:W2:Y:S02]  /*40000*/  LDL.LU R14, [R1+0xe88] ;  /* 0x000e8800010e7983 */ /* 0x000ea40000300800 */
[----:B------:R-:W2:Y:S11]  /*40010*/  LDL.LU R15, [R1+0xe8c] ;  /* 0x000e8c00010f7983 */ /* 0x000eb60000300800 */
[----:B------:R-:W-:Y:S02]  /*40020*/  @!UPT UIADD3 URZ, URZ, URZ, URZ ;  /* 0x0000003f3f3ff290 */ /* 0x000fe4000fffe03f */
[----:B------:R-:W-:Y:S01]  /*40030*/  STL.64 [R1+0x1550], R24 ;  /* 0x0015501801007387 */ /* 0x000fe20000100a00 */
[----:B------:R0:W-:Y:S03]  /*40040*/  STL.64 [R1+0x1558], R26 ;  /* 0x0015581a01007387 */ /* 0x0001e60000100a00 */
[----:B0-----:R-:W4:Y:S02]  /*40050*/  LDL.LU.64 R26, [R1+0x5b10] ;  /* 0x005b1000011a7983 */ /* 0x001f240000300a00 */
[C---:B----4-:R-:W-:Y:S01]  /*40060*/  HMMA.16816.F32 R4, R20.reuse, R26, R4 ;  /* 0x0000001a1404723c */ /* 0x050fe20000001804 */
[----:B------:R-:W-:Y:S11]  /*40070*/  IMAD.MOV.U32 R3, RZ, RZ, R27 ;  /* 0x000000ffff037224 */ /* 0x000ff600078e001b */
[----:B------:R-:W-:Y:S11]  /*40080*/  @!UPT UIADD3 URZ, URZ, URZ, URZ ;  /* 0x0000003f3f3ff290 */ /* 0x000ff6000fffe03f */
[----:B------:R-:W-:Y:S01]  /*40090*/  STL.64 [R1+0x1540], R4 ;  /* 0x0015400401007387 */ /* 0x000fe20000100a00 */
[----:B------:R0:W-:Y:S03]  /*400a0*/  STL.64 [R1+0x1548], R6 ;  /* 0x0015480601007387 */ /* 0x0001e60000100a00 */
[----:B0-----:R-:W4:Y:S01]  /*400b0*/  LDL.LU.64 R6, [R1+0x5b08] ;  /* 0x005b080001067983 */ /* 0x001f220000300a00 */
[----:B------:R-:W4:Y:S02]  /*400c0*/  LDL.LU.64 R26, [R1+0x5b00] ;  /* 0x005b0000011a7983 */ /* 0x000f240000300a00 */
[----:B------:R-:W4:Y:S02]  /*400d0*/  LDL.LU.64 R24, [R1+0x5af8] ;  /* 0x005af80001187983 */ /* 0x000f240000300a00 */
[C---:B----4-:R-:W-:Y:S01]  /*400e0*/  HMMA.16816.F32 R24, R20.reuse, R6, R24 ;  /* 0x000000061418723c */ /* 0x050fe20000001818 */
[----:B------:R-:W-:Y:S11]  /*400f0*/  IMAD.MOV.U32 R17, RZ, RZ, R7 ;  /* 0x000000ffff117224 */ /* 0x000ff600078e0007 */
[----:B------:R-:W-:Y:S11]  /*40100*/  @!UPT UIADD3 URZ, URZ, URZ, URZ ;  /* 0x0000003f3f3ff290 */ /* 0x000ff6000fffe03f */
[----:B------:R-:W-:Y:S01]  /*40110*/  STL.64 [R1+0x1530], R24 ;  /* 0x0015301801007387 */ /* 0x000fe20000100a00 */
[----:B------:R0:W-:Y:S03]  /*40120*/  STL.64 [R1+0x1538], R26 ;  /* 0x0015381a01007387 */ /* 0x0001e60000100a00 */
[----:B0-----:R-:W4:Y:S01]  /*40130*/  LDL.LU R26, [R1+0x5af0] ;  /* 0x005af000011a7983 */ /* 0x001f220000300800 */
[----:B------:R-:W2:Y:S02]  /*40140*/  LDL.LU.64 R24, [R1+0x5ae8] ;  /* 0x005ae80001187983 */ /* 0x000ea40000300a00 */
[----:B------:R-:W-:Y:S02]  /*40150*/  IMAD.MOV.U32 R27, RZ, RZ, R6 ;  /* 0x000000ffff1b7224 */ /* 0x000fe400078e0006 */
[----:B------:R-:W2:Y:S01]  /*40160*/  LDL.LU.64 R6, [R1+0x5ae0] ;  /* 0x005ae00001067983 */ /* 0x000ea20000300a00 */
[----:B------:R-:W-:Y:S02]  /*40170*/  STL.64 [R1+0x5a28], R18 ;  /* 0x005a281201007387 */ /* 0x000fe40000100a00 */
[----:B------:R-:W-:Y:S01]  /*40180*/  STL [R1+0x5a20], R17 ;  /* 0x005a201101007387 */ /* 0x000fe20000100800 */
[----:B--2---:R-:W-:Y:S01]  /*40190*/  HMMA.16816.F32 R12, R20, R6, R12 ;  /* 0x00000006140c723c */ /* 0x004fe2000000180c */
[----:B------:R-:W-:-:S02]  /*401a0*/  IMAD.MOV.U32 R28, RZ, RZ, R6 ;  /* 0x000000ffff1c7224 */ /* 0x000fc400078e0006 */
[----:B------:R-:W-:Y:S02]  /*401b0*/  IMAD.MOV.U32 R8, RZ, RZ, R7 ;  /* 0x000000ffff087224 */ /* 0x000fe400078e0007 */
[----:B------:R-:W0:Y:S04]  /*401c0*/  LDSM.16.MT88.4 R4, [R29+0x12180] ;  /* 0x012180001d04783b */ /* 0x000e280000004200 */
[----:B----4-:R1:W-:Y:S01]  /*401d0*/  STL.64 [R1+0x5a00], R26 ;  /* 0x005a001a01007387 */ /* 0x0103e20000100a00 */
[----:B------:R-:W-:Y:S03]  /*401e0*/  STL.64 [R1+0x59f8], R24 ;  /* 0x0059f81801007387 */ /* 0x000fe60000100a00 */
[----:B-1----:R-:W2:Y:S10]  /*401f0*/  LDL.64 R26, [R1+0x68] ;  /* 0x00006800011a7983 */ /* 0x002eb40000100a00 */
[----:B------:R-:W-:Y:S01]  /*40200*/  STL.64 [R1+0x1520], R12 ;  /* 0x0015200c01007387 */ /* 0x000fe20000100a00 */
[----:B------:R1:W-:Y:S03]  /*40210*/  STL.64 [R1+0x1528], R14 ;  /* 0x0015280e01007387 */ /* 0x0003e60000100a00 */
[----:B-1----:R-:W4:Y:S01]  /*40220*/  LDL.LU.64 R14, [R1+0x5ad8] ;  /* 0x005ad800010e7983 */ /* 0x002f220000300a00 */
[----:B------:R-:W4:Y:S02]  /*40230*/  LDL.LU.64 R12, [R1+0x5ad0] ;  /* 0x005ad000010c7983 */ /* 0x000f240000300a00 */
[----:B------:R-:W-:Y:S02]  /*40240*/  STL.64 [R1+0x59e0], R10 ;  /* 0x0059e00a01007387 */ /* 0x000fe40000100a00 */
[----:B---3--:R1:W-:Y:S02]  /*40250*/  STL.64 [R1+0x59d8], R8 ;  /* 0x0059d80801007387 */ /* 0x0083e40000100a00 */
[----:B-1----:R-:W2:Y:S01]  /*40260*/  LDL.LU R8, [R1+0xe60] ;  /* 0x000e600001087983 */ /* 0x002ea20000300800 */
[----:B------:R-:W2:Y:S02]  /*40270*/  LDL.LU R9, [R1+0xe64] ;  /* 0x000e640001097983 */ /* 0x000ea40000300800 */
[----:B------:R-:W2:Y:S02]  /*40280*/  LDL.LU R10, [R1+0xe68] ;  /* 0x000e6800010a7983 */ /* 0x000ea40000300800 */
[----:B------:R-:W2:Y:S01]  /*40290*/  LDL.LU R11, [R1+0xe6c] ;  /* 0x000e6c00010b7983 */ /* 0x000ea20000300800 */
[----:B------:R-:W-:Y:S01]  /*402a0*/  STL [R1+0x59b0], R28 ;  /* 0x0059b01c01007387 */ /* 0x000fe20000100800 */
[----:B0-----:R0:W-:Y:S02]  /*402b0*/  STL.64 [R1+0x58d8], R6 ;  /* 0x0058d80601007387 */ /* 0x0011e40000100a00 */
[----:B------:R-:W-:Y:S01]  /*402c0*/  STL.64 [R1+0x58d0], R4 ;  /* 0x0058d00401007387 */ /* 0x000fe20000100a00 */
[----:B0-----:R-:W4:Y:S01]  /*402d0*/  LDL.64 R6, [R1+0x78] ;  /* 0x0000780001067983 */ /* 0x001f220000100a00 */
[----:B------:R-:W-:Y:S01]  /*402e0*/  STL [R1+0x4db0], R29 ;  /* 0x004db01d01007387 */ /* 0x000fe20000100800 */
[C---:B----4-:R-:W-:Y:S11]  /*402f0*/  HMMA.16816.F32 R12, R20.reuse, R6, R12 ;  /* 0x00000006140c723c */ /* 0x050ff6000000180c */
[----:B------:R-:W-:Y:S11]  /*40300*/  @!UPT UIADD3 URZ, URZ, URZ, URZ ;  /* 0x0000003f3f3ff290 */ /* 0x000ff6000fffe03f */
[----:B------:R-:W-:Y:S01]  /*40310*/  @!UPT UIADD3 URZ, URZ, URZ, URZ ;  /* 0x0000003f3f3ff290 */ /* 0x000fe2000fffe03f */
[----:B------:R0:W-:Y:S01]  /*40320*/  STL.64 [R1+0x1510], R12 ;  /* 0x0015100c01007387 */ /* 0x0001e20000100a00 */
[----:B------:R-:W-:Y:S03]  /*40330*/  STL.64 [R1+0x1518], R14 ;  /* 0x0015180e01007387 */ /* 0x000fe60000100a00 */
[----:B0-----:R-:W3:Y:S01]  /*40340*/  LDL.LU.64 R12, [R1+0x5ac8] ;  /* 0x005ac800010c7983 */ /* 0x001ee20000300a00 */
[----:B--2---:R-:W-:Y:S01]  /*40350*/  HMMA.16816.F32 R8, R20, R26, R8 ;  /* 0x0000001a1408723c */ /* 0x004fe20000001808 */
[----:B------:R-:W-:Y:S02]  /*40360*/  IMAD.MOV.U32 R5, RZ, RZ, R26 ;  /* 0x000000ffff057224 */ /* 0x000fe400078e001a */
[----:B------:R-:W-:-:S04]  /*40370*/  IMAD.MOV.U32 R4, RZ, RZ, R27 ;  /* 0x000000ffff047224 */ /* 0x000fc800078e001b */
[----:B------:R-:W-:Y:S11]  /*40380*/  IMAD.MOV.U32 R27, RZ, RZ, R16 ;  /* 0x000000ffff1b7224 */ /* 0x000ff600078e0010 */
[----:B------:R-:W-:Y:S05]  /*40390*/  @!UPT UIADD3 URZ, URZ, URZ, URZ ;  /* 0x0000003f3f3ff290 */ /* 0x000fea000fffe03f */
[----:B------:R-:W-:Y:S01]  /*403a0*/  STL.64 [R1+0x1500], R8 ;  /* 0x0015000801007387 */ /* 0x000fe20000100a00 */
[----:B------:R-:W-:Y:S02]  /*403b0*/  STL.64 [R1+0x1508], R10 ;  /* 0x0015080a01007387 */ /* 0x000fe40000100a00 */
[----:B------:R-:W-:Y:S02]  /*403c0*/  STL.64 [R1+0x5ab0], R4 ;  /* 0x005ab00401007387 */ /* 0x000fe40000100a00 */
[----:B---3--:R-:W-:Y:S02]  /*403d0*/  IMAD.MOV.U32 R26, RZ, RZ, R12 ;  /* 0x000000ffff1a7224 */ /* 0x008fe400078e000c */
[----:B------:R-:W2:Y:S01]  /*403e0*/  LDL.LU R12, [R1+0x5ac0] ;  /* 0x005ac000010c7983 */ /* 0x000ea20000300800 */
[----:B------:R-:W3:Y:S02]  /*403f0*/  LDL.LU R16, [R1+0xdf0] ;  /* 0x000df00001107983 */ /* 0x000ee40000300800 */
[----:B------:R-:W3:Y:S02]  /*40400*/  LDL.LU R17, [R1+0xdf4] ;  /* 0x000df40001117983 */ /* 0x000ee40000300800 */
[----:B------:R-:W4:Y:S01]  /*40410*/  LDL.LU R18, [R1+0xdf8] ;  /* 0x000df80001127983 */ /* 0x000f220000300800 */
[----:B------:R-:W4:Y:S04]  /*40420*/  LDL.LU R19, [R1+0xdfc] ;  /* 0x000dfc0001137983 */ /* 0x000f280000300800 */
[----:B----4-:R0:W-:Y:S01]  /*40430*/  STL.64 [R1+0x5a38], R18 ;  /* 0x005a381201007387 */ /* 0x0101e20000100a00 */
[----:B---3--:R-:W-:Y:S03]  /*40440*/  STL.64 [R1+0x5a30], R16 ;  /* 0x005a301001007387 */ /* 0x008fe60000100a00 */
[----:B0-----:R-:W3:Y:S04]  /*40450*/  LDL R18, [R1+0x8] ;  /* 0x0000080001127983 */ /* 0x001ee80000100800 */
[----:B------:R-:W3:Y:S04]  /*40460*/  LDL R19, [R1+0xc] ;  /* 0x00000c0001137983 */ /* 0x000ee80000100800 */
[----:B---3--:R-:W-:Y:S01]  /*40470*/  STL.64 [R1+0x5a48], R18 ;  /* 0x005a481201007387 */ /* 0x008fe20000100a00 */
[----:B------:R0:W-:Y:S03]  /*40480*/  STL.64 [R1+0x5a18], R26 ;  /* 0x005a181a01007387 */ /* 0x0001e60000100a00 */
[----:B0-----:R-:W3:Y:S04]  /*40490*/  LDL.64 R26, [R1+0xc8] ;  /* 0x0000c800011a7983 */ /* 0x001ee80000100a00 */
[----:B---3--:R0:W-:Y:S01]  /*404a0*/  STL.64 [R1+0x5a40], R26 ;  /* 0x005a401a01007387 */ /* 0x0081e20000100a00 */
[----:B------:R-:W3:Y:S02]  /*404b0*/  LDL.LU R24, [R1+0xe00] ;  /* 0x000e000001187983 */ /* 0x000ee40000300800 */
[----:B------:R-:W3:Y:S01]  /*404c0*/  LDL.LU R25, [R1+0xe04] ;  /* 0x000e040001197983 */ /* 0x000ee20000300800 */
[----:B0-----:R-:W4:Y:S01]  /*404d0*/  LDL.LU R26, [R1+0xe08] ;  /* 0x000e0800011a7983 */ /* 0x001f220000300800 */
[----:B------:R-:W4:Y:S02]  /*404e0*/  LDL.LU R27, [R1+0xe0c] ;  /* 0x000e0c00011b7983 */ /* 0x000f240000300800 */
[----:B--2---:R-:W-:-:S02]  /*404f0*/  IMAD.MOV.U32 R18, RZ, RZ, R12 ;  /* 0x000000ffff127224 */ /* 0x004fc400078e000c */
[----:B------:R-:W-:Y:S01]  /*40500*/  IMAD.MOV.U32 R19, RZ, RZ, R13 ;  /* 0x000000ffff137224 */ /* 0x000fe200078e000d */
[----:B----4-:R-:W-:Y:S01]  /*40510*/  STL.64 [R1+0x5a58], R26 ;  /* 0x005a581a01007387 */ /* 0x010fe20000100a00 */
[----:B---3--:R0:W-:Y:S02]  /*40520*/  STL.64 [R1+0x5a50], R24 ;  /* 0x005a501801007387 */ /* 0x0081e40000100a00 */
[----:B------:R-:W2:Y:S02]  /*40530*/  LDL.LU R12, [R1+0x5abc] ;  /* 0x005abc00010c7983 */ /* 0x000ea40000300800 */
[----:B------:R-:W3:Y:S01]  /*40540*/  LDL.LU R13, [R1+0x5ab8] ;  /* 0x005ab800010d7983 */ /* 0x000ee20000300800 */
[----:B------:R1:W-:Y:S04]  /*40550*/  STL.64 [R1+0x5a60], R18 ;  /* 0x005a601201007387 */ /* 0x0003e80000100a00 */
[----:B0-----:R-:W4:Y:S01]  /*40560*/  LDL.LU R24, [R1+0xe10] ;  /* 0x000e100001187983 */ /* 0x001f220000300800 */
[----:B------:R-:W4:Y:S02]  /*40570*/  LDL.LU R25, [R1+0xe14] ;  /* 0x000e140001197983 */ /* 0x000f240000300800 */
[----:B------:R-:W2:Y:S02]  /*40580*/  LDL.LU R26, [R1+0xe18] ;  /* 0x000e1800011a7983 */ /* 0x000ea40000300800 */
[----:B------:R-:W2:Y:S02]  /*40590*/  LDL.LU R27, [R1+0xe1c] ;  /* 0x000e1c00011b7983 */ /* 0x000ea40000300800 */
[----:B--2---:R-:W-:Y:S01]  /*405a0*/  STL.64 [R1+0x5a70], R26 ;  /* 0x005a701a01007387 */ /* 0x004fe20000100a00 */
[----:B----4-:R-:W-:Y:S02]  /*405b0*/  STL.64 [R1+0x5a68], R24 ;  /* 0x005a681801007387 */ /* 0x010fe40000100a00 */
[----:B-1----:R-:W2:Y:S02]  /*405c0*/  LDL R18, [R1+0x28] ;  /* 0x0000280001127983 */ /* 0x002ea40000100800 */
[----:B------:R-:W2:Y:S02]  /*405d0*/  LDL R19, [R1+0x2c] ;  /* 0x00002c0001137983 */ /* 0x000ea40000100800 */
[----:B------:R-:W-:-:S02]  /*405e0*/  IMAD.MOV.U32 R2, RZ, RZ, R6 ;  /* 0x000000ffff027224 */ /* 0x000fc400078e0006 */
[----:B------:R-:W-:Y:S01]  /*405f0*/  IMAD.MOV.U32 R0, RZ, RZ, R7 ;  /* 0x000000ffff007224 */ /* 0x000fe200078e0007 */
[----:B--2---:R3:W-:Y:S01]  /*40600*/  STL.64 [R1+0x5a78], R18 ;  /* 0x005a781201007387 */ /* 0x0047e20000100a00 */
[----:B------:R-:W2:Y:S02]  /*40610*/  LDL.LU R4, [R1+0xe50] ;  /* 0x000e500001047983 */ /* 0x000ea40000300800 */
[----:B------:R-:W2:Y:S02]  /*40620*/  LDL.LU R5, [R1+0xe54] ;  /* 0x000e540001057983 */ /* 0x000ea40000300800 */
[----:B------:R-:W2:Y:S01]  /*40630*/  LDL.LU R6, [R1+0xe58] ;  /* 0x000e580001067983 */ /* 0x000ea20000300800 */
[----:B------:R-:W2:Y:S01]  /*40640*/  LDL.LU R7, [R1+0xe5c] ;  /* 0x000e5c0001077983 */ /* 0x000ea20000300800 */
[----:B---3--:R-:W-:Y:S02]  /*40650*/  IMAD.MOV.U32 R18, RZ, RZ, R13 ;  /* 0x000000ffff127224 */ /* 0x008fe400078e000d */
[----:B------:R-:W-:-:S05]  /*40660*/  IMAD.MOV.U32 R19, RZ, RZ, R12 ;  /* 0x000000ffff137224 */ /* 0x000fca00078e000c */
[----:B------:R0:W-:Y:S01]  /*40670*/  STL.64 [R1+0x5a90], R18 ;  /* 0x005a901201007387 */ /* 0x0001e20000100a00 */
[----:B------:R-:W3:Y:S02]  /*40680*/  LDL.LU R24, [R1+0xe20] ;  /* 0x000e200001187983 */ /* 0x000ee40000300800 */
[----:B------:R-:W3:Y:S02]  /*40690*/  LDL.LU R25, [R1+0xe24] ;  /* 0x000e240001197983 */ /* 0x000ee40000300800 */
[----:B------:R-:W4:Y:S01]  /*406a0*/  LDL.LU R26, [R1+0xe28] ;  /* 0x000e2800011a7983 */ /* 0x000f220000300800 */
[----:B------:R-:W4:Y:S04]  /*406b0*/  LDL.LU R27, [R1+0xe2c] ;  /* 0x000e2c00011b7983 */ /* 0x000f280000300800 */
[----:B0-----:R-:W2:Y:S04]  /*406c0*/  LDL.64 R18, [R1+0x48] ;  /* 0x0000480001127983 */ /* 0x001ea80000100a00 */
[----:B--2---:R0:W-:Y:S04]  /*406d0*/  STL.64 [R1+0x5aa8], R18 ;  /* 0x005aa81201007387 */ /* 0x0041e80000100a00 */
[----:B0-----:R-:W2:Y:S01]  /*406e0*/  LDL.64 R18, [R1+0x58] ;  /* 0x0000580001127983 */ /* 0x001ea20000100a00 */
[----:B----4-:R-:W-:Y:S02]  /*406f0*/  STL.64 [R1+0x5a88], R26 ;  /* 0x005a881a01007387 */ /* 0x010fe40000100a00 */
[----:B---3--:R0:W-:Y:S02]  /*40700*/  STL.64 [R1+0x5a80], R24 ;  /* 0x005a801801007387 */ /* 0x0081e40000100a00 */
[----:B0-----:R-:W3:Y:S01]  /*40710*/  LDL.LU R24, [R1+0xe30] ;  /* 0x000e300001187983 */ /* 0x001ee20000300800 */
[----:B------:R-:W3:Y:S02]  /*40720*/  LDL.LU R25, [R1+0xe34] ;  /* 0x000e340001197983 */ /* 0x000ee40000300800 */
[----:B------:R-:W4:Y:S02]  /*40730*/  LDL.LU R26, [R1+0xe38] ;  /* 0x000e3800011a7983 */ /* 0x000f240000300800 */
[----:B------:R-:W4:Y:S02]  /*40740*/  LDL.LU R27, [R1+0xe3c] ;  /* 0x000e3c00011b7983 */ /* 0x000f240000300800 */
[----:B----4-:R-:W-:Y:S01]  /*40750*/  STL.64 [R1+0x5aa0], R26 ;  /* 0x005aa01a01007387 */ /* 0x010fe20000100a00 */
[----:B---3--:R0:W-:Y:S03]  /*40760*/  STL.64 [R1+0x5a98], R24 ;  /* 0x005a981801007387 */ /* 0x0081e60000100a00 */
[----:B0-----:R-:W3:Y:S01]  /*40770*/  LDL.LU R24, [R1+0xe40] ;  /* 0x000e400001187983 */ /* 0x001ee20000300800 */
[----:B------:R-:W3:Y:S02]  /*40780*/  LDL.LU R25, [R1+0xe44] ;  /* 0x000e440001197983 */ /* 0x000ee40000300800 */
[----:B------:R-:W3:Y:S02]  /*40790*/  LDL.LU R26, [R1+0xe48] ;  /* 0x000e4800011a7983 */ /* 0x000ee40000300800 */
[----:B------:R-:W3:Y:S01]  /*407a0*/  LDL.LU R27, [R1+0xe4c] ;  /* 0x000e4c00011b7983 */ /* 0x000ee20000300800 */
[----:B------:R-:W4:Y:S01]  /*407b0*/  LDL.LU R8, [R1+0xdc0] ;  /* 0x000dc00001087983 */ /* 0x000f220000300800 */
[----:B------:R-:W4:Y:S02]  /*407c0*/  LDL.LU R9, [R1+0xdc4] ;  /* 0x000dc40001097983 */ /* 0x000f240000300800 */
[----:B------:R-:W3:Y:S02]  /*407d0*/  LDL.LU R10, [R1+0xdc8] ;  /* 0x000dc800010a7983 */ /* 0x000ee40000300800 */
[----:B------:R-:W3:Y:S01]  /*407e0*/  LDL.LU R11, [R1+0xdcc] ;  /* 0x000dcc00010b7983 */ /* 0x000ee20000300800 */
[----:B--2---:R-:W-:Y:S01]  /*407f0*/  HMMA.16816.F32 R4, R20, R18, R4 ;  /* 0x000000121404723c */ /* 0x004fe20000001804 */
[----:B---3--:R-:W-:Y:S01]  /*40800*/  STL.64 [R1+0x5a10], R10 ;  /* 0x005a100a01007387 */ /* 0x008fe20000100a00 */
[----:B----4-:R0:W-:Y:S03]  /*40810*/  STL.64 [R1+0x5a08], R8 ;  /* 0x005a080801007387 */ /* 0x0101e60000100a00 */
[----:B0-----:R-:W2:Y:S01]  /*40820*/  LDL.LU R8, [R1+0xde0] ;  /* 0x000de00001087983 */ /* 0x001ea20000300800 */
[----:B------:R-:W2:Y:S02]  /*40830*/  LDL.LU R9, [R1+0xde4] ;  /* 0x000de40001097983 */ /* 0x000ea40000300800 */
[----:B------:R-:W2:Y:S02]  /*40840*/  LDL.LU R10, [R1+0xde8] ;  /* 0x000de800010a7983 */ /* 0x000ea40000300800 */
[----:B------:R-:W2:Y:S01]  /*40850*/  LDL.LU R11, [R1+0xdec] ;  /* 0x000dec00010b7983 */ /* 0x000ea20000300800 */
[----:B------:R-:W3:Y:S01]  /*40860*/  LDL.LU R12, [R1+0xdd0] ;  /* 0x000dd000010c7983 */ /* 0x000ee20000300800 */
[----:B------:R-:W3:Y:S02]  /*40870*/  LDL.LU R13, [R1+0xdd4] ;  /* 0x000dd400010d7983 */ /* 0x000ee40000300800 */
[----:B------:R-:W3:Y:S02]  /*40880*/  LDL.LU R14, [R1+0xdd8] ;  /* 0x000dd800010e7983 */ /* 0x000ee40000300800 */
[----:B------:R-:W3:Y:S07]  /*40890*/  LDL.LU R15, [R1+0xddc] ;  /* 0x000ddc00010f7983 */ /* 0x000eee0000300800 */
[----:B------:R0:W-:Y:S01]  /*408a0*/  STL.64 [R1+0x14f0], R4 ;  /* 0x0014f00401007387 */ /* 0x0001e20000100a00 */
[----:B------:R1:W-:Y:S03]  /*408b0*/  STL.64 [R1+0x14f8], R6 ;  /* 0x0014f80601007387 */ /* 0x0003e60000100a00 */
[----:B0-----:R-:W4:Y:S01]  /*408c0*/  LDL.LU.64 R4, [R1+0x5ab0] ;  /* 0x005ab00001047983 */ /* 0x001f220000300a00 */
[----:B-1----:R-:W-:-:S02]  /*408d0*/  IMAD.MOV.U32 R7, RZ, RZ, R18 ;  /* 0x000000ffff077224 */ /* 0x002fc400078e0012 */
[----:B------:R-:W-:Y:S02]  /*408e0*/  IMAD.MOV.U32 R6, RZ, RZ, R19 ;  /* 0x000000ffff067224 */ /* 0x000fe400078e0013 */
[----:B------:R-:W2:Y:S03]  /*408f0*/  LDL.LU.64 R18, [R1+0x5aa8] ;  /* 0x005aa80001127983 */ /* 0x000ea60000300a00 */
[----:B------:R0:W-:Y:S01]  /*40900*/  STL.64 [R1+0x59c0], R6 ;  /* 0x0059c00601007387 */ /* 0x0001e20000100a00 */
[----:B----4-:R1:W-:Y:S01]  /*40910*/  STL.64 [R1+0x59b8], R4 ;  /* 0x0059b80401007387 */ /* 0x0103e20000100a00 */
[----:B0-----:R-:W4:Y:S01]  /*40920*/  LDL R6, [R1+0xa8] ;  /* 0x0000a80001067983 */ /* 0x001f220000100800 */
[----:B--2---:R-:W-:Y:S01]  /*40930*/  HMMA.16816.F32 R24, R20, R18, R24 ;  /* 0x000000121418723c */ /* 0x004fe20000001818 */
[----:B------:R-:W-:Y:S02]  /*40940*/  IMAD.MOV.U32 R7, RZ, RZ, R3 ;  /* 0x000000ffff077224 */ /* 0x000fe400078e0003 */
[----:B------:R-:W-:-:S02]  /*40950*/  IMAD.MOV.U32 R28, RZ, RZ, R18 ;  /* 0x000000ffff1c7224 */ /* 0x000fc400078e0012 */
[----:B------:R-:W-:Y:S01]  /*40960*/  IMAD.MOV.U32 R29, RZ, RZ, R19 ;  /* 0x000000ffff1d7224 */ /* 0x000fe200078e0013 */
[----:B----4-:R0:W-:Y:S01]  /*40970*/  STL.64 [R1+0x59d0], R6 ;  /* 0x0059d00601007387 */ /* 0x0101e20000100a00 */
[----:B-1----:R-:W2:Y:S02]  /*40980*/  LDL.LU R4, [R1+0xdb0] ;  /* 0x000db00001047983 */ /* 0x002ea40000300800 */
[----:B------:R-:W2:Y:S01]  /*40990*/  LDL.LU R5, [R1+0xdb4] ;  /* 0x000db40001057983 */ /* 0x000ea20000300800 */
[----:B0-----:R-:W2:Y:S01]  /*409a0*/  LDL.LU R6, [R1+0xdb8] ;  /* 0x000db80001067983 */ /* 0x001ea20000300800 */
[----:B------:R-:W2:Y:S11]  /*409b0*/  LDL.LU R7, [R1+0xdbc] ;  /* 0x000dbc0001077983 */ /* 0x000eb60000300800 */
[----:B------:R-:W-:Y:S01]  /*409c0*/  @!UPT UIADD3 URZ, URZ, URZ, URZ ;  /* 0x0000003f3f3ff290 */ /* 0x000fe2000fffe03f */
[----:B------:R-:W-:Y:S02]  /*409d0*/  STL.64 [R1+0x14e0], R24 ;  /* 0x0014e01801007387 */ /* 0x000fe40000100a00 */
[----:B------:R0:W-:Y:S02]  /*409e0*/  STL.64 [R1+0x14e8], R26 ;  /* 0x0014e81a01007387 */ /* 0x0001e40000100a00 */
[----:B0-----:R-:W4:Y:S01]  /*409f0*/  LDL.LU.64 R26, [R1+0x5aa0] ;  /* 0x005aa000011a7983 */ /* 0x001f220000300a00 */
[----:B------:R-:W4:Y:S02]  /*40a00*/  LDL.LU.64 R24, [R1+0x5a98] ;  /* 0x005a980001187983 */ /* 0x000f240000300a00 */
[----:B------:R-:W4:Y:S02]  /*40a10*/  LDL.LU.64 R18, [R1+0x5a90] ;  /* 0x005a900001127983 */ /* 0x000f240000300a00 */
[C---:B----4-:R-:W-:Y:S01]  /*40a20*/  HMMA.16816.F32 R16, R20.reuse, R18, R24 ;  /* 0x000000121410723c */ /* 0x050fe20000001818 */
[----:B------:R-:W4:Y:S01]  /*40a30*/  LDL.LU.64 R26, [R1+0x5a88] ;  /* 0x005a8800011a7983 */ /* 0x000f220000300a00 */
[----:B------:R-:W4:Y:S11]  /*40a40*/  LDL.LU.64 R24, [R1+0x5a80] ;  /* 0x005a800001187983 */ /* 0x000f360000300a00 */
[----:B------:R-:W-:Y:S10]  /*40a50*/  @!UPT UIADD3 URZ, URZ, URZ, URZ ;  /* 0x0000003f3f3ff290 */ /* 0x000ff4000fffe03f */
[----:B------:R-:W-:Y:S01]  /*40a60*/  STL.64 [R1+0x14d0], R16 ;  /* 0x0014d01001007387 */ /* 0x000fe20000100a00 */
[----:B------:R0:W-:Y:S03]  /*40a70*/  STL.64 [R1+0x14d8], R18 ;  /* 0x0014d81201007387 */ /* 0x0001e60000100a00 */
[----:B0-----:R-:W4:Y:S02]  /*40a80*/  LDL.LU.64 R18, [R1+0x5a78] ;  /* 0x005a780001127983 */ /* 0x001f240000300a00 */
[C---:B----4-:R-:W-:Y:S02]  /*40a90*/  HMMA.16816.F32 R16, R20.reuse, R18, R24 ;  /* 0x000000121410723c */ /* 0x050fe40000001818 */
[----:B------:R-:W4:Y:S01]  /*40aa0*/  LDL.LU.64 R26, [R1+0x5a70] ;  /* 0x005a7000011a7983 */ /* 0x000f220000300a00 */
[----:B------:R-:W4:Y:S11]  /*40ab0*/  LDL.LU.64 R24, [R1+0x5a68] ;  /* 0x005a680001187983 */ /* 0x000f360000300a00 */
[----:B------:R-:W-:Y:S09]  /*40ac0*/  @!UPT UIADD3 URZ, URZ, URZ, URZ ;  /* 0x0000003f3f3ff290 */ /* 0x000ff2000fffe03f */
        /* <DEDUP_REMOVED lines=11> */
[----:B------:R-:W4:Y:S11]  /*40b80*/  LDL.LU.64 R26, [R1+0x5a40] ;  /* 0x005a4000011a7983 */ /* 0x000f360000300a00 */
[----:B------:R-:W-:Y:S10]  /*40b90*/  @!UPT UIADD3 URZ, URZ, URZ, URZ ;  /* 0x0000003f3f3ff290 */ /* 0x000ff4000fffe03f */
[----:B------:R-:W-:Y:S01]  /*40ba0*/  STL.64 [R1+0x14a0], R16 ;  /* 0x0014a01001007387 */ /* 0x000fe20000100a00 */
[----:B------:R0:W-:Y:S03]  /*40bb0*/  STL.64 [R1+0x14a8], R18 ;  /* 0x0014a81201007387 */ /* 0x0001e60000100a00 */
[----:B0-----:R-:W2:Y:S01]  /*40bc0*/  LDL.LU.64 R18, [R1+0x5a38] ;  /* 0x005a380001127983 */ /* 0x001ea20000300a00 */
[----:B------:R-:W2:Y:S02]  /*40bd0*/  LDL.LU.64 R16, [R1+0x5a30] ;  /* 0x005a300001107983 */ /* 0x000ea40000300a00 */
[----:B----4-:R-:W-:Y:S01]  /*40be0*/  IMAD.MOV.U32 R3, RZ, RZ, R27 ;  /* 0x000000ffff037224 */ /* 0x010fe200078e001b */
[C---:B--2---:R-:W-:Y:S11]  /*40bf0*/  HMMA.16816.F32 R16, R20.reuse, R26, R16 ;  /* 0x0000001a1410723c */ /* 0x044ff60000001810 */
[----:B------:R-:W-:Y:S11]  /*40c00*/  @!UPT UIADD3 URZ, URZ, URZ, URZ ;  /* 0x0000003f3f3ff290 */ /* 0x000ff6000fffe03f */
[----:B------:R-:W-:Y:S01]  /*40c10*/  @!UPT UIADD3 URZ, URZ, URZ, URZ ;  /* 0x0000003f3f3ff290 */ /* 0x000fe2000fffe03f */
[----:B------:R0:W-:Y:S01]  /*40c20*/  STL.64 [R1+0x1490], R16 ;  /* 0x0014901001007387 */ /* 0x0001e20000100a00 */
[----:B------:R1:W-:Y:S02]  /*40c30*/  STL.64 [R1+0x1498], R18 ;  /* 0x0014981201007387 */ /* 0x0003e40000100a00 */
[----:B0-----:R-:W-:Y:S01]  /*40c40*/  IMAD.MOV.U32 R16, RZ, RZ, R26 ;  /* 0x000000ffff107224 */ /* 0x001fe200078e001a */
[----:B-1----:R-:W3:Y:S01]  /*40c50*/  LDL.LU.64 R18, [R1+0x5a28] ;  /* 0x005a280001127983 */ /* 0x002ee20000300a00 */
[----:B------:R-:W2:Y:S02]  /*40c60*/  LDL.LU R17, [R1+0x5a20] ;  /* 0x005a200001117983 */ /* 0x000ea40000300800 */
[----:B------:R-:W4:Y:S02]  /*40c70*/  LDL.LU.64 R26, [R1+0x5a18] ;  /* 0x005a1800011a7983 */ /* 0x000f240000300a00 */
[----:B----4-:R-:W-:Y:S01]  /*40c80*/  HMMA.16816.F32 R20, R20, R26, R8 ;  /* 0x0000001a1414723c */ /* 0x010fe20000001808 */
[----:B------:R-:W4:Y:S01]  /*40c90*/  LDL.LU.64 R10, [R1+0x5a10] ;  /* 0x005a1000010a7983 */ /* 0x000f220000300a00 */
[----:B------:R-:W4:Y:S02]  /*40ca0*/  LDL.LU.64 R8, [R1+0x5a08] ;  /* 0x005a080001087983 */ /* 0x000f240000300a00 */
[----:B------:R-:W2:Y:S02]  /*40cb0*/  LDL.LU.64 R26, [R1+0x5a00] ;  /* 0x005a0000011a7983 */ /* 0x000ea40000300a00 */
[----:B------:R-:W3:Y:S11]  /*40cc0*/  LDL.LU.64 R24, [R1+0x59f8] ;  /* 0x0059f80001187983 */ /* 0x000ef60000300a00 */
[----:B------:R-:W-:Y:S06]  /*40cd0*/  @!UPT UIADD3 URZ, URZ, URZ, URZ ;  /* 0x0000003f3f3ff290 */ /* 0x000fec000fffe03f */
[----:B------:R-:W-:Y:S01]  /*40ce0*/  STL.64 [R1+0x1320], R20 ;  /* 0x0013201401007387 */ /* 0x000fe20000100a00 */
[----:B------:R2:W-:Y:S02]  /*40cf0*/  STL.64 [R1+0x1328], R22 ;  /* 0x0013281601007387 */ /* 0x0005e40000100a00 */
[----:B--2---:R-:W-:Y:S02]  /*40d00*/  IMAD.MOV.U32 R22, RZ, RZ, R27 ;  /* 0x000000ffff167224 */ /* 0x004fe400078e001b */
[----:B------:R-:W3:Y:S01]  /*40d10*/  LDL.LU R27, [R1+0x59f0] ;  /* 0x0059f000011b7983 */ /* 0x000ee20000300800 */
[----:B------:R-:W-:-:S05]  /*40d20*/  IMAD.MOV.U32 R23, RZ, RZ, R17 ;  /* 0x000000ffff177224 */ /* 0x000fca00078e0011 */
[----:B------:R0:W-:Y:S01]  /*40d30*/  STL.64 [R1+0x59c8], R22 ;  /* 0x0059c81601007387 */ /* 0x0001e20000100a00 */
[----:B------:R-:W2:Y:S02]  /*40d40*/  LDL.LU R20, [R1+0xda0] ;  /* 0x000da00001147983 */ /* 0x000ea40000300800 */
[----:B------:R-:W2:Y:S01]  /*40d50*/  LDL.LU R21, [R1+0xda4] ;  /* 0x000da40001157983 */ /* 0x000ea20000300800 */
[----:B0-----:R-:W2:Y:S01]  /*40d60*/  LDL.LU R22, [R1+0xda8] ;  /* 0x000da80001167983 */ /* 0x001ea20000300800 */
[----:B------:R-:W2:Y:S01]  /*40d70*/  LDL.LU R23, [R1+0xdac] ;  /* 0x000dac0001177983 */ /* 0x000ea20000300800 */
[C---:B---3--:R-:W-:Y:S11]  /*40d80*/  HMMA.16816.F32 R12, R24.reuse, R18, R12 ;  /* 0x00000012180c723c */ /* 0x048ff6000000180c */
[----:B------:R-:W-:Y:S11]  /*40d90*/  @!UPT UIADD3 URZ, URZ, URZ, URZ ;  /* 0x0000003f3f3ff290 */ /* 0x000ff6000fffe03f */
[----:B------:R-:W-:Y:S01]  /*40da0*/  @!UPT UIADD3 URZ, URZ, URZ, URZ ;  /* 0x0000003f3f3ff290 */ /* 0x000fe2000fffe03f */
[----:B------:R-:W-:Y:S01]  /*40db0*/  STL.64 [R1+0x1310], R12 ;  /* 0x0013100c01007387 */ /* 0x000fe20000100a00 */
[----:B------:R0:W-:Y:S03]  /*40dc0*/  STL.64 [R1+0x1318], R14 ;  /* 0x0013180e01007387 */ /* 0x0001e60000100a00 */
[----:B0-----:R-:W4:Y:S01]  /*40dd0*/  LDL.LU.64 R14, [R1+0x59e8] ;  /* 0x0059e800010e7983 */ /* 0x001f220000300a00 */
[----:B------:R-:W-:Y:S01]  /*40de0*/  STL.64 [R1+0x58e0], R18 ;  /* 0x0058e01201007387 */ /* 0x000fe20000100a00 */
[C---:B----4-:R-:W-:Y:S11]  /*40df0*/  HMMA.16816.F32 R8, R24.reuse, R14, R8 ;  /* 0x0000000e1808723c */ /* 0x050ff60000001808 */
[----:B------:R-:W-:Y:S11]  /*40e00*/  @!UPT UIADD3 URZ, URZ, URZ, URZ ;  /* 0x0000003f3f3ff290 */ /* 0x000ff6000fffe03f */
[----:B------:R-:W-:Y:S01]  /*40e10*/  @!UPT UIADD3 URZ, URZ, URZ, URZ ;  /* 0x0000003f3f3ff290 */ /* 0x000fe2000fffe03f */
[----:B------:R-:W-:Y:S01]  /*40e20*/  STL.64 [R1+0x1300], R8 ;  /* 0x0013000801007387 */ /* 0x000fe20000100a00 */
[----:B------:R0:W-:Y:S03]  /*40e30*/  STL.64 [R1+0x1308], R10 ;  /* 0x0013080a01007387 */ /* 0x0001e60000100a00 */
[----:B0-----:R-:W3:Y:S01]  /*40e40*/  LDL.LU.64 R10, [R1+0x59e0] ;  /* 0x0059e000010a7983 */ /* 0x001ee20000300a00 */
[----:B------:R-:W4:Y:S02]  /*40e50*/  LDL.LU.64 R8, [R1+0x59d8] ;  /* 0x0059d80001087983 */ /* 0x000f240000300a00 */
[----:B------:R0:W-:Y:S02]  /*40e60*/  STL.64 [R1+0x5908], R14 ;  /* 0x0059080e01007387 */ /* 0x0001e40000100a00 */
[----:B------:R-:W2:Y:S01]  /*40e70*/  LDL.LU R12, [R1+0xd90] ;  /* 0x000d9000010c7983 */ /* 0x000ea20000300800 */
[----:B------:R-:W2:Y:S04]  /*40e80*/  LDL.LU R13, [R1+0xd94] ;  /* 0x000d9400010d7983 */ /* 0x000ea80000300800 */
[----:B0-----:R-:W2:Y:S01]  /*40e90*/  LDL.LU R14, [R1+0xd98] ;  /* 0x000d9800010e7983 */ /* 0x001ea20000300800 */
[----:B------:R-:W2:Y:S01]  /*40ea0*/  LDL.LU R15, [R1+0xd9c] ;  /* 0x000d9c00010f7983 */ /* 0x000ea20000300800 */
[C---:B---3--:R-:W-:Y:S11]  /*40eb0*/  HMMA.16816.F32 R4, R24.reuse, R10, R4 ;  /* 0x0000000a1804723c */ /* 0x048ff60000001804 */
[----:B------:R-:W-:Y:S11]  /*40ec0*/  @!UPT UIADD3 URZ, URZ, URZ, URZ ;  /* 0x0000003f3f3ff290 */ /* 0x000ff6000fffe03f */
[----:B------:R-:W-:Y:S01]  /*40ed0*/  @!UPT UIADD3 URZ, URZ, URZ, URZ ;  /* 0x0000003f3f3ff290 */ /* 0x000fe2000fffe03f */
[----:B------:R-:W-:Y:S01]  /*40ee0*/  STL.64 [R1+0x12f0], R4 ;  /* 0x0012f00401007387 */ /* 0x000fe20000100a00 */
[----:B------:R0:W-:Y:S03]  /*40ef0*/  STL.64 [R1+0x12f8], R6 ;  /* 0x0012f80601007387 */ /* 0x0001e60000100a00 */
[----:B0-----:R-:W2:Y:S01]  /*40f00*/  LDL.LU.64 R6, [R1+0x59d0] ;  /* 0x0059d00001067983 */ /* 0x001ea20000300a00 */
[----:B------:R-:W-:Y:S02]  /*40f10*/  STL.64 [R1+0x59a8], R10 ;  /* 0x0059a80a01007387 */ /* 0x000fe40000100a00 */
[----:B----4-:R-:W-:Y:S01]  /*40f20*/  STL [R1+0x59a0], R9 ;  /* 0x0059a00901007387 */ /* 0x010fe20000100800 */
[C---:B--2---:R-:W-:Y:S01]  /*40f30*/  HMMA.16816.F32 R4, R24.reuse, R6, R20 ;  /* 0x000000061804723c */ /* 0x044fe20000001814 */
[----:B------:R-:W2:Y:S11]  /*40f40*/  LDL.LU.64 R22, [R1+0x59c8] ;  /* 0x0059c80001167983 */ /* 0x000eb60000300a00 */
[----:B------:R-:W-:Y:S11]  /*40f50*/  @!UPT UIADD3 URZ, URZ, URZ, URZ ;  /* 0x0000003f3f3ff290 */ /* 0x000ff6000fffe03f */
[----:B------:R-:W-:Y:S01]  /*40f60*/  STL.64 [R1+0x12e0], R4 ;  /* 0x0012e00401007387 */ /* 0x000fe20000100a00 */
[----:B------:R0:W-:Y:S03]  /*40f70*/  STL.64 [R1+0x12e8], R6 ;  /* 0x0012e80601007387 */ /* 0x0001e60000100a00 */
[----:B0-----:R-:W3:Y:S01]  /*40f80*/  LDL.LU.64 R6, [R1+0x59c0] ;  /* 0x0059c00001067983 */ /* 0x001ee20000300a00 */
[----:B------:R-:W4:Y:S01]  /*40f90*/  LDL.LU.64 R4, [R1+0x59b8] ;  /* 0x0059b80001047983 */ /* 0x000f220000300a00 */
[----:B--2---:R-:W-:Y:S02]  /*40fa0*/  HMMA.16816.F32 R20, R24, R22, R12 ;  /* 0x000000161814723c */ /* 0x004fe4000000180c */
[----:B------:R-:W2:Y:S11]  /*40fb0*/  LDL.LU R12, [R1+0xd10] ;  /* 0x000d1000010c7983 */ /* 0x000eb60000300800 */
[----:B------:R-:W-:Y:S10]  /*40fc0*/  @!UPT UIADD3 URZ, URZ, URZ, URZ ;  /* 0x0000003f3f3ff290 */ /* 0x000ff4000fffe03f */
[----:B------:R-:W-:Y:S01]  /*40fd0*/  STL.64 [R1+0x12d0], R20 ;  /* 0x0012d01401007387 */ /* 0x000fe20000100a00 */
[----:B------:R-:W-:Y:S02]  /*40fe0*/  STL.64 [R1+0x12d8], R22 ;  /* 0x0012d81601007387 */ /* 0x000fe40000100a00 */
[----:B------:R-:W2:Y:S02]  /*40ff0*/  LDL.LU R13, [R1+0xd14] ;  /* 0x000d1400010d7983 */ /* 0x000ea40000300800 */
[----:B------:R-:W2:Y:S01]  /*41000*/  LDL.LU R14, [R1+0xd18] ;  /* 0x000d1800010e7983 */ /* 0x000ea20000300800 */
[----:B------:R-:W2:Y:S04]  /*41010*/  LDL.LU R15, [R1+0xd1c] ;  /* 0x000d1c00010f7983 */ /* 0x000ea80000300800 */
[----:B--2---:R0:W-:Y:S01]  /*41020*/  STL.64 [R1+0x5918], R14 ;  /* 0x0059180e01007387 */ /* 0x0041e20000100a00 */
[----:B------:R-:W-:Y:S03]  /*41030*/  STL.64 [R1+0x5910], R12 ;  /* 0x0059100c01007387 */ /* 0x000fe60000100a00 */
[----:B0-----:R-:W2:Y:S04]  /*41040*/  LDL.64 R14, [R1+0x28] ;  /* 0x00002800010e7983 */ /* 0x001ea80000100a00 */
[----:B--2---:R0:W-:Y:S04]  /*41050*/  STL.64 [R1+0x5928], R14 ;  /* 0x0059280e01007387 */ /* 0x0041e80000100a00 */
[----:B0-----:R-:W2:Y:S04]  /*41060*/  LDL.64 R14, [R1+0x38] ;  /* 0x00003800010e7983 */ /* 0x001ea80000100a00 */
[----:B--2---:R-:W-:Y:S01]  /*41070*/  STL.64 [R1+0x5940], R14 ;  /* 0x0059400e01007387 */ /* 0x004fe20000100a00 */
[----:B------:R-:W2:Y:S03]  /*41080*/  LDL.64 R18, [R1+0x8] ;  /* 0x0000080001127983 */ /* 0x000ea60000100a00 */
[----:B--2---:R0:W-:Y:S01]  /*41090*/  STL.64 [R1+0x5900], R18 ;  /* 0x0059001201007387 */ /* 0x0041e20000100a00 */
[----:B------:R1:W-:Y:S03]  /*410a0*/  STL [R1+0x58f8], R16 ;  /* 0x0058f81001007387 */ /* 0x0003e60000100800 */
[----:B0-----:R-:W2:Y:S01]  /*410b0*/  LDL.64 R18, [R1+0x18] ;  /* 0x0000180001127983 */ /* 0x001ea20000100a00 */
[----:B------:R-:W-:-:S02]  /*410c0*/  IMAD.MOV.U32 R14, RZ, RZ, R28 ;  /* 0x000000ffff0e7224 */ /* 0x000fc400078e001c */
[----:B------:R-:W-:Y:S01]  /*410d0*/  IMAD.MOV.U32 R15, RZ, RZ, R29 ;  /* 0x000000ffff0f7224 */ /* 0x000fe200078e001d */
[----:B--2---:R0:W-:Y:S01]  /*410e0*/  STL.64 [R1+0x5920], R18 ;  /* 0x0059201201007387 */ /* 0x0041e20000100a00 */
[----:B-1----:R-:W2:Y:S02]  /*410f0*/  LDL.LU R16, [R1+0xd20] ;  /* 0x000d200001107983 */ /* 0x002ea40000300800 */
[----:B------:R-:W2:Y:S01]  /*41100*/  LDL.LU R17, [R1+0xd24] ;  /* 0x000d240001117983 */ /* 0x000ea20000300800 */
[----:B0-----:R-:W2:Y:S01]  /*41110*/  LDL.LU R18, [R1+0xd28] ;  /* 0x000d280001127983 */ /* 0x001ea20000300800 */
[----:B------:R-:W2:Y:S02]  /*41120*/  LDL.LU R19, [R1+0xd2c] ;  /* 0x000d2c0001137983 */ /* 0x000ea40000300800 */
[----:B------:R-:W4:Y:S02]  /*41130*/  LDL.LU R28, [R1+0x59b0] ;  /* 0x0059b000011c7983 */ /* 0x000f240000300800 */
[----:B------:R3:W-:Y:S02]  /*41140*/  STL.64 [R1+0x5958], R14 ;  /* 0x0059580e01007387 */ /* 0x0007e40000100a00 */
[----:B---3--:R-:W-:-:S02]  /*41150*/  IMAD.MOV.U32 R14, RZ, RZ, R7 ;  /* 0x000000ffff0e7224 */ /* 0x008fc400078e0007 */
[----:B------:R-:W-:-:S05]  /*41160*/  IMAD.MOV.U32 R15, RZ, RZ, R6 ;  /* 0x000000ffff0f7224 */ /* 0x000fca00078e0006 */
[----:B------:R-:W-:Y:S04]  /*41170*/  STL.64 [R1+0x5970], R14 ;  /* 0x0059700e01007387 */ /* 0x000fe80000100a00 */
[----:B--2---:R-:W-:Y:S01]  /*41180*/  STL.64 [R1+0x5938], R18 ;  /* 0x0059381201007387 */ /* 0x004fe20000100a00 */
[----:B------:R0:W-:Y:S03]  /*41190*/  STL.64 [R1+0x5930], R16 ;  /* 0x0059301001007387 */ /* 0x0001e60000100a00 */
[----:B0-----:R-:W2:Y:S01]  /*411a0*/  LDL.LU R16, [R1+0xd30] ;  /* 0x000d300001107983 */ /* 0x001ea20000300800 */
[----:B------:R-:W2:Y:S02]  /*411b0*/  LDL.LU R17, [R1+0xd34] ;  /* 0x000d340001117983 */ /* 0x000ea40000300800 */
[----:B------:R-:W3:Y:S02]  /*411c0*/  LDL.LU R18, [R1+0xd38] ;  /* 0x000d380001127983 */ /* 0x000ee40000300800 */
[----:B------:R-:W3:Y:S02]  /*411d0*/  LDL.LU R19, [R1+0xd3c] ;  /* 0x000d3c0001137983 */ /* 0x000ee40000300800 */
[----:B----4-:R-:W-:-:S02]  /*411e0*/  IMAD.MOV.U32 R14, RZ, RZ, R5 ;  /* 0x000000ffff0e7224 */ /* 0x010fc400078e0005 */
[----:B------:R-:W-:-:S05]  /*411f0*/  IMAD.MOV.U32 R15, RZ, RZ, R4 ;  /* 0x000000ffff0f7224 */ /* 0x000fca00078e0004 */
[----:B------:R-:W-:Y:S04]  /*41200*/  STL.64 [R1+0x5988], R14 ;  /* 0x0059880e01007387 */ /* 0x000fe80000100a00 */
[----:B---3--:R-:W-:Y:S01]  /*41210*/  STL.64 [R1+0x5950], R18 ;  /* 0x0059501201007387 */ /* 0x008fe20000100a00 */
[----:B--2---:R0:W-:Y:S03]  /*41220*/  STL.64 [R1+0x5948], R16 ;  /* 0x0059481001007387 */ /* 0x0041e60000100a00 */
[----:B0-----:R-:W2:Y:S01]  /*41230*/  LDL.LU R16, [R1+0xd40] ;  /* 0x000d400001107983 */ /* 0x001ea20000300800 */
[----:B------:R-:W2:Y:S02]  /*41240*/  LDL.LU R17, [R1+0xd44] ;  /* 0x000d440001117983 */ /* 0x000ea40000300800 */
[----:B------:R-:W3:Y:S02]  /*41250*/  LDL.LU R18, [R1+0xd48] ;  /* 0x000d480001127983 */ /* 0x000ee40000300800 */
[----:B------:R-:W3:Y:S02]  /*41260*/  LDL.LU R19, [R1+0xd4c] ;  /* 0x000d4c0001137983 */ /* 0x000ee40000300800 */
[----:B------:R-:W-:-:S02]  /*41270*/  IMAD.MOV.U32 R23, RZ, RZ, R8 ;  /* 0x000000ffff177224 */ /* 0x000fc400078e0008 */
[----:B------:R-:W4:Y:S01]  /*41280*/  LDL.LU R8, [R1+0xd80] ;  /* 0x000d800001087983 */ /* 0x000f220000300800 */
[----:B------:R-:W4:Y:S02]  /*41290*/  LDL.LU R9, [R1+0xd84] ;  /* 0x000d840001097983 */ /* 0x000f240000300800 */
[----:B------:R-:W4:Y:S02]  /*412a0*/  LDL.LU R10, [R1+0xd88] ;  /* 0x000d8800010a7983 */ /* 0x000f240000300800 */
[----:B------:R-:W4:Y:S01]  /*412b0*/  LDL.LU R11, [R1+0xd8c] ;  /* 0x000d8c00010b7983 */ /* 0x000f220000300800 */
[----:B---3--:R-:W-:Y:S01]  /*412c0*/  STL.64 [R1+0x5968], R18 ;  /* 0x0059681201007387 */ /* 0x008fe20000100a00 */
[----:B--2---:R0:W-:Y:S03]  /*412d0*/  STL.64 [R1+0x5960], R16 ;  /* 0x0059601001007387 */ /* 0x0041e60000100a00 */
[----:B0-----:R-:W2:Y:S01]  /*412e0*/  LDL.LU R16, [R1+0xd50] ;  /* 0x000d500001107983 */ /* 0x001ea20000300800 */
[----:B------:R-:W2:Y:S02]  /*412f0*/  LDL.LU R17, [R1+0xd54] ;  /* 0x000d540001117983 */ /* 0x000ea40000300800 */
[----:B------:R-:W3:Y:S02]  /*41300*/  LDL.LU R18, [R1+0xd58] ;  /* 0x000d580001127983 */ /* 0x000ee40000300800 */
[----:B------:R-:W3:Y:S02]  /*41310*/  LDL.LU R19, [R1+0xd5c] ;  /* 0x000d5c0001137983 */ /* 0x000ee40000300800 */
        /* <DEDUP_REMOVED lines=10> */
[----:B------:R-:W2:Y:S02]  /*413c0*/  LDL.LU R18, [R1+0xd78] ;  /* 0x000d780001127983 */ /* 0x000ea40000300800 */
[----:B------:R-:W2:Y:S01]  /*413d0*/  LDL.LU R19, [R1+0xd7c] ;  /* 0x000d7c0001137983 */ /* 0x000ea20000300800 */
[----:B------:R-:W3:Y:S01]  /*413e0*/  LDL.LU R4, [R1+0xcf0] ;  /* 0x000cf00001047983 */ /* 0x000ee20000300800 */
[----:B------:R-:W3:Y:S02]  /*413f0*/  LDL.LU R5, [R1+0xcf4] ;  /* 0x000cf40001057983 */ /* 0x000ee40000300800 */
[----:B------:R-:W2:Y:S02]  /*41400*/  LDL.LU R6, [R1+0xcf8] ;  /* 0x000cf80001067983 */ /* 0x000ea40000300800 */
[----:B------:R-:W2:Y:S02]  /*41410*/  LDL.LU R7, [R1+0xcfc] ;  /* 0x000cfc0001077983 */ /* 0x000ea40000300800 */
[----:B------:R-:W-:-:S07]  /*41420*/  IMAD.MOV.U32 R22, RZ, RZ, R28 ;  /* 0x000000ffff167224 */ /* 0x000fce00078e001c */
[----:B----4-:R-:W-:Y:S01]  /*41430*/  HMMA.16816.F32 R20, R24, R22, R8 ;  /* 0x000000161814723c */ /* 0x010fe20000001808 */
[----:B--2---:R-:W-:Y:S01]  /*41440*/  STL.64 [R1+0x58f0], R6 ;  /* 0x0058f00601007387 */ /* 0x004fe20000100a00 */
[----:B---3--:R0:W-:Y:S03]  /*41450*/  STL.64 [R1+0x58e8], R4 ;  /* 0x0058e80401007387 */ /* 0x0081e60000100a00 */
[----:B0-----:R-:W2:Y:S01]  /*41460*/  LDL.LU R4, [R1+0xd00] ;  /* 0x000d000001047983 */ /* 0x001ea20000300800 */
[----:B------:R-:W2:Y:S02]  /*41470*/  LDL.LU R5, [R1+0xd04] ;  /* 0x000d040001057983 */ /* 0x000ea40000300800 */
[----:B------:R-:W2:Y:S02]  /*41480*/  LDL.LU R6, [R1+0xd08] ;  /* 0x000d080001067983 */ /* 0x000ea40000300800 */
[----:B------:R-:W2:Y:S01]  /*41490*/  LDL.LU R7, [R1+0xd0c] ;  /* 0x000d0c0001077983 */ /* 0x000ea20000300800 */
[----:B------:R-:W3:Y:S01]  /*414a0*/  LDL.LU.64 R10, [R1+0x59a8] ;  /* 0x0059a800010a7983 */ /* 0x000ee20000300a00 */
[----:B------:R-:W4:Y:S11]  /*414b0*/  LDL.LU R9, [R1+0x59a0] ;  /* 0x0059a00001097983 */ /* 0x000f360000300800 */
[----:B------:R-:W-:Y:S02]  /*414c0*/  STL.64 [R1+0x12c0], R20 ;  /* 0x0012c01401007387 */ /* 0x000fe40000100a00 */
[----:B------:R-:W-:Y:S02]  /*414d0*/  STL.64 [R1+0x12c8], R22 ;  /* 0x0012c81601007387 */ /* 0x000fe40000100a00 */
[----:B------:R-:W-:-:S02]  /*414e0*/  IMAD.MOV.U32 R14, RZ, RZ, R2 ;  /* 0x000000ffff0e7224 */ /* 0x000fc400078e0002 */
[----:B------:R-:W-:-:S07]  /*414f0*/  IMAD.MOV.U32 R15, RZ, RZ, R0 ;  /* 0x000000ffff0f7224 */ /* 0x000fce00078e0000 */
[C---:B------:R-:W-:Y:S01]  /*41500*/  HMMA.16816.F32 R12, R24.reuse, R14, R16 ;  /* 0x0000000e180c723c */ /* 0x040fe20000001810 */
[----:B----4-:R-:W0:Y:S04]  /*41510*/  LDSM.16.MT88.4 R20, [R9+0x12000] ;  /* 0x012000000914783b */ /* 0x010e280000004200 */
[----:B---3--:R-:W-:Y:S01]  /*41520*/  STL.64 [R1+0x58b8], R10 ;  /* 0x0058b80a01007387 */ /* 0x008fe20000100a00 */
[----:B------:R1:W-:Y:S02]  /*41530*/  STL [R1+0x58b0], R9 ;  /* 0x0058b00901007387 */ /* 0x0003e40000100800 */
[----:B------:R-:W3:Y:S01]  /*41540*/  LDL.LU R8, [R1+0xce0] ;  /* 0x000ce00001087983 */ /* 0x000ee20000300800 */
[----:B-1----:R-:W3:Y:S01]  /*41550*/  LDL.LU R9, [R1+0xce4] ;  /* 0x000ce40001097983 */ /* 0x002ee20000300800 */
[----:B------:R-:W3:Y:S02]  /*41560*/  LDL.LU R10, [R1+0xce8] ;  /* 0x000ce800010a7983 */ /* 0x000ee40000300800 */
[----:B------:R-:W3:Y:S01]  /*41570*/  LDL.LU R11, [R1+0xcec] ;  /* 0x000cec00010b7983 */ /* 0x000ee20000300800 */
[----:B0-----:R0:W-:Y:S01]  /*41580*/  STL.64 [R1+0x57a8], R22 ;  /* 0x0057a81601007387 */ /* 0x0011e20000100a00 */
[----:B------:R-:W-:Y:S03]  /*41590*/  STL.64 [R1+0x57a0], R20 ;  /* 0x0057a01401007387 */ /* 0x000fe60000100a00 */
[----:B0-----:R-:W3:Y:S01]  /*415a0*/  LDL.64 R22, [R1+0xb8] ;  /* 0x0000b80001167983 */ /* 0x001ee20000100a00 */
[----:B------:R-:W4:Y:S02]  /*415b0*/  LDL.LU.64 R18, [R1+0x5998] ;  /* 0x0059980001127983 */ /* 0x000f240000300a00 */
[----:B------:R-:W4:Y:S03]  /*415c0*/  LDL.LU.64 R16, [R1+0x5990] ;  /* 0x0059900001107983 */ /* 0x000f260000300a00 */
[----:B------:R-:W-:Y:S01]  /*415d0*/  STL.64 [R1+0x12b0], R12 ;  /* 0x0012b00c01007387 */ /* 0x000fe20000100a00 */
[----:B------:R0:W-:Y:S04]  /*415e0*/  STL.64 [R1+0x12b8], R14 ;  /* 0x0012b80e01007387 */ /* 0x0001e80000100a00 */
        /* <DEDUP_REMOVED lines=22> */
[C---:B----4-:R-:W-:Y:S01]  /*41750*/  HMMA.16816.F32 R16, R24.reuse, R14, R16 ;  /* 0x0000000e1810723c */ /* 0x050fe20000001810 */
[----:B------:R-:W-:Y:S02]  /*41760*/  IMAD.MOV.U32 R2, RZ, RZ, R14 ;  /* 0x000000ffff027224 */ /* 0x000fe400078e000e */
[----:B------:R-:W-:Y:S11]  /*41770*/  IMAD.MOV.U32 R0, RZ, RZ, R15 ;  /* 0x000000ffff007224 */ /* 0x000ff600078e000f */
[----:B------:R-:W-:Y:S09]  /*41780*/  @!UPT UIADD3 URZ, URZ, URZ, URZ ;  /* 0x0000003f3f3ff290 */ /* 0x000ff2000fffe03f */
        /* <DEDUP_REMOVED lines=13> */
[C---:B----4-:R-:W-:Y:S11]  /*41860*/  HMMA.16816.F32 R12, R24.reuse, R18, R12 ;  /* 0x00000012180c723c */ /* 0x050ff6000000180c */
[----:B------:R-:W-:Y:S11]  /*41870*/  @!UPT UIADD3 URZ, URZ, URZ, URZ ;  /* 0x0000003f3f3ff290 */ /* 0x000ff6000fffe03f */
[----:B------:R-:W-:Y:S01]  /*41880*/  @!UPT UIADD3 URZ, URZ, URZ, URZ ;  /* 0x0000003f3f3ff290 */ /* 0x000fe2000fffe03f */
[----:B------:R0:W-:Y:S01]  /*41890*/  STL.64 [R1+0x1250], R12 ;  /* 0x0012500c01007387 */ /* 0x0001e20000100a00 */
[----:B------:R1:W-:Y:S02]  /*418a0*/  STL.64 [R1+0x1258], R14 ;  /* 0x0012580e01007387 */ /* 0x0003e40000100a00 */
[----:B0-----:R-:W-:Y:S01]  /*418b0*/  IMAD.MOV.U32 R13, RZ, RZ, R18 ;  /* 0x000000ffff0d7224 */ /* 0x001fe200078e0012 */
[----:B-1----:R-:W4:Y:S01]  /*418c0*/  LDL.LU.64 R14, [R1+0x5908] ;  /* 0x00590800010e7983 */ /* 0x002f220000300a00 */
[----:B------:R-:W-:Y:S02]  /*418d0*/  IMAD.MOV.U32 R12, RZ, RZ, R19 ;  /* 0x000000ffff0c7224 */ /* 0x000fe400078e0013 */
[----:B------:R-:W2:Y:S02]  /*418e0*/  LDL.LU.64 R18, [R1+0x5900] ;  /* 0x0059000001127983 */ /* 0x000ea40000300a00 */
[----:B------:R-:W3:Y:S01]  /*418f0*/  LDL.LU R16, [R1+0x58f8] ;  /* 0x0058f80001107983 */ /* 0x000ee20000300800 */
[----:B--2---:R-:W-:Y:S01]  /*41900*/  HMMA.16816.F32 R4, R24, R18, R4 ;  /* 0x000000121804723c */ /* 0x004fe20000001804 */
[----:B----4-:R-:W-:Y:S01]  /*41910*/  STL.64 [R1+0x58c8], R14 ;  /* 0x0058c80e01007387 */ /* 0x010fe20000100a00 */
[----:B------:R-:W-:Y:S11]  /*41920*/  STL.64 [R1+0x58c0], R12 ;  /* 0x0058c00c01007387 */ /* 0x000ff60000100a00 */
[----:B------:R-:W-:Y:S10]  /*41930*/  @!UPT UIADD3 URZ, URZ, URZ, URZ ;  /* 0x0000003f3f3ff290 */ /* 0x000ff4000fffe03f */
[----:B------:R-:W-:Y:S01]  /*41940*/  STL.64 [R1+0x1240], R4 ;  /* 0x0012400401007387 */ /* 0x000fe20000100a00 */
[----:B------:R0:W-:Y:S03]  /*41950*/  STL.64 [R1+0x1248], R6 ;  /* 0x0012480601007387 */ /* 0x0001e60000100a00 */
[----:B0-----:R-:W2:Y:S01]  /*41960*/  LDL.LU.64 R6, [R1+0x58f0] ;  /* 0x0058f00001067983 */ /* 0x001ea20000300a00 */
[----:B------:R-:W2:Y:S02]  /*41970*/  LDL.LU.64 R4, [R1+0x58e8] ;  /* 0x0058e80001047983 */ /* 0x000ea40000300a00 */
[----:B---3--:R-:W-:Y:S02]  /*41980*/  IMAD.MOV.U32 R14, RZ, RZ, R16 ;  /* 0x000000ffff0e7224 */ /* 0x008fe400078e0010 */
[----:B------:R-:W-:Y:S02]  /*41990*/  IMAD.MOV.U32 R15, RZ, RZ, R3 ;  /* 0x000000ffff0f7224 */ /* 0x000fe400078e0003 */
[----:B------:R-:W-:-:S02]  /*419a0*/  IMAD.MOV.U32 R21, RZ, RZ, R18 ;  /* 0x000000ffff157224 */ /* 0x000fc400078e0012 */
[----:B------:R-:W-:Y:S02]  /*419b0*/  IMAD.MOV.U32 R20, RZ, RZ, R19 ;  /* 0x000000ffff147224 */ /* 0x000fe400078e0013 */
[----:B------:R-:W3:Y:S01]  /*419c0*/  LDL.LU.64 R18, [R1+0x58e0] ;  /* 0x0058e00001127983 */ /* 0x000ee20000300a00 */
[C---:B--2---:R-:W-:Y:S03]  /*419d0*/  HMMA.16816.F32 R12, R24.reuse, R14, R4 ;  /* 0x0000000e180c723c */ /* 0x044fe60000001804 */
[----:B------:R-:W3:Y:S01]  /*419e0*/  LDL.LU.64 R6, [R1+0x58d8] ;  /* 0x0058d80001067983 */ /* 0x000ee20000300a00 */
[----:B------:R-:W3:Y:S11]  /*419f0*/  LDL.LU.64 R4, [R1+0x58d0] ;  /* 0x0058d00001047983 */ /* 0x000ef60000300a00 */
[----:B------:R-:W-:Y:S08]  /*41a00*/  @!UPT UIADD3 URZ, URZ, URZ, URZ ;  /* 0x0000003f3f3ff290 */ /* 0x000ff0000fffe03f */
[----:B------:R-:W-:Y:S01]  /*41a10*/  STL.64 [R1+0x1230], R12 ;  /* 0x0012300c01007387 */ /* 0x000fe20000100a00 */
[----:B------:R0:W-:Y:S02]  /*41a20*/  STL.64 [R1+0x1238], R14 ;  /* 0x0012380e01007387 */ /* 0x0001e40000100a00 */
[----:B0-----:R-:W-:Y:S01]  /*41a30*/  HMMA.16816.F32 R12, R24, R22, R8 ;  /* 0x00000016180c723c */ /* 0x001fe20000001808 */
[----:B------:R-:W2:Y:S11]  /*41a40*/  LDL.LU R8, [R1+0xcc0] ;  /* 0x000cc00001087983 */ /* 0x000eb60000300800 */
[----:B------:R-:W-:Y:S11]  /*41a50*/  @!UPT UIADD3 URZ, URZ, URZ, URZ ;  /* 0x0000003f3f3ff290 */ /* 0x000ff6000fffe03f */
[----:B------:R0:W-:Y:S01]  /*41a60*/  STL.64 [R1+0x1220], R12 ;  /* 0x0012200c01007387 */ /* 0x0001e20000100a00 */
[----:B------:R1:W-:Y:S02]  /*41a70*/  STL.64 [R1+0x1228], R14 ;  /* 0x0012280e01007387 */ /* 0x0003e40000100a00 */
[----:B------:R-:W2:Y:S02]  /*41a80*/  LDL.LU R9, [R1+0xcc4] ;  /* 0x000cc40001097983 */ /* 0x000ea40000300800 */
[----:B------:R-:W2:Y:S01]  /*41a90*/  LDL.LU R10, [R1+0xcc8] ;  /* 0x000cc800010a7983 */ /* 0x000ea20000300800 */
[----:B------:R-:W2:Y:S04]  /*41aa0*/  LDL.LU R11, [R1+0xccc] ;  /* 0x000ccc00010b7983 */ /* 0x000ea80000300800 */
[----:B0-----:R-:W3:Y:S01]  /*41ab0*/  LDL.LU R12, [R1+0xcd0] ;  /* 0x000cd000010c7983 */ /* 0x001ee20000300800 */
[----:B------:R-:W3:Y:S02]  /*41ac0*/  LDL.LU R13, [R1+0xcd4] ;  /* 0x000cd400010d7983 */ /* 0x000ee40000300800 */
[----:B-1----:R-:W3:Y:S02]  /*41ad0*/  LDL.LU R14, [R1+0xcd8] ;  /* 0x000cd800010e7983 */ /* 0x002ee40000300800 */
[----:B------:R-:W3:Y:S01]  /*41ae0*/  LDL.LU R15, [R1+0xcdc] ;  /* 0x000cdc00010f7983 */ /* 0x000ee20000300800 */
[----:B------:R-:W4:Y:S04]  /*41af0*/  LDL.64 R26, [R1+0x88] ;  /* 0x00008800011a7983 */ /* 0x000f280000100a00 */
[----:B----4-:R0:W-:Y:S04]  /*41b00*/  STL.64 [R1+0x5878], R26 ;  /* 0x0058781a01007387 */ /* 0x0101e80000100a00 */
[----:B0-----:R-:W4:Y:S04]  /*41b10*/  LDL.64 R26, [R1+0x98] ;  /* 0x00009800011a7983 */ /* 0x001f280000100a00 */
[----:B----4-:R0:W-:Y:S04]  /*41b20*/  STL.64 [R1+0x5890], R26 ;  /* 0x0058901a01007387 */ /* 0x0101e80000100a00 */
[----:B0-----:R-:W4:Y:S04]  /*41b30*/  LDL.64 R26, [R1+0xa8] ;  /* 0x0000a800011a7983 */ /* 0x001f280000100a00 */
[----:B----4-:R0:W-:Y:S01]  /*41b40*/  STL.64 [R1+0x58a8], R26 ;  /* 0x0058a81a01007387 */ /* 0x0101e20000100a00 */
[----:B------:R-:W4:Y:S02]  /*41b50*/  LDL.LU R24, [R1+0xcb0] ;  /* 0x000cb00001187983 */ /* 0x000f240000300800 */
[----:B------:R-:W4:Y:S01]  /*41b60*/  LDL.LU R25, [R1+0xcb4] ;  /* 0x000cb40001197983 */ /* 0x000f220000300800 */
[----:B0-----:R-:W4:Y:S01]  /*41b70*/  LDL.LU R26, [R1+0xcb8] ;  /* 0x000cb800011a7983 */ /* 0x001f220000300800 */
[----:B------:R-:W4:Y:S02]  /*41b80*/  LDL.LU R27, [R1+0xcbc] ;  /* 0x000cbc00011b7983 */ /* 0x000f240000300800 */
[----:B------:R0:W-:Y:S02]  /*41b90*/  STL.64 [R1+0x57c0], R22 ;  /* 0x0057c01601007387 */ /* 0x0001e40000100a00 */
[----:B------:R1:W-:Y:S01]  /*41ba0*/  STL.64 [R1+0x5858], R20 ;  /* 0x0058581401007387 */ /* 0x0003e20000100a00 */
[----:B0-----:R-:W2:Y:S04]  /*41bb0*/  LDL.64 R22, [R1+0x78] ;  /* 0x0000780001167983 */ /* 0x001ea80000100a00 */
[----:B--2---:R0:W-:Y:S01]  /*41bc0*/  STL.64 [R1+0x5870], R22 ;  /* 0x0058701601007387 */ /* 0x0041e20000100a00 */
[----:B-1----:R-:W2:Y:S02]  /*41bd0*/  LDL.LU R20, [R1+0xc80] ;  /* 0x000c800001147983 */ /* 0x002ea40000300800 */
[----:B------:R-:W2:Y:S01]  /*41be0*/  LDL.LU R21, [R1+0xc84] ;  /* 0x000c840001157983 */ /* 0x000ea20000300800 */
[----:B0-----:R-:W2:Y:S01]  /*41bf0*/  LDL.LU R22, [R1+0xc88] ;  /* 0x000c880001167983 */ /* 0x001ea20000300800 */
[----:B------:R-:W2:Y:S01]  /*41c00*/  LDL.LU R23, [R1+0xc8c] ;  /* 0x000c8c0001177983 */ /* 0x000ea20000300800 */
[C---:B---3--:R-:W-:Y:S02]  /*41c10*/  HMMA.16816.F32 R12, R4.reuse, R18, R12 ;  /* 0x00000012040c723c */ /* 0x048fe4000000180c */
[----:B--2---:R-:W-:Y:S01]  /*41c20*/  STL.64 [R1+0x5888], R22 ;  /* 0x0058881601007387 */ /* 0x004fe20000100a00 */
[----:B------:R0:W-:Y:S03]  /*41c30*/  STL.64 [R1+0x5880], R20 ;  /* 0x0058801401007387 */ /* 0x0001e60000100a00 */
        /* <DEDUP_REMOVED lines=10> */
[----:B------:R-:W-:Y:S01]  /*41ce0*/  STL.64 [R1+0x1480], R12 ;  /* 0x0014800c01007387 */ /* 0x000fe20000100a00 */
[----:B------:R0:W-:Y:S03]  /*41cf0*/  STL.64 [R1+0x1488], R14 ;  /* 0x0014880e01007387 */ /* 0x0001e60000100a00 */
[----:B0-----:R-:W3:Y:S01]  /*41d00*/  LDL.LU.64 R14, [R1+0x58c8] ;  /* 0x0058c800010e7983 */ /* 0x001ee20000300a00 */
[----:B------:R-:W2:Y:S01]  /*41d10*/  LDL.LU.64 R12, [R1+0x58c0] ;  /* 0x0058c000010c7983 */ /* 0x000ea20000300a00 */
[C---:B---3--:R-:W-:Y:S11]  /*41d20*/  HMMA.16816.F32 R8, R4.reuse, R14, R8 ;  /* 0x0000000e0408723c */ /* 0x048ff60000001808 */
[----:B------:R-:W-:Y:S11]  /*41d30*/  @!UPT UIADD3 URZ, URZ, URZ, URZ ;  /* 0x0000003f3f3ff290 */ /* 0x000ff6000fffe03f */
[----:B------:R-:W-:Y:S01]  /*41d40*/  @!UPT UIADD3 URZ, URZ, URZ, URZ ;  /* 0x0000003f3f3ff290 */ /* 0x000fe2000fffe03f */
[----:B------:R-:W-:Y:S01]  /*41d50*/  STL.64 [R1+0x1470], R8 ;  /* 0x0014700801007387 */ /* 0x000fe20000100a00 */
[----:B------:R0:W-:Y:S03]  /*41d60*/  STL.64 [R1+0x1478], R10 ;  /* 0x0014780a01007387 */ /* 0x0001e60000100a00 */
[----:B0-----:R-:W4:Y:S01]  /*41d70*/  LDL.LU.64 R10, [R1+0x58b8] ;  /* 0x0058b800010a7983 */ /* 0x001f220000300a00 */
[----:B------:R-:W3:Y:S02]  /*41d80*/  LDL.LU R9, [R1+0x58b0] ;  /* 0x0058b00001097983 */ /* 0x000ee40000300800 */
[----:B------:R-:W-:Y:S01]  /*41d90*/  STL.64 [R1+0x5838], R14 ;  /* 0x0058380e01007387 */ /* 0x000fe20000100a00 */
[C---:B----4-:R-:W-:Y:S11]  /*41da0*/  HMMA.16816.F32 R24, R4.reuse, R10, R24 ;  /* 0x0000000a0418723c */ /* 0x050ff60000001818 */
[----:B------:R-:W-:Y:S11]  /*41db0*/  @!UPT UIADD3 URZ, URZ, URZ, URZ ;  /* 0x0000003f3f3ff290 */ /* 0x000ff6000fffe03f */
[----:B------:R-:W-:Y:S01]  /*41dc0*/  @!UPT UIADD3 URZ, URZ, URZ, URZ ;  /* 0x0000003f3f3ff290 */ /* 0x000fe2000fffe03f */
[----:B------:R-:W-:Y:S01]  /*41dd0*/  STL.64 [R1+0x1460], R24 ;  /* 0x0014601801007387 */ /* 0x000fe20000100a00 */
[----:B------:R0:W-:Y:S03]  /*41de0*/  STL.64 [R1+0x1468], R26 ;  /* 0x0014681a01007387 */ /* 0x0001e60000100a00 */
        /* <DEDUP_REMOVED lines=19> */
[----:B------:R-:W-:Y:S01]  /*41f20*/  STL [R1+0x5868], R14 ;  /* 0x0058680e01007387 */ /* 0x000fe20000100800 */
[----:B------:R0:W-:Y:S04]  /*41f30*/  STL.64 [R1+0x5860], R12 ;  /* 0x0058600c01007387 */ /* 0x0001e80000100a00 */
[----:B0-----:R-:W4:Y:S01]  /*41f40*/  LDL.LU R12, [R1+0xc70] ;  /* 0x000c7000010c7983 */ /* 0x001f220000300800 */
[----:B------:R-:W4:Y:S02]  /*41f50*/  LDL.LU R13, [R1+0xc74] ;  /* 0x000c7400010d7983 */ /* 0x000f240000300800 */
[----:B------:R-:W4:Y:S02]  /*41f60*/  LDL.LU R14, [R1+0xc78] ;  /* 0x000c7800010e7983 */ /* 0x000f240000300800 */
[----:B------:R-:W4:Y:S01]  /*41f70*/  LDL.LU R15, [R1+0xc7c] ;  /* 0x000c7c00010f7983 */ /* 0x000f220000300800 */
[----:B--2---:R-:W-:Y:S01]  /*41f80*/  HMMA.16816.F32 R20, R4, R26, R20 ;  /* 0x0000001a0414723c */ /* 0x004fe20000001814 */
[----:B------:R-:W-:-:S02]  /*41f90*/  IMAD.MOV.U32 R17, RZ, RZ, R26 ;  /* 0x000000ffff117224 */ /* 0x000fc400078e001a */
[----:B------:R-:W-:Y:S02]  /*41fa0*/  IMAD.MOV.U32 R16, RZ, RZ, R27 ;  /* 0x000000ffff107224 */ /* 0x000fe400078e001b */
[----:B---3--:R-:W0:Y:S11]  /*41fb0*/  LDSM.16.MT88.4 R24, [R9+0x12080] ;  /* 0x012080000918783b */ /* 0x008e360000004200 */
[----:B------:R-:W-:Y:S07]  /*41fc0*/  @!UPT UIADD3 URZ, URZ, URZ, URZ ;  /* 0x0000003f3f3ff290 */ /* 0x000fee000fffe03f */
[----:B------:R-:W-:Y:S01]  /*41fd0*/  STL.64 [R1+0x1430], R20 ;  /* 0x0014301401007387 */ /* 0x000fe20000100a00 */
[----:B------:R1:W-:Y:S03]  /*41fe0*/  STL.64 [R1+0x1438], R22 ;  /* 0x0014381601007387 */ /* 0x0003e60000100a00 */
[----:B-1----:R-:W4:Y:S01]  /*41ff0*/  LDL.LU.64 R22, [R1+0x5870] ;  /* 0x0058700001167983 */ /* 0x002f220000300a00 */
[----:B------:R-:W-:Y:S02]  /*42000*/  STL.64 [R1+0x57b8], R18 ;  /* 0x0057b81201007387 */ /* 0x000fe40000100a00 */
[----:B------:R1:W-:Y:S02]  /*42010*/  STL.64 [R1+0x57b0], R16 ;  /* 0x0057b01001007387 */ /* 0x0003e40000100a00 */
[----:B-1----:R-:W2:Y:S01]  /*42020*/  LDL.LU R16, [R1+0xc60] ;  /* 0x000c600001107983 */ /* 0x002ea20000300800 */
[----:B------:R-:W2:Y:S02]  /*42030*/  LDL.LU R17, [R1+0xc64] ;  /* 0x000c640001117983 */ /* 0x000ea40000300800 */
[----:B------:R-:W2:Y:S02]  /*42040*/  LDL.LU R18, [R1+0xc68] ;  /* 0x000c680001127983 */ /* 0x000ea40000300800 */
[----:B------:R-:W2:Y:S01]  /*42050*/  LDL.LU R19, [R1+0xc6c] ;  /* 0x000c6c0001137983 */ /* 0x000ea20000300800 */
[----:B------:R-:W-:Y:S01]  /*42060*/  STL.64 [R1+0x57d0], R10 ;  /* 0x0057d00a01007387 */ /* 0x000fe20000100a00 */
[----:B------:R-:W-:Y:S02]  /*42070*/  STL [R1+0x57c8], R9 ;  /* 0x0057c80901007387 */ /* 0x000fe40000100800 */
[----:B0-----:R0:W-:Y:S02]  /*42080*/  STL.64 [R1+0x56a8], R26 ;  /* 0x0056a81a01007387 */ /* 0x0011e40000100a00 */
[----:B------:R1:W-:Y:S01]  /*42090*/  STL.64 [R1+0x56a0], R24 ;  /* 0x0056a01801007387 */ /* 0x0003e20000100a00 */
[----:B0-----:R-:W2:Y:S01]  /*420a0*/  LDL.64 R26, [R1+0x68] ;  /* 0x00006800011a7983 */ /* 0x001ea20000100a00 */
[----:B----4-:R-:W-:Y:S01]  /*420b0*/  HMMA.16816.F32 R12, R4, R22, R12 ;  /* 0x00000016040c723c */ /* 0x010fe2000000180c */
[----:B-1----:R-:W-:-:S02]  /*420c0*/  IMAD.MOV.U32 R25, RZ, RZ, R22 ;  /* 0x000000ffff197224 */ /* 0x002fc400078e0016 */
[----:B------:R-:W-:-:S05]  /*420d0*/  IMAD.MOV.U32 R24, RZ, RZ, R23 ;  /* 0x000000ffff187224 */ /* 0x000fca00078e0017 */
[----:B--2---:R-:W-:Y:S11]  /*420e0*/  HMMA.16816.F32 R16, R4, R26, R16 ;  /* 0x0000001a0410723c */ /* 0x004ff60000001810 */
[----:B------:R-:W-:Y:S04]  /*420f0*/  @!UPT UIADD3 URZ, URZ, URZ, URZ ;  /* 0x0000003f3f3ff290 */ /* 0x000fe8000fffe03f */
[----:B------:R-:W-:Y:S01]  /*42100*/  STL.64 [R1+0x1420], R12 ;  /* 0x0014200c01007387 */ /* 0x000fe20000100a00 */
[----:B------:R0:W-:Y:S03]  /*42110*/  STL.64 [R1+0x1428], R14 ;  /* 0x0014280e01007387 */ /* 0x0001e60000100a00 */
[----:B0-----:R-:W2:Y:S01]  /*42120*/  LDL.LU R14, [R1+0x5868] ;  /* 0x00586800010e7983 */ /* 0x001ea20000300800 */
[----:B------:R-:W3:Y:S02]  /*42130*/  LDL.LU.64 R12, [R1+0x5860] ;  /* 0x00586000010c7983 */ /* 0x000ee40000300a00 */
[----:B------:R-:W4:Y:S02]  /*42140*/  LDL.LU.64 R20, [R1+0x5858] ;  /* 0x0058580001147983 */ /* 0x000f240000300a00 */
[----:B------:R-:W-:Y:S01]  /*42150*/  STL.64 [R1+0x5740], R26 ;  /* 0x0057401a01007387 */ /* 0x000fe20000100a00 */
[----:B------:R0:W-:Y:S04]  /*42160*/  STL.64 [R1+0x5738], R24 ;  /* 0x0057381801007387 */ /* 0x0001e80000100a00 */
[----:B------:R-:W-:Y:S01]  /*42170*/  STL.64 [R1+0x1410], R16 ;  /* 0x0014101001007387 */ /* 0x000fe20000100a00 */
[----:B------:R-:W-:Y:S03]  /*42180*/  STL.64 [R1+0x1418], R18 ;  /* 0x0014181201007387 */ /* 0x000fe60000100a00 */
[----:B0-----:R-:W2:Y:S01]  /*42190*/  LDL.LU R24, [R1+0xb80] ;  /* 0x000b800001187983 */ /* 0x001ea20000300800 */
[----:B------:R-:W2:Y:S02]  /*421a0*/  LDL.LU R25, [R1+0xb84] ;  /* 0x000b840001197983 */ /* 0x000ea40000300800 */
[----:B------:R-:W2:Y:S02]  /*421b0*/  LDL.LU R26, [R1+0xb88] ;  /* 0x000b8800011a7983 */ /* 0x000ea40000300800 */
[----:B------:R-:W2:Y:S02]  /*421c0*/  LDL.LU R27, [R1+0xb8c] ;  /* 0x000b8c00011b7983 */ /* 0x000ea40000300800 */
[----:B--2---:R0:W-:Y:S01]  /*421d0*/  STL.64 [R1+0x5750], R26 ;  /* 0x0057501a01007387 */ /* 0x0041e20000100a00 */
[----:B------:R-:W-:Y:S02]  /*421e0*/  STL.64 [R1+0x5748], R24 ;  /* 0x0057481801007387 */ /* 0x000fe40000100a00 */
[----:B0-----:R-:W-:-:S02]  /*421f0*/  IMAD.MOV.U32 R27, RZ, RZ, R8 ;  /* 0x000000ffff1b7224 */ /* 0x001fc400078e0008 */
[----:B------:R-:W2:Y:S01]  /*42200*/  LDL.LU R8, [R1+0xbf0] ;  /* 0x000bf00001087983 */ /* 0x000ea20000300800 */
[----:B------:R-:W2:Y:S02]  /*42210*/  LDL.LU R9, [R1+0xbf4] ;  /* 0x000bf40001097983 */ /* 0x000ea40000300800 */
[----:B------:R-:W2:Y:S02]  /*42220*/  LDL.LU R10, [R1+0xbf8] ;  /* 0x000bf800010a7983 */ /* 0x000ea40000300800 */
[----:B------:R-:W2:Y:S02]  /*42230*/  LDL.LU R11, [R1+0xbfc] ;  /* 0x000bfc00010b7983 */ /* 0x000ea40000300800 */
[----:B--2---:R4:W-:Y:S01]  /*42240*/  STL.64 [R1+0x57e0], R10 ;  /* 0x0057e00a01007387 */ /* 0x0049e20000100a00 */
[----:B------:R-:W-:Y:S02]  /*42250*/  STL.64 [R1+0x57d8], R8 ;  /* 0x0057d80801007387 */ /* 0x000fe40000100a00 */
[----:B----4-:R-:W-:-:S02]  /*42260*/  IMAD.MOV.U32 R10, RZ, RZ, R21 ;  /* 0x000000ffff0a7224 */ /* 0x010fc400078e0015 */
[----:B------:R-:W-:-:S05]  /*42270*/  IMAD.MOV.U32 R11, RZ, RZ, R20 ;  /* 0x000000ffff0b7224 */ /* 0x000fca00078e0014 */
[----:B------:R-:W-:Y:S01]  /*42280*/  STL.64 [R1+0x57f0], R10 ;  /* 0x0057f00a01007387 */ /* 0x000fe20000100a00 */
[----:B------:R-:W2:Y:S03]  /*42290*/  LDL.64 R22, [R1+0xc8] ;  /* 0x0000c80001167983 */ /* 0x000ea60000100a00 */
[----:B--2---:R0:W-:Y:S01]  /*422a0*/  STL.64 [R1+0x57e8], R22 ;  /* 0x0057e81601007387 */ /* 0x0041e20000100a00 */
[----:B------:R-:W2:Y:S02]  /*422b0*/  LDL.LU R20, [R1+0xc00] ;  /* 0x000c000001147983 */ /* 0x000ea40000300800 */
[----:B------:R-:W2:Y:S01]  /*422c0*/  LDL.LU R21, [R1+0xc04] ;  /* 0x000c040001157983 */ /* 0x000ea20000300800 */
[----:B0-----:R-:W4:Y:S01]  /*422d0*/  LDL.LU R22, [R1+0xc08] ;  /* 0x000c080001167983 */ /* 0x001f220000300800 */
[----:B------:R-:W4:Y:S02]  /*422e0*/  LDL.LU R23, [R1+0xc0c] ;  /* 0x000c0c0001177983 */ /* 0x000f240000300800 */
[----:B---3--:R-:W-:-:S02]  /*422f0*/  IMAD.MOV.U32 R11, RZ, RZ, R12 ;  /* 0x000000ffff0b7224 */ /* 0x008fc400078e000c */
[----:B------:R-:W-:Y:S02]  /*42300*/  IMAD.MOV.U32 R10, RZ, RZ, R13 ;  /* 0x000000ffff0a7224 */ /* 0x000fe400078e000d */
[----:B------:R-:W-:Y:S01]  /*42310*/  IMAD.MOV.U32 R26, RZ, RZ, R14 ;  /* 0x000000ffff1a7224 */ /* 0x000fe200078e000e */
[----:B----4-:R-:W-:Y:S01]  /*42320*/  STL.64 [R1+0x5800], R22 ;  /* 0x0058001601007387 */ /* 0x010fe20000100a00 */
[----:B--2---:R-:W-:Y:S02]  /*42330*/  STL.64 [R1+0x57f8], R20 ;  /* 0x0057f81401007387 */ /* 0x004fe40000100a00 */
[----:B------:R-:W2:Y:S02]  /*42340*/  LDL.LU R12, [R1+0xc40] ;  /* 0x000c4000010c7983 */ /* 0x000ea40000300800 */
[----:B------:R-:W2:Y:S01]  /*42350*/  LDL.LU R13, [R1+0xc44] ;  /* 0x000c4400010d7983 */ /* 0x000ea20000300800 */
[----:B------:R-:W3:Y:S01]  /*42360*/  LDL.LU R14, [R1+0xc48] ;  /* 0x000c4800010e7983 */ /* 0x000ee20000300800 */
[----:B------:R-:W3:Y:S03]  /*42370*/  LDL.LU R15, [R1+0xc4c] ;  /* 0x000c4c00010f7983 */ /* 0x000ee60000300800 */
[----:B---3--:R0:W-:Y:S01]  /*42380*/  STL.64 [R1+0x5848], R14 ;  /* 0x0058480e01007387 */ /* 0x0081e20000100a00 */
[----:B--2---:R-:W-:Y:S03]  /*42390*/  STL.64 [R1+0x5840], R12 ;  /* 0x0058400c01007387 */ /* 0x004fe60000100a00 */
[----:B0-----:R-:W2:Y:S04]  /*423a0*/  LDL R14, [R1+0x58] ;  /* 0x00005800010e7983 */ /* 0x001ea80000100800 */
[----:B------:R-:W2:Y:S01]  /*423b0*/  LDL R15, [R1+0x5c] ;  /* 0x00005c00010f7983 */ /* 0x000ea20000100800 */
[----:B------:R0:W-:Y:S03]  /*423c0*/  STL.64 [R1+0x5808], R10 ;  /* 0x0058080a01007387 */ /* 0x0001e60000100a00 */
[----:B0-----:R-:W3:Y:S01]  /*423d0*/  LDL R10, [R1+0x28] ;  /* 0x00002800010a7983 */ /* 0x001ee20000100800 */
[----:B------:R-:W-:-:S05]  /*423e0*/  IMAD.MOV.U32 R11, RZ, RZ, R29 ;  /* 0x000000ffff0b7224 */ /* 0x000fca00078e001d */
[----:B---3--:R0:W-:Y:S01]  /*423f0*/  STL.64 [R1+0x5820], R10 ;  /* 0x0058200a01007387 */ /* 0x0081e20000100a00 */
[----:B------:R-:W3:Y:S02]  /*42400*/  LDL.LU R8, [R1+0xc30] ;  /* 0x000c300001087983 */ /* 0x000ee40000300800 */
[----:B------:R-:W3:Y:S01]  /*42410*/  LDL.LU R9, [R1+0xc34] ;  /* 0x000c340001097983 */ /* 0x000ee20000300800 */
[----:B0-----:R-:W4:Y:S01]  /*42420*/  LDL.LU R10, [R1+0xc38] ;  /* 0x000c3800010a7983 */ /* 0x001f220000300800 */
[----:B------:R-:W4:Y:S03]  /*42430*/  LDL.LU R11, [R1+0xc3c] ;  /* 0x000c3c00010b7983 */ /* 0x000f260000300800 */
[----:B----4-:R0:W-:Y:S01]  /*42440*/  STL.64 [R1+0x5830], R10 ;  /* 0x0058300a01007387 */ /* 0x0101e20000100a00 */
[----:B---3--:R1:W-:Y:S03]  /*42450*/  STL.64 [R1+0x5828], R8 ;  /* 0x0058280801007387 */ /* 0x0083e60000100a00 */
[----:B0-----:R-:W3:Y:S04]  /*42460*/  LDL.64 R10, [R1+0x48] ;  /* 0x00004800010a7983 */ /* 0x001ee80000100a00 */
[----:B---3--:R0:W-:Y:S01]  /*42470*/  STL.64 [R1+0x5850], R10 ;  /* 0x0058500a01007387 */ /* 0x0081e20000100a00 */
[----:B-1----:R-:W2:Y:S02]  /*42480*/  LDL.LU R8, [R1+0xc50] ;  /* 0x000c500001087983 */ /* 0x002ea40000300800 */
[----:B------:R-:W2:Y:S01]  /*42490*/  LDL.LU R9, [R1+0xc54] ;  /* 0x000c540001097983 */ /* 0x000ea20000300800 */
[----:B0-----:R-:W2:Y:S01]  /*424a0*/  LDL.LU R10, [R1+0xc58] ;  /* 0x000c5800010a7983 */ /* 0x001ea20000300800 */
[----:B------:R-:W2:Y:S02]  /*424b0*/  LDL.LU R11, [R1+0xc5c] ;  /* 0x000c5c00010b7983 */ /* 0x000ea40000300800 */
[----:B------:R-:W3:Y:S02]  /*424c0*/  LDL.LU R20, [R1+0xc10] ;  /* 0x000c100001147983 */ /* 0x000ee40000300800 */
[----:B------:R-:W3:Y:S01]  /*424d0*/  LDL.LU R21, [R1+0xc14] ;  /* 0x000c140001157983 */ /* 0x000ee20000300800 */
[----:B------:R-:W4:Y:S01]  /*424e0*/  LDL.LU R22, [R1+0xc18] ;  /* 0x000c180001167983 */ /* 0x000f220000300800 */
[----:B------:R-:W4:Y:S01]  /*424f0*/  LDL.LU R23, [R1+0xc1c] ;  /* 0x000c1c0001177983 */ /* 0x000f220000300800 */
[----:B--2---:R-:W-:Y:S02]  /*42500*/  HMMA.16816.F32 R12, R4, R14, R8 ;  /* 0x0000000e040c723c */ /* 0x004fe40000001808 */
[----:B----4-:R-:W-:Y:S01]  /*42510*/  STL.64 [R1+0x5818], R22 ;  /* 0x0058181601007387 */ /* 0x010fe20000100a00 */
[----:B---3--:R0:W-:Y:S03]  /*42520*/  STL.64 [R1+0x5810], R20 ;  /* 0x0058101401007387 */ /* 0x0081e60000100a00 */
[----:B0-----:R-:W2:Y:S01]  /*42530*/  LDL.LU R20, [R1+0xc20] ;  /* 0x000c200001147983 */ /* 0x001ea20000300800 */
[----:B------:R-:W2:Y:S02]  /*42540*/  LDL.LU R21, [R1+0xc24] ;  /* 0x000c240001157983 */ /* 0x000ea40000300800 */
[----:B------:R-:W2:Y:S02]  /*42550*/  LDL.LU R22, [R1+0xc28] ;  /* 0x000c280001167983 */ /* 0x000ea40000300800 */
[----:B------:R-:W2:Y:S01]  /*42560*/  LDL.LU R23, [R1+0xc2c] ;  /* 0x000c2c0001177983 */ /* 0x000ea20000300800 */
[----:B------:R-:W3:Y:S01]  /*42570*/  LDL.LU R16, [R1+0xbe0] ;  /* 0x000be00001107983 */ /* 0x000ee20000300800 */
[----:B------:R-:W3:Y:S02]  /*42580*/  LDL.LU R17, [R1+0xbe4] ;  /* 0x000be40001117983 */ /* 0x000ee40000300800 */
[----:B------:R-:W3:Y:S02]  /*42590*/  LDL.LU R18, [R1+0xbe8] ;  /* 0x000be80001127983 */ /* 0x000ee40000300800 */
[----:B------:R-:W3:Y:S01]  /*425a0*/  LDL.LU R19, [R1+0xbec] ;  /* 0x000bec0001137983 */ /* 0x000ee20000300800 */
[----:B------:R0:W-:Y:S02]  /*425b0*/  STL.64 [R1+0x5760], R26 ;  /* 0x0057601a01007387 */ /* 0x0001e40000100a00 */
[----:B0-----:R-:W-:-:S02]  /*425c0*/  IMAD.MOV.U32 R26, RZ, RZ, R28 ;  /* 0x000000ffff1a7224 */ /* 0x001fc400078e001c */
[----:B------:R-:W-:-:S05]  /*425d0*/  IMAD.MOV.U32 R27, RZ, RZ, R3 ;  /* 0x000000ffff1b7224 */ /* 0x000fca00078e0003 */
[----:B------:R-:W-:Y:S01]  /*425e0*/  STL.64 [R1+0x5778], R26 ;  /* 0x0057781a01007387 */ /* 0x000fe20000100a00 */
[----:B------:R-:W4:Y:S02]  /*425f0*/  LDL.LU.64 R10, [R1+0x5850] ;  /* 0x00585000010a7983 */ /* 0x000f240000300a00 */
[----:B------:R-:W-:Y:S02]  /*42600*/  STL.64 [R1+0x1400], R12 ;  /* 0x0014000c01007387 */ /* 0x000fe40000100a00 */
[----:B------:R0:W-:Y:S02]  /*42610*/  STL.64 [R1+0x1408], R14 ;  /* 0x0014080e01007387 */ /* 0x0001e40000100a00 */
[----:B0-----:R-:W4:Y:S01]  /*42620*/  LDL.LU.64 R14, [R1+0x5848] ;  /* 0x00584800010e7983 */ /* 0x001f220000300a00 */
[----:B------:R-:W4:Y:S02]  /*42630*/  LDL.LU.64 R12, [R1+0x5840] ;  /* 0x00584000010c7983 */ /* 0x000f240000300a00 */
[----:B----4-:R-:W-:Y:S01]  /*42640*/  HMMA.16816.F32 R12, R4, R10, R12 ;  /* 0x0000000a040c723c */ /* 0x010fe2000000180c */
[----:B------:R-:W-:Y:S11]  /*42650*/  IMAD.MOV.U32 R3, RZ, RZ, R11 ;  /* 0x000000ffff037224 */ /* 0x000ff600078e000b */
[----:B------:R-:W-:Y:S11]  /*42660*/  @!UPT UIADD3 URZ, URZ, URZ, URZ ;  /* 0x0000003f3f3ff290 */ /* 0x000ff6000fffe03f */
[----:B------:R0:W-:Y:S01]  /*42670*/  STL.64 [R1+0x13f0], R12 ;  /* 0x0013f00c01007387 */ /* 0x0001e20000100a00 */
[----:B------:R1:W-:Y:S02]  /*42680*/  STL.64 [R1+0x13f8], R14 ;  /* 0x0013f80e01007387 */ /* 0x0003e40000100a00 */
[----:B0-----:R-:W-:Y:S01]  /*42690*/  IMAD.MOV.U32 R12, RZ, RZ, R10 ;  /* 0x000000ffff0c7224 */ /* 0x001fe200078e000a */
[----:B-1----:R-:W4:Y:S01]  /*426a0*/  LDL.LU.64 R14, [R1+0x5838] ;  /* 0x00583800010e7983 */ /* 0x002f220000300a00 */
[----:B------:R-:W2:Y:S02]  /*426b0*/  LDL.LU.64 R10, [R1+0x5830] ;  /* 0x00583000010a7983 */ /* 0x000ea40000300a00 */
[----:B------:R-:W2:Y:S02]  /*426c0*/  LDL.LU.64 R8, [R1+0x5828] ;  /* 0x0058280001087983 */ /* 0x000ea40000300a00 */
[----:B------:R-:W-:Y:S02]  /*426d0*/  IMAD.MOV.U32 R26, RZ, RZ, R2 ;  /* 0x000000ffff1a7224 */ /* 0x000fe400078e0002 */
[----:B------:R-:W-:-:S07]  /*426e0*/  IMAD.MOV.U32 R27, RZ, RZ, R0 ;  /* 0x000000ffff1b7224 */ /* 0x000fce00078e0000 */
        /* <DEDUP_REMOVED lines=8> */
[----:B------:R-:W2:Y:S02]  /*42770*/  LDL.LU R27, [R1+0xbbc] ;  /* 0x000bbc00011b7983 */ /* 0x000ea40000300800 */
[----:B--2---:R-:W-:Y:S01]  /*42780*/  STL.64 [R1+0x5788], R26 ;  /* 0x0057881a01007387 */ /* 0x004fe20000100a00 */
[----:B------:R0:W-:Y:S03]  /*42790*/  STL.64 [R1+0x5780], R24 ;  /* 0x0057801801007387 */ /* 0x0001e60000100a00 */
[----:B0-----:R-:W2:Y:S01]  /*427a0*/  LDL.LU R24, [R1+0xbc0] ;  /* 0x000bc00001187983 */ /* 0x001ea20000300800 */
[----:B------:R-:W2:Y:S02]  /*427b0*/  LDL.LU R25, [R1+0xbc4] ;  /* 0x000bc40001197983 */ /* 0x000ea40000300800 */
[----:B------:R-:W2:Y:S02]  /*427c0*/  LDL.LU R26, [R1+0xbc8] ;  /* 0x000bc800011a7983 */ /* 0x000ea40000300800 */
[----:B------:R-:W2:Y:S01]  /*427d0*/  LDL.LU R27, [R1+0xbcc] ;  /* 0x000bcc00011b7983 */ /* 0x000ea20000300800 */
[C---:B------:R-:W-:Y:S01]  /*427e0*/  HMMA.16816.F32 R8, R4.reuse, R10, R20 ;  /* 0x0000000a0408723c */ /* 0x040fe20000001814 */
[----:B--2---:R-:W-:Y:S01]  /*427f0*/  STL.64 [R1+0x5798], R26 ;  /* 0x0057981a01007387 */ /* 0x004fe20000100a00 */
[----:B------:R0:W-:Y:S03]  /*42800*/  STL.64 [R1+0x5790], R24 ;  /* 0x0057901801007387 */ /* 0x0001e60000100a00 */
[----:B0-----:R-:W2:Y:S01]  /*42810*/  LDL.LU R24, [R1+0xbd0] ;  /* 0x000bd00001187983 */ /* 0x001ea20000300800 */
[----:B------:R-:W2:Y:S02]  /*42820*/  LDL.LU R25, [R1+0xbd4] ;  /* 0x000bd40001197983 */ /* 0x000ea40000300800 */
[----:B------:R-:W2:Y:S02]  /*42830*/  LDL.LU R26, [R1+0xbd8] ;  /* 0x000bd800011a7983 */ /* 0x000ea40000300800 */
[----:B------:R-:W2:Y:S01]  /*42840*/  LDL.LU R27, [R1+0xbdc] ;  /* 0x000bdc00011b7983 */ /* 0x000ea20000300800 */
[----:B------:R-:W2:Y:S01]  /*42850*/  LDL.LU.64 R22, [R1+0x5818] ;  /* 0x0058180001167983 */ /* 0x000ea20000300a00 */
[----:B------:R-:W2:Y:S11]  /*42860*/  LDL.LU.64 R20, [R1+0x5810] ;  /* 0x0058100001147983 */ /* 0x000eb60000300a00 */
[----:B------:R-:W-:Y:S02]  /*42870*/  STL.64 [R1+0x13d0], R8 ;  /* 0x0013d00801007387 */ /* 0x000fe40000100a00 */
[----:B------:R0:W-:Y:S02]  /*42880*/  STL.64 [R1+0x13d8], R10 ;  /* 0x0013d80a01007387 */ /* 0x0001e40000100a00 */
        /* <DEDUP_REMOVED lines=9> */
[----:B------:R-:W2:Y:S11]  /*42920*/  LDL.LU.64 R22, [R1+0x57e8] ;  /* 0x0057e80001167983 */ /* 0x000eb60000300a00 */
[----:B------:R-:W-:Y:S10]  /*42930*/  @!UPT UIADD3 URZ, URZ, URZ, URZ ;  /* 0x0000003f3f3ff290 */ /* 0x000ff4000fffe03f */
[----:B------:R-:W-:Y:S01]  /*42940*/  STL.64 [R1+0x13b0], R8 ;  /* 0x0013b00801007387 */ /* 0x000fe20000100a00 */
[----:B------:R0:W-:Y:S03]  /*42950*/  STL.64 [R1+0x13b8], R10 ;  /* 0x0013b80a01007387 */ /* 0x0001e60000100a00 */
[----:B0-----:R-:W3:Y:S01]  /*42960*/  LDL.LU.64 R10, [R1+0x57e0] ;  /* 0x0057e000010a7983 */ /* 0x001ee20000300a00 */
[----:B------:R-:W3:Y:S02]  /*42970*/  LDL.LU.64 R8, [R1+0x57d8] ;  /* 0x0057d80001087983 */ /* 0x000ee40000300a00 */
[----:B--2---:R-:W-:Y:S02]  /*42980*/  IMAD.MOV.U32 R2, RZ, RZ, R22 ;  /* 0x000000ffff027224 */ /* 0x004fe400078e0016 */
[----:B------:R-:W-:Y:S01]  /*42990*/  IMAD.MOV.U32 R0, RZ, RZ, R23 ;  /* 0x000000ffff007224 */ /* 0x000fe200078e0017 */
[C---:B---3--:R-:W-:Y:S11]  /*429a0*/  HMMA.16816.F32 R8, R4.reuse, R22, R8 ;  /* 0x000000160408723c */ /* 0x048ff60000001808 */
[----:B------:R-:W-:Y:S11]  /*429b0*/  @!UPT UIADD3 URZ, URZ, URZ, URZ ;  /* 0x0000003f3f3ff290 */ /* 0x000ff6000fffe03f */
[----:B------:R-:W-:Y:S01]  /*429c0*/  @!UPT UIADD3 URZ, URZ, URZ, URZ ;  /* 0x0000003f3f3ff290 */ /* 0x000fe2000fffe03f */
[----:B------:R-:W-:Y:S01]  /*429d0*/  STL.64 [R1+0x13a0], R8 ;  /* 0x0013a00801007387 */ /* 0x000fe20000100a00 */
[----:B------:R0:W-:Y:S03]  /*429e0*/  STL.64 [R1+0x13a8], R10 ;  /* 0x0013a80a01007387 */ /* 0x0001e60000100a00 */
[----:B0-----:R-:W2:Y:S01]  /*429f0*/  LDL.LU.64 R10, [R1+0x57d0] ;  /* 0x0057d000010a7983 */ /* 0x001ea20000300a00 */
[----:B------:R-:W3:Y:S02]  /*42a00*/  LDL.LU R9, [R1+0x57c8] ;  /* 0x0057c80001097983 */ /* 0x000ee40000300800 */
[----:B------:R-:W2:Y:S02]  /*42a10*/  LDL.LU.64 R22, [R1+0x57c0] ;  /* 0x0057c00001167983 */ /* 0x000ea40000300a00 */
[----:B--2---:R-:W-:Y:S01]  /*42a20*/  HMMA.16816.F32 R4, R4, R22, R16 ;  /* 0x000000160404723c */ /* 0x004fe20000001810 */
[----:B------:R-:W2:Y:S01]  /*42a30*/  LDL.LU.64 R18, [R1+0x57b8] ;  /* 0x0057b80001127983 */ /* 0x000ea20000300a00 */
[----:B------:R-:W2:Y:S02]  /*42a40*/  LDL.LU.64 R16, [R1+0x57b0] ;  /* 0x0057b00001107983 */ /* 0x000ea40000300a00 */
[----:B------:R-:W-:-:S02]  /*42a50*/  IMAD.MOV.U32 R13, RZ, RZ, R22 ;  /* 0x000000ffff0d7224 */ /* 0x000fc400078e0016 */
[----:B------:R-:W-:Y:S11]  /*42a60*/  IMAD.MOV.U32 R8, RZ, RZ, R23 ;  /* 0x000000ffff087224 */ /* 0x000ff600078e0017 */
[----:B------:R-:W-:Y:S06]  /*42a70*/  @!UPT UIADD3 URZ, URZ, URZ, URZ ;  /* 0x0000003f3f3ff290 */ /* 0x000fec000fffe03f */
[----:B------:R-:W-:Y:S01]  /*42a80*/  STL.64 [R1+0x1210], R4 ;  /* 0x0012100401007387 */ /* 0x000fe20000100a00 */
[----:B------:R2:W-:Y:S02]  /*42a90*/  STL.64 [R1+0x1218], R6 ;  /* 0x0012180601007387 */ /* 0x0005e40000100a00 */
[----:B------:R-:W3:Y:S02]  /*42aa0*/  LDL.LU.64 R22, [R1+0x57a8] ;  /* 0x0057a80001167983 */ /* 0x000ee40000300a00 */
[----:B------:R-:W3:Y:S02]  /*42ab0*/  LDL.LU.64 R20, [R1+0x57a0] ;  /* 0x0057a00001147983 */ /* 0x000ee40000300a00 */
[----:B--2---:R-:W-:Y:S02]  /*42ac0*/  IMAD.MOV.U32 R6, RZ, RZ, R17 ;  /* 0x000000ffff067224 */ /* 0x004fe400078e0011 */
[----:B------:R-:W-:-:S05]  /*42ad0*/  IMAD.MOV.U32 R7, RZ, RZ, R16 ;  /* 0x000000ffff077224 */ /* 0x000fca00078e0010 */
[----:B------:R0:W-:Y:S01]  /*42ae0*/  STL.64 [R1+0x5758], R6 ;  /* 0x0057580601007387 */ /* 0x0001e20000100a00 */
[----:B------:R-:W2:Y:S02]  /*42af0*/  LDL.LU R4, [R1+0xb90] ;  /* 0x000b900001047983 */ /* 0x000ea40000300800 */
        /* <DEDUP_REMOVED lines=8> */
[----:B------:R-:W2:Y:S02]  /*42b80*/  LDL.LU R6, [R1+0xba8] ;  /* 0x000ba80001067983 */ /* 0x000ea40000300800 */
[----:B------:R-:W2:Y:S11]  /*42b90*/  LDL.LU R7, [R1+0xbac] ;  /* 0x000bac0001077983 */ /* 0x000eb60000300800 */
[----:B------:R-:W-:Y:S01]  /*42ba0*/  @!UPT UIADD3 URZ, URZ, URZ, URZ ;  /* 0x0000003f3f3ff290 */ /* 0x000fe2000fffe03f */
[----:B------:R-:W-:Y:S01]  /*42bb0*/  STL.64 [R1+0x1390], R24 ;  /* 0x0013901801007387 */ /* 0x000fe20000100a00 */
[----:B------:R0:W-:Y:S03]  /*42bc0*/  STL.64 [R1+0x1398], R26 ;  /* 0x0013981a01007387 */ /* 0x0001e60000100a00 */
[----:B0-----:R-:W4:Y:S01]  /*42bd0*/  LDL.LU.64 R26, [R1+0x5798] ;  /* 0x00579800011a7983 */ /* 0x001f220000300a00 */
[----:B------:R-:W4:Y:S02]  /*42be0*/  LDL.LU.64 R24, [R1+0x5790] ;  /* 0x0057900001187983 */ /* 0x000f240000300a00 */
[----:B------:R0:W-:Y:S02]  /*42bf0*/  STL.64 [R1+0x5730], R18 ;  /* 0x0057301201007387 */ /* 0x0001e40000100a00 */
[----:B------:R-:W3:Y:S01]  /*42c00*/  LDL.LU R16, [R1+0xb60] ;  /* 0x000b600001107983 */ /* 0x000ee20000300800 */
[----:B------:R-:W3:Y:S04]  /*42c10*/  LDL.LU R17, [R1+0xb64] ;  /* 0x000b640001117983 */ /* 0x000ee80000300800 */
[----:B0-----:R-:W3:Y:S01]  /*42c20*/  LDL.LU R18, [R1+0xb68] ;  /* 0x000b680001127983 */ /* 0x001ee20000300800 */
[----:B------:R-:W3:Y:S01]  /*42c30*/  LDL.LU R19, [R1+0xb6c] ;  /* 0x000b6c0001137983 */ /* 0x000ee20000300800 */
[C---:B----4-:R-:W-:Y:S11]  /*42c40*/  HMMA.16816.F32 R24, R20.reuse, R14, R24 ;  /* 0x0000000e1418723c */ /* 0x050ff60000001818 */
[----:B------:R-:W-:Y:S11]  /*42c50*/  @!UPT UIADD3 URZ, URZ, URZ, URZ ;  /* 0x0000003f3f3ff290 */ /* 0x000ff6000fffe03f */
[----:B------:R-:W-:Y:S01]  /*42c60*/  @!UPT UIADD3 URZ, URZ, URZ, URZ ;  /* 0x0000003f3f3ff290 */ /* 0x000fe2000fffe03f */
[----:B------:R-:W-:Y:S01]  /*42c70*/  STL.64 [R1+0x1380], R24 ;  /* 0x0013801801007387 */ /* 0x000fe20000100a00 */
[----:B------:R0:W-:Y:S03]  /*42c80*/  STL.64 [R1+0x1388], R26 ;  /* 0x0013881a01007387 */ /* 0x0001e60000100a00 */
[----:B0-----:R-:W4:Y:S01]  /*42c90*/  LDL.LU.64 R26, [R1+0x5788] ;  /* 0x00578800011a7983 */ /* 0x001f220000300a00 */
[----:B------:R-:W4:Y:S02]  /*42ca0*/  LDL.LU.64 R24, [R1+0x5780] ;  /* 0x0057800001187983 */ /* 0x000f240000300a00 */
[----:B------:R-:W-:Y:S01]  /*42cb0*/  STL.64 [R1+0x5698], R14 ;  /* 0x0056980e01007387 */ /* 0x000fe20000100a00 */
[C---:B----4-:R-:W-:Y:S11]  /*42cc0*/  HMMA.16816.F32 R24, R20.reuse, R10, R24 ;  /* 0x0000000a1418723c */ /* 0x050ff60000001818 */
[----:B------:R-:W-:Y:S11]  /*42cd0*/  @!UPT UIADD3 URZ, URZ, URZ, URZ ;  /* 0x0000003f3f3ff290 */ /* 0x000ff6000fffe03f */
[----:B------:R-:W-:Y:S01]  /*42ce0*/  @!UPT UIADD3 URZ, URZ, URZ, URZ ;  /* 0x0000003f3f3ff290 */ /* 0x000fe2000fffe03f */
        /* <DEDUP_REMOVED lines=15> */
[----:B0-----:R-:W2:Y:S01]  /*42de0*/  LDL.LU.64 R26, [R1+0x5750] ;  /* 0x00575000011a7983 */ /* 0x001ea20000300a00 */
[----:B------:R-:W2:Y:S02]  /*42df0*/  LDL.LU.64 R24, [R1+0x5748] ;  /* 0x0057480001187983 */ /* 0x000ea40000300a00 */
[----:B--2---:R-:W-:Y:S01]  /*42e00*/  HMMA.16816.F32 R4, R20, R6, R24 ;  /* 0x000000061404723c */ /* 0x004fe20000001818 */
[----:B------:R-:W2:Y:S01]  /*42e10*/  LDL.LU.64 R26, [R1+0x5740] ;  /* 0x00574000011a7983 */ /* 0x000ea20000300a00 */
[----:B------:R-:W4:Y:S11]  /*42e20*/  LDL.LU.64 R24, [R1+0x5738] ;  /* 0x0057380001187983 */ /* 0x000f360000300a00 */
[----:B------:R-:W-:Y:S10]  /*42e30*/  @!UPT UIADD3 URZ, URZ, URZ, URZ ;  /* 0x0000003f3f3ff290 */ /* 0x000ff4000fffe03f */
[----:B------:R-:W-:Y:S01]  /*42e40*/  STL.64 [R1+0x1340], R4 ;  /* 0x0013400401007387 */ /* 0x000fe20000100a00 */
[----:B------:R-:W-:Y:S02]  /*42e50*/  STL.64 [R1+0x1348], R6 ;  /* 0x0013480601007387 */ /* 0x000fe40000100a00 */
[----:B------:R-:W0:Y:S04]  /*42e60*/  LDSM.16.MT88.4 R4, [R9+0x12100] ;  /* 0x012100000904783b */ /* 0x000e280000004200 */
[----:B------:R-:W-:Y:S01]  /*42e70*/  STL.64 [R1+0x5690], R10 ;  /* 0x0056900a01007387 */ /* 0x000fe20000100a00 */
[----:B------:R-:W-:Y:S04]  /*42e80*/  STL [R1+0x5688], R9 ;  /* 0x0056880901007387 */ /* 0x000fe80000100800 */
[----:B0-----:R0:W-:Y:S01]  /*42e90*/  STL.64 [R1+0x5580], R6 ;  /* 0x0055800601007387 */ /* 0x0011e20000100a00 */
[----:B------:R1:W-:Y:S02]  /*42ea0*/  STL.64 [R1+0x5578], R4 ;  /* 0x0055780401007387 */ /* 0x0003e40000100a00 */
[----:B0-----:R-:W-:-:S02]  /*42eb0*/  IMAD.MOV.U32 R6, RZ, RZ, R13 ;  /* 0x000000ffff067224 */ /* 0x001fc400078e000d */
[----:B------:R-:W-:-:S05]  /*42ec0*/  IMAD.MOV.U32 R7, RZ, RZ, R8 ;  /* 0x000000ffff077224 */ /* 0x000fca00078e0008 */
[----:B------:R0:W-:Y:S01]  /*42ed0*/  STL.64 [R1+0x56d8], R6 ;  /* 0x0056d80601007387 */ /* 0x0001e20000100a00 */
[----:B-1----:R-:W3:Y:S02]  /*42ee0*/  LDL.LU R4, [R1+0xb70] ;  /* 0x000b700001047983 */ /* 0x002ee40000300800 */
[----:B------:R-:W3:Y:S01]  /*42ef0*/  LDL.LU R5, [R1+0xb74] ;  /* 0x000b740001057983 */ /* 0x000ee20000300800 */
[----:B0-----:R-:W3:Y:S01]  /*42f00*/  LDL.LU R6, [R1+0xb78] ;  /* 0x000b780001067983 */ /* 0x001ee20000300800 */
[----:B------:R-:W3:Y:S02]  /*42f10*/  LDL.LU R7, [R1+0xb7c] ;  /* 0x000b7c0001077983 */ /* 0x000ee40000300800 */
[----:B----4-:R-:W-:Y:S02]  /*42f20*/  IMAD.MOV.U32 R10, RZ, RZ, R25 ;  /* 0x000000ffff0a7224 */ /* 0x010fe400078e0019 */
[----:B------:R-:W-:Y:S02]  /*42f30*/  IMAD.MOV.U32 R11, RZ, RZ, R24 ;  /* 0x000000ffff0b7224 */ /* 0x000fe400078e0018 */
[----:B--2---:R-:W-:-:S02]  /*42f40*/  IMAD.MOV.U32 R29, RZ, RZ, R26 ;  /* 0x000000ffff1d7224 */ /* 0x004fc400078e001a */
[----:B------:R-:W-:-:S03]  /*42f50*/  IMAD.MOV.U32 R28, RZ, RZ, R27 ;  /* 0x000000ffff1c7224 */ /* 0x000fc600078e001b */
[C---:B---3--:R-:W-:Y:S08]  /*42f60*/  HMMA.16816.F32 R8, R20.reuse, R10, R4 ;  /* 0x0000000a1408723c */ /* 0x048ff00000001804 */
[----:B------:R-:W-:Y:S11]  /*42f70*/  HMMA.16816.F32 R4, R20, R26, R16 ;  /* 0x0000001a1404723c */ /* 0x000ff60000001810 */
[----:B------:R-:W-:Y:S04]  /*42f80*/  @!UPT UIADD3 URZ, URZ, URZ, URZ ;  /* 0x0000003f3f3ff290 */ /* 0x000fe8000fffe03f */
[----:B------:R0:W-:Y:S01]  /*42f90*/  STL.64 [R1+0x1330], R8 ;  /* 0x0013300801007387 */ /* 0x0001e20000100a00 */
[----:B------:R1:W-:Y:S07]  /*42fa0*/  STL.64 [R1+0x1338], R10 ;  /* 0x0013380a01007387 */ /* 0x0003ee0000100a00 */
[----:B------:R-:W-:Y:S02]  /*42fb0*/  STL.64 [R1+0x1200], R4 ;  /* 0x0012000401007387 */ /* 0x000fe40000100a00 */
[----:B------:R-:W-:Y:S01]  /*42fc0*/  STL.64 [R1+0x1208], R6 ;  /* 0x0012080601007387 */ /* 0x000fe20000100a00 */
[----:B------:R-:W2:Y:S01]  /*42fd0*/  LDL.LU R24, [R1+0xae0] ;  /* 0x000ae00001187983 */ /* 0x000ea20000300800 */
[----:B------:R-:W2:Y:S02]  /*42fe0*/  LDL.LU R25, [R1+0xae4] ;  /* 0x000ae40001197983 */ /* 0x000ea40000300800 */
[----:B------:R-:W3:Y:S02]  /*42ff0*/  LDL.LU R26, [R1+0xae8] ;  /* 0x000ae800011a7983 */ /* 0x000ee40000300800 */
[----:B------:R-:W3:Y:S01]  /*43000*/  LDL.LU R27, [R1+0xaec] ;  /* 0x000aec00011b7983 */ /* 0x000ee20000300800 */
[----:B0-----:R-:W4:Y:S01]  /*43010*/  LDL.LU R8, [R1+0xb20] ;  /* 0x000b200001087983 */ /* 0x001f220000300800 */
[----:B------:R-:W4:Y:S02]  /*43020*/  LDL.LU R9, [R1+0xb24] ;  /* 0x000b240001097983 */ /* 0x000f240000300800 */
[----:B-1----:R-:W2:Y:S02]  /*43030*/  LDL.LU R10, [R1+0xb28] ;  /* 0x000b2800010a7983 */ /* 0x002ea40000300800 */
[----:B------:R-:W2:Y:S02]  /*43040*/  LDL.LU R11, [R1+0xb2c] ;  /* 0x000b2c00010b7983 */ /* 0x000ea40000300800 */
[----:B--2---:R0:W-:Y:S01]  /*43050*/  STL.64 [R1+0x5700], R10 ;  /* 0x0057000a01007387 */ /* 0x0041e20000100a00 */
[----:B----4-:R-:W-:Y:S03]  /*43060*/  STL.64 [R1+0x56f8], R8 ;  /* 0x0056f80801007387 */ /* 0x010fe60000100a00 */
[----:B0-----:R-:W2:Y:S04]  /*43070*/  LDL.64 R10, [R1+0x38] ;  /* 0x00003800010a7983 */ /* 0x001ea80000100a00 */
[----:B--2---:R0:W-:Y:S01]  /*43080*/  STL.64 [R1+0x5710], R10 ;  /* 0x0057100a01007387 */ /* 0x0041e20000100a00 */
[----:B------:R-:W2:Y:S02]  /*43090*/  LDL.LU R16, [R1+0xb50] ;  /* 0x000b500001107983 */ /* 0x000ea40000300800 */
[----:B------:R-:W2:Y:S02]  /*430a0*/  LDL.LU R17, [R1+0xb54] ;  /* 0x000b540001117983 */ /* 0x000ea40000300800 */
[----:B------:R-:W2:Y:S01]  /*430b0*/  LDL.LU R18, [R1+0xb58] ;  /* 0x000b580001127983 */ /* 0x000ea20000300800 */
[----:B------:R-:W2:Y:S01]  /*430c0*/  LDL.LU R19, [R1+0xb5c] ;  /* 0x000b5c0001137983 */ /* 0x000ea20000300800 */
[----:B0-----:R-:W-:-:S02]  /*430d0*/  IMAD.MOV.U32 R10, RZ, RZ, R12 ;  /* 0x000000ffff0a7224 */ /* 0x001fc400078e000c */
[----:B------:R-:W-:-:S05]  /*430e0*/  IMAD.MOV.U32 R11, RZ, RZ, R3 ;  /* 0x000000ffff0b7224 */ /* 0x000fca00078e0003 */
[----:B------:R0:W-:Y:S01]  /*430f0*/  STL.64 [R1+0x5728], R10 ;  /* 0x0057280a01007387 */ /* 0x0001e20000100a00 */
[----:B------:R-:W4:Y:S03]  /*43100*/  LDL.64 R14, [R1+0x28] ;  /* 0x00002800010e7983 */ /* 0x000f260000100a00 */
[----:B0-----:R-:W2:Y:S04]  /*43110*/  LDL.64 R10, [R1+0x58] ;  /* 0x00005800010a7983 */ /* 0x001ea80000100a00 */
[----:B----4-:R0:W-:Y:S01]  /*43120*/  STL.64 [R1+0x5708], R14 ;  /* 0x0057080e01007387 */ /* 0x0101e20000100a00 */
[----:B------:R-:W4:Y:S02]  /*43130*/  LDL.LU R12, [R1+0xb30] ;  /* 0x000b3000010c7983 */ /* 0x000f240000300800 */
[----:B------:R-:W4:Y:S01]  /*43140*/  LDL.LU R13, [R1+0xb34] ;  /* 0x000b3400010d7983 */ /* 0x000f220000300800 */
[----:B0-----:R-:W2:Y:S01]  /*43150*/  LDL.LU R14, [R1+0xb38] ;  /* 0x000b3800010e7983 */ /* 0x001ea20000300800 */
[----:B------:R-:W2:Y:S03]  /*43160*/  LDL.LU R15, [R1+0xb3c] ;  /* 0x000b3c00010f7983 */ /* 0x000ea60000300800 */
[----:B--2---:R-:W-:Y:S01]  /*43170*/  STL.64 [R1+0x5720], R14 ;  /* 0x0057200e01007387 */ /* 0x004fe20000100a00 */
[----:B----4-:R0:W-:Y:S03]  /*43180*/  STL.64 [R1+0x5718], R12 ;  /* 0x0057180c01007387 */ /* 0x0101e60000100a00 */
[----:B0-----:R-:W2:Y:S01]  /*43190*/  LDL.LU R12, [R1+0xb40] ;  /* 0x000b4000010c7983 */ /* 0x001ea20000300800 */
[----:B------:R-:W2:Y:S02]  /*431a0*/  LDL.LU R13, [R1+0xb44] ;  /* 0x000b4400010d7983 */ /* 0x000ea40000300800 */
[----:B------:R-:W2:Y:S02]  /*431b0*/  LDL.LU R14, [R1+0xb48] ;  /* 0x000b4800010e7983 */ /* 0x000ea40000300800 */
[----:B------:R-:W2:Y:S01]  /*431c0*/  LDL.LU R15, [R1+0xb4c] ;  /* 0x000b4c00010f7983 */ /* 0x000ea20000300800 */
[----:B---3--:R0:W-:Y:S01]  /*431d0*/  STL.64 [R1+0x56b8], R26 ;  /* 0x0056b81a01007387 */ /* 0x0081e20000100a00 */
[----:B------:R-:W-:Y:S02]  /*431e0*/  STL.64 [R1+0x56b0], R24 ;  /* 0x0056b01801007387 */ /* 0x000fe40000100a00 */
[----:B------:R-:W3:Y:S02]  /*431f0*/  LDL.LU R4, [R1+0xb00] ;  /* 0x000b000001047983 */ /* 0x000ee40000300800 */
[----:B------:R-:W3:Y:S01]  /*43200*/  LDL.LU R5, [R1+0xb04] ;  /* 0x000b040001057983 */ /* 0x000ee20000300800 */
[----:B------:R-:W4:Y:S01]  /*43210*/  LDL.LU R6, [R1+0xb08] ;  /* 0x000b080001067983 */ /* 0x000f220000300800 */
[----:B------:R-:W4:Y:S02]  /*43220*/  LDL.LU R7, [R1+0xb0c] ;  /* 0x000b0c0001077983 */ /* 0x000f240000300800 */
[----:B0-----:R-:W-:-:S02]  /*43230*/  IMAD.MOV.U32 R26, RZ, RZ, R2 ;  /* 0x000000ffff1a7224 */ /* 0x001fc400078e0002 */
[----:B------:R-:W-:Y:S01]  /*43240*/  IMAD.MOV.U32 R27, RZ, RZ, R0 ;  /* 0x000000ffff1b7224 */ /* 0x000fe200078e0000 */
[----:B------:R-:W-:Y:S01]  /*43250*/  HMMA.16816.F32 R16, R20, R10, R16 ;  /* 0x0000000a1410723c */ /* 0x000fe20000001810 */
[----:B----4-:R0:W-:Y:S01]  /*43260*/  STL.64 [R1+0x56e8], R6 ;  /* 0x0056e80601007387 */ /* 0x0101e20000100a00 */
[----:B---3--:R-:W-:Y:S03]  /*43270*/  STL.64 [R1+0x56e0], R4 ;  /* 0x0056e00401007387 */ /* 0x008fe60000100a00 */
[----:B0-----:R-:W3:Y:S01]  /*43280*/  LDL.64 R6, [R1+0x18] ;  /* 0x0000180001067983 */ /* 0x001ee20000100a00 */
[----:B------:R0:W-:Y:S03]  /*43290*/  STL.64 [R1+0x56d0], R26 ;  /* 0x0056d01a01007387 */ /* 0x0001e60000100a00 */
[----:B0-----:R-:W4:Y:S04]  /*432a0*/  LDL.64 R26, [R1+0x8] ;  /* 0x00000800011a7983 */ /* 0x001f280000100a00 */
[----:B----4-:R0:W-:Y:S01]  /*432b0*/  STL.64 [R1+0x56f0], R26 ;  /* 0x0056f01a01007387 */ /* 0x0101e20000100a00 */
[----:B------:R-:W3:Y:S02]  /*432c0*/  LDL.LU R24, [R1+0xb10] ;  /* 0x000b100001187983 */ /* 0x000ee40000300800 */
[----:B------:R-:W3:Y:S01]  /*432d0*/  LDL.LU R25, [R1+0xb14] ;  /* 0x000b140001197983 */ /* 0x000ee20000300800 */
[----:B0-----:R-:W3:Y:S01]  /*432e0*/  LDL.LU R26, [R1+0xb18] ;  /* 0x000b1800011a7983 */ /* 0x001ee20000300800 */
[----:B------:R-:W3:Y:S02]  /*432f0*/  LDL.LU R27, [R1+0xb1c] ;  /* 0x000b1c00011b7983 */ /* 0x000ee40000300800 */
[----:B------:R-:W-:Y:S02]  /*43300*/  STL [R1+0x5644], R28 ;  /* 0x0056441c01007387 */ /* 0x000fe40000100800 */
[----:B------:R-:W-:Y:S01]  /*43310*/  STL [R1+0x5640], R29 ;  /* 0x0056401d01007387 */ /* 0x000fe20000100800 */
[----:B------:R0:W-:Y:S01]  /*43320*/  STL.64 [R1+0x11f0], R16 ;  /* 0x0011f01001007387 */ /* 0x0001e20000100a00 */
[----:B------:R1:W-:Y:S02]  /*43330*/  STL.64 [R1+0x11f8], R18 ;  /* 0x0011f81201007387 */ /* 0x0003e40000100a00 */
[----:B0-----:R-:W-:Y:S01]  /*43340*/  IMAD.MOV.U32 R17, RZ, RZ, R10 ;  /* 0x000000ffff117224 */ /* 0x001fe200078e000a */
[----:B-1----:R-:W4:Y:S01]  /*43350*/  LDL.LU.64 R18, [R1+0x5730] ;  /* 0x0057300001127983 */ /* 0x002f220000300a00 */
[----:B------:R-:W-:-:S02]  /*43360*/  IMAD.MOV.U32 R16, RZ, RZ, R11 ;  /* 0x000000ffff107224 */ /* 0x000fc400078e000b */
[----:B------:R-:W2:Y:S03]  /*43370*/  LDL.LU.64 R10, [R1+0x5728] ;  /* 0x00572800010a7983 */ /* 0x000ea60000300a00 */
[----:B------:R-:W-:Y:S01]  /*43380*/  STL [R1+0x564c], R16 ;  /* 0x00564c1001007387 */ /* 0x000fe20000100800 */
[----:B------:R-:W-:Y:S02]  /*43390*/  STL [R1+0x5648], R17 ;  /* 0x0056481101007387 */ /* 0x000fe40000100800 */
[----:B------:R-:W3:Y:S01]  /*433a0*/  LDL R3, [R1+0x2350] ;  /* 0x0023500001037983 */ /* 0x000ee20000100800 */
[C---:B--2---:R-:W-:Y:S01]  /*433b0*/  HMMA.16816.F32 R8, R20.reuse, R10, R12 ;  /* 0x0000000a1408723c */ /* 0x044fe2000000180c */
[----:B---3--:R-:W-:Y:S01]  /*433c0*/  STL [R1+0x5650], R3 ;  /* 0x0056500301007387 */ /* 0x008fe20000100800 */
[----:B------:R-:W2:Y:S02]  /*433d0*/  LDL.LU.64 R14, [R1+0x5720] ;  /* 0x00572000010e7983 */ /* 0x000ea40000300a00 */
[----:B------:R-:W2:Y:S11]  /*433e0*/  LDL.LU.64 R12, [R1+0x5718] ;  /* 0x00571800010c7983 */ /* 0x000eb60000300a00 */
[----:B------:R-:W-:Y:S08]  /*433f0*/  @!UPT UIADD3 URZ, URZ, URZ, URZ ;  /* 0x0000003f3f3ff290 */ /* 0x000ff0000fffe03f */
        /* <DEDUP_REMOVED lines=11> */
[----:B------:R-:W2:Y:S01]  /*434b0*/  LDL.LU.64 R8, [R1+0x56f8] ;  /* 0x0056f80001087983 */ /* 0x000ea20000300a00 */
[----:B------:R-:W-:Y:S01]  /*434c0*/  HMMA.16816.F32 R24, R20, R6, R24 ;  /* 0x000000061418723c */ /* 0x000fe20000001818 */
[----:B------:R0:W-:Y:S01]  /*434d0*/  STL [R1+0x5654], R28 ;  /* 0x0056541c01007387 */ /* 0x0001e20000100800 */
[----:B------:R-:W-:-:S02]  /*434e0*/  IMAD.MOV.U32 R3, RZ, RZ, R7 ;  /* 0x000000ffff037224 */ /* 0x000fc400078e0007 */
[----:B0-----:R-:W-:-:S04]  /*434f0*/  IMAD.MOV.U32 R28, RZ, RZ, R6 ;  /* 0x000000ffff1c7224 */ /* 0x001fc800078e0006 */
[C---:B--2---:R-:W-:Y:S01]  /*43500*/  HMMA.16816.F32 R8, R20.reuse, R14, R8 ;  /* 0x0000000e1408723c */ /* 0x044fe20000001808 */
[----:B------:R-:W-:Y:S02]  /*43510*/  IMAD.MOV.U32 R16, RZ, RZ, R14 ;  /* 0x000000ffff107224 */ /* 0x000fe400078e000e */
[----:B------:R-:W-:Y:S11]  /*43520*/  IMAD.MOV.U32 R17, RZ, RZ, R15 ;  /* 0x000000ffff117224 */ /* 0x000ff600078e000f */
[----:B------:R-:W-:Y:S09]  /*43530*/  @!UPT UIADD3 URZ, URZ, URZ, URZ ;  /* 0x0000003f3f3ff290 */ /* 0x000ff2000fffe03f */
[----:B------:R-:W-:Y:S01]  /*43540*/  STL.64 [R1+0x11c0], R8 ;  /* 0x0011c00801007387 */ /* 0x000fe20000100a00 */
[----:B------:R-:W-:Y:S02]  /*43550*/  STL.64 [R1+0x11c8], R10 ;  /* 0x0011c80a01007387 */ /* 0x000fe40000100a00 */
[----:B----4-:R-:W-:Y:S02]  /*43560*/  STL.64 [R1+0x56c8], R18 ;  /* 0x0056c81201007387 */ /* 0x010fe40000100a00 */
[----:B------:R0:W-:Y:S02]  /*43570*/  STL.64 [R1+0x56c0], R16 ;  /* 0x0056c01001007387 */ /* 0x0001e40000100a00 */
        /* <DEDUP_REMOVED lines=8> */
[----:B------:R-:W4:Y:S01]  /*43600*/  LDL.LU R12, [R1+0xad0] ;  /* 0x000ad000010c7983 */ /* 0x000f220000300800 */
[----:B------:R-:W4:Y:S02]  /*43610*/  LDL.LU R13, [R1+0xad4] ;  /* 0x000ad400010d7983 */ /* 0x000f240000300800 */
[----:B------:R-:W4:Y:S02]  /*43620*/  LDL.LU R14, [R1+0xad8] ;  /* 0x000ad800010e7983 */ /* 0x000f240000300800 */
[----:B------:R-:W4:Y:S01]  /*43630*/  LDL.LU R15, [R1+0xadc] ;  /* 0x000adc00010f7983 */ /* 0x000f220000300800 */
        /* <DEDUP_REMOVED lines=11> */
[----:B-1----:R-:W2:Y:S01]  /*436f0*/  LDL.LU.64 R6, [R1+0x56d8] ;  /* 0x0056d80001067983 */ /* 0x002ea20000300a00 */
[----:B------:R-:W-:Y:S02]  /*43700*/  IMAD.MOV.U32 R4, RZ, RZ, R27 ;  /* 0x000000ffff047224 */ /* 0x000fe400078e001b */
[----:B------:R-:W2:Y:S02]  /*43710*/  LDL.LU.64 R26, [R1+0x56d0] ;  /* 0x0056d000011a7983 */ /* 0x000ea40000300a00 */
[C---:B--2---:R-:W-:Y:S01]  /*43720*/  HMMA.16816.F32 R24, R20.reuse, R26, R16 ;  /* 0x0000001a1418723c */ /* 0x044fe20000001810 */
[----:B------:R-:W4:Y:S01]  /*43730*/  LDL.LU.64 R18, [R1+0x56c8] ;  /* 0x0056c80001127983 */ /* 0x000f220000300a00 */
[----:B------:R-:W2:Y:S11]  /*43740*/  LDL.LU.64 R16, [R1+0x56c0] ;  /* 0x0056c00001107983 */ /* 0x000eb60000300a00 */
[----:B------:R-:W-:Y:S10]  /*43750*/  @!UPT UIADD3 URZ, URZ, URZ, URZ ;  /* 0x0000003f3f3ff290 */ /* 0x000ff4000fffe03f */
[----:B------:R-:W-:Y:S01]  /*43760*/  STL.64 [R1+0x1190], R24 ;  /* 0x0011901801007387 */ /* 0x000fe20000100a00 */
[----:B------:R0:W-:Y:S03]  /*43770*/  STL.64 [R1+0x1198], R26 ;  /* 0x0011981a01007387 */ /* 0x0001e60000100a00 */
[----:B0-----:R-:W2:Y:S01]  /*43780*/  LDL.LU.64 R26, [R1+0x56b8] ;  /* 0x0056b800011a7983 */ /* 0x001ea20000300a00 */
[----:B------:R-:W2:Y:S02]  /*43790*/  LDL.LU.64 R24, [R1+0x56b0] ;  /* 0x0056b00001187983 */ /* 0x000ea40000300a00 */
[----:B--2---:R-:W-:Y:S01]  /*437a0*/  HMMA.16816.F32 R20, R20, R6, R24 ;  /* 0x000000061414723c */ /* 0x004fe20000001818 */
[----:B------:R-:W4:Y:S01]  /*437b0*/  LDL.LU.64 R26, [R1+0x56a8] ;  /* 0x0056a800011a7983 */ /* 0x000f220000300a00 */
[----:B------:R-:W4:Y:S11]  /*437c0*/  LDL.LU.64 R24, [R1+0x56a0] ;  /* 0x0056a00001187983 */ /* 0x000f360000300a00 */
[----:B------:R-:W-:Y:S10]  /*437d0*/  @!UPT UIADD3 URZ, URZ, URZ, URZ ;  /* 0x0000003f3f3ff290 */ /* 0x000ff4000fffe03f */
[----:B------:R-:W-:Y:S01]  /*437e0*/  STL.64 [R1+0x1180], R20 ;  /* 0x0011801401007387 */ /* 0x000fe20000100a00 */
[----:B------:R0:W-:Y:S03]  /*437f0*/  STL.64 [R1+0x1188], R22 ;  /* 0x0011881601007387 */ /* 0x0001e60000100a00 */
[----:B0-----:R-:W2:Y:S04]  /*43800*/  LDL.64 R22, [R1+0x88] ;  /* 0x0000880001167983 */ /* 0x001ea80000100a00 */
[----:B--2---:R0:W-:Y:S04]  /*43810*/  STL.64 [R1+0x5658], R22 ;  /* 0x0056581601007387 */ /* 0x0041e80000100a00 */
[----:B0-----:R-:W2:Y:S04]  /*43820*/  LDL.64 R22, [R1+0x98] ;  /* 0x0000980001167983 */ /* 0x001ea80000100a00 */
[----:B--2---:R0:W-:Y:S04]  /*43830*/  STL.64 [R1+0x5668], R22 ;  /* 0x0056681601007387 */ /* 0x0041e80000100a00 */
[----:B0-----:R-:W2:Y:S01]  /*43840*/  LDL.64 R22, [R1+0xa8] ;  /* 0x0000a80001167983 */ /* 0x001ea20000100a00 */
[C---:B----4-:R-:W-:Y:S03]  /*43850*/  HMMA.16816.F32 R12, R24.reuse, R18, R12 ;  /* 0x00000012180c723c */ /* 0x050fe6000000180c */
[----:B--2---:R0:W-:Y:S01]  /*43860*/  STL.64 [R1+0x5680], R22 ;  /* 0x0056801601007387 */ /* 0x0041e20000100a00 */
[----:B------:R-:W2:Y:S02]  /*43870*/  LDL.LU R20, [R1+0xab0] ;  /* 0x000ab00001147983 */ /* 0x000ea40000300800 */
[----:B------:R-:W2:Y:S01]  /*43880*/  LDL.LU R21, [R1+0xab4] ;  /* 0x000ab40001157983 */ /* 0x000ea20000300800 */
[----:B0-----:R-:W2:Y:S01]  /*43890*/  LDL.LU R22, [R1+0xab8] ;  /* 0x000ab80001167983 */ /* 0x001ea20000300800 */
[----:B------:R-:W2:Y:S02]  /*438a0*/  LDL.LU R23, [R1+0xabc] ;  /* 0x000abc0001177983 */ /* 0x000ea40000300800 */
[----:B------:R-:W-:Y:S02]  /*438b0*/  STL.64 [R1+0x5590], R6 ;  /* 0x0055900601007387 */ /* 0x000fe40000100a00 */
[----:B------:R0:W-:Y:S02]  /*438c0*/  STL.64 [R1+0x5660], R4 ;  /* 0x0056600401007387 */ /* 0x0001e40000100a00 */
[----:B0-----:R-:W4:Y:S01]  /*438d0*/  LDL.LU R4, [R1+0xa90] ;  /* 0x000a900001047983 */ /* 0x001f220000300800 */
[----:B------:R-:W4:Y:S02]  /*438e0*/  LDL.LU R5, [R1+0xa94] ;  /* 0x000a940001057983 */ /* 0x000f240000300800 */
[----:B------:R-:W2:Y:S02]  /*438f0*/  LDL.LU R6, [R1+0xa98] ;  /* 0x000a980001067983 */ /* 0x000ea40000300800 */
[----:B------:R-:W2:Y:S02]  /*43900*/  LDL.LU R7, [R1+0xa9c] ;  /* 0x000a9c0001077983 */ /* 0x000ea40000300800 */
[----:B--2---:R-:W-:Y:S01]  /*43910*/  STL.64 [R1+0x5678], R6 ;  /* 0x0056780601007387 */ /* 0x004fe20000100a00 */
[----:B----4-:R0:W-:Y:S03]  /*43920*/  STL.64 [R1+0x5670], R4 ;  /* 0x0056700401007387 */ /* 0x0101e60000100a00 */
[----:B0-----:R-:W2:Y:S01]  /*43930*/  LDL.LU R4, [R1+0xaa0] ;  /* 0x000aa00001047983 */ /* 0x001ea20000300800 */
[----:B------:R-:W2:Y:S02]  /*43940*/  LDL.LU R5, [R1+0xaa4] ;  /* 0x000aa40001057983 */ /* 0x000ea40000300800 */
[----:B------:R-:W2:Y:S02]  /*43950*/  LDL.LU R6, [R1+0xaa8] ;  /* 0x000aa80001067983 */ /* 0x000ea40000300800 */
[----:B------:R-:W2:Y:S01]  /*43960*/  LDL.LU R7, [R1+0xaac] ;  /* 0x000aac0001077983 */ /* 0x000ea20000300800 */
[----:B------:R-:W-:Y:S01]  /*43970*/  STL.64 [R1+0x1170], R12 ;  /* 0x0011700c01007387 */ /* 0x000fe20000100a00 */
[----:B------:R0:W-:Y:S03]  /*43980*/  STL.64 [R1+0x1178], R14 ;  /* 0x0011780e01007387 */ /* 0x0001e60000100a00 */
[----:B0-----:R-:W3:Y:S01]  /*43990*/  LDL.LU.64 R14, [R1+0x5698] ;  /* 0x00569800010e7983 */ /* 0x001ee20000300a00 */
[----:B------:R-:W-:Y:S01]  /*439a0*/  STL.64 [R1+0x5588], R18 ;  /* 0x0055881201007387 */ /* 0x000fe20000100a00 */
[C---:B---3--:R-:W-:Y:S11]  /*439b0*/  HMMA.16816.F32 R8, R24.reuse, R14, R8 ;  /* 0x0000000e1808723c */ /* 0x048ff60000001808 */
[----:B------:R-:W-:Y:S11]  /*439c0*/  @!UPT UIADD3 URZ, URZ, URZ, URZ ;  /* 0x0000003f3f3ff290 */ /* 0x000ff6000fffe03f */
[----:B------:R-:W-:Y:S01]  /*439d0*/  @!UPT UIADD3 URZ, URZ, URZ, URZ ;  /* 0x0000003f3f3ff290 */ /* 0x000fe2000fffe03f */
[----:B------:R-:W-:Y:S01]  /*439e0*/  STL.64 [R1+0x1160], R8 ;  /* 0x0011600801007387 */ /* 0x000fe20000100a00 */
[----:B------:R0:W-:Y:S03]  /*439f0*/  STL.64 [R1+0x1168], R10 ;  /* 0x0011680a01007387 */ /* 0x0001e60000100a00 */
[----:B0-----:R-:W3:Y:S01]  /*43a00*/  LDL.LU.64 R10, [R1+0x5690] ;  /* 0x00569000010a7983 */ /* 0x001ee20000300a00 */
[----:B------:R-:W4:Y:S01]  /*43a10*/  LDL.LU R9, [R1+0x5688] ;  /* 0x0056880001097983 */ /* 0x000f220000300800 */
[C---:B---3--:R-:W-:Y:S11]  /*43a20*/  HMMA.16816.F32 R20, R24.reuse, R10, R20 ;  /* 0x0000000a1814723c */ /* 0x048ff60000001814 */
[----:B------:R-:W-:Y:S11]  /*43a30*/  @!UPT UIADD3 URZ, URZ, URZ, URZ ;  /* 0x0000003f3f3ff290 */ /* 0x000ff6000fffe03f */
[----:B------:R-:W-:Y:S01]  /*43a40*/  @!UPT UIADD3 URZ, URZ, URZ, URZ ;  /* 0x0000003f3f3ff290 */ /* 0x000fe2000fffe03f */
[----:B------:R-:W-:Y:S01]  /*43a50*/  STL.64 [R1+0x1150], R20 ;  /* 0x0011501401007387 */ /* 0x000fe20000100a00 */
[----:B------:R0:W-:Y:S03]  /*43a60*/  STL.64 [R1+0x1158], R22 ;  /* 0x0011581601007387 */ /* 0x0001e60000100a00 */
[----:B0-----:R-:W2:Y:S01]  /*43a70*/  LDL.LU.64 R22, [R1+0x5680] ;  /* 0x0056800001167983 */ /* 0x001ea20000300a00 */
[----:B------:R-:W-:Y:S01]  /*43a80*/  STL.64 [R1+0x5598], R10 ;  /* 0x0055980a01007387 */ /* 0x000fe20000100a00 */
        /* <DEDUP_REMOVED lines=13> */
[----:B------:R0:W-:Y:S01]  /*43b60*/  STL.64 [R1+0x1130], R4 ;  /* 0x0011300401007387 */ /* 0x0001e20000100a00 */
[----:B------:R-:W-:Y:S03]  /*43b70*/  STL.64 [R1+0x1138], R6 ;  /* 0x0011380601007387 */ /* 0x000fe60000100a00 */
[----:B0-----:R-:W2:Y:S01]  /*43b80*/  LDL.LU.64 R4, [R1+0x5660] ;  /* 0x0056600001047983 */ /* 0x001ea20000300a00 */
[----:B------:R-:W3:Y:S02]  /*43b90*/  LDL.LU.64 R22, [R1+0x5658] ;  /* 0x0056580001167983 */ /* 0x000ee40000300a00 */
[----:B------:R-:W-:Y:S02]  /*43ba0*/  STL.64 [R1+0x5570], R14 ;  /* 0x0055700e01007387 */ /* 0x000fe40000100a00 */
[----:B------:R0:W-:Y:S02]  /*43bb0*/  STL.64 [R1+0x5568], R12 ;  /* 0x0055680c01007387 */ /* 0x0001e40000100a00 */
[----:B0-----:R-:W2:Y:S01]  /*43bc0*/  LDL.LU R12, [R1+0xa80] ;  /* 0x000a8000010c7983 */ /* 0x001ea20000300800 */
[----:B------:R-:W2:Y:S02]  /*43bd0*/  LDL.LU R13, [R1+0xa84] ;  /* 0x000a8400010d7983 */ /* 0x000ea40000300800 */
[----:B------:R-:W2:Y:S02]  /*43be0*/  LDL.LU R14, [R1+0xa88] ;  /* 0x000a8800010e7983 */ /* 0x000ea40000300800 */
[----:B------:R-:W2:Y:S02]  /*43bf0*/  LDL.LU R15, [R1+0xa8c] ;  /* 0x000a8c00010f7983 */ /* 0x000ea40000300800 */
[----:B---3--:R-:W-:-:S02]  /*43c00*/  IMAD.MOV.U32 R7, RZ, RZ, R22 ;  /* 0x000000ffff077224 */ /* 0x008fc400078e0016 */
[----:B------:R-:W-:Y:S01]  /*43c10*/  IMAD.MOV.U32 R6, RZ, RZ, R23 ;  /* 0x000000ffff067224 */ /* 0x000fe200078e0017 */
[----:B--2---:R-:W-:Y:S01]  /*43c20*/  HMMA.16816.F32 R12, R24, R22, R12 ;  /* 0x00000016180c723c */ /* 0x004fe2000000180c */
[----:B----4-:R-:W0:Y:S11]  /*43c30*/  LDSM.16.MT88.4 R20, [R9+0x12180] ;  /* 0x012180000914783b */ /* 0x010e360000004200 */
[----:B------:R-:W-:Y:S11]  /*43c40*/  @!UPT UIADD3 URZ, URZ, URZ, URZ ;  /* 0x0000003f3f3ff290 */ /* 0x000ff6000fffe03f */
[----:B------:R-:W-:Y:S01]  /*43c50*/  STL.64 [R1+0x1120], R12 ;  /* 0x0011200c01007387 */ /* 0x000fe20000100a00 */
[----:B------:R-:W-:Y:S03]  /*43c60*/  STL.64 [R1+0x1128], R14 ;  /* 0x0011280e01007387 */ /* 0x000fe60000100a00 */
[----:B0-----:R0:W-:Y:S01]  /*43c70*/  STL.64 [R1+0x5460], R22 ;  /* 0x0054601601007387 */ /* 0x0011e20000100a00 */
[----:B------:R-:W-:Y:S02]  /*43c80*/  STL.64 [R1+0x5458], R20 ;  /* 0x0054581401007387 */ /* 0x000fe40000100a00 */
[----:B------:R-:W2:Y:S02]  /*43c90*/  LDL.LU R8, [R1+0x9f0] ;  /* 0x0009f00001087983 */ /* 0x000ea40000300800 */
[----:B------:R-:W2:Y:S01]  /*43ca0*/  LDL.LU R9, [R1+0x9f4] ;  /* 0x0009f40001097983 */ /* 0x000ea20000300800 */
[----:B------:R-:W3:Y:S01]  /*43cb0*/  LDL.LU R10, [R1+0x9f8] ;  /* 0x0009f800010a7983 */ /* 0x000ee20000300800 */
[----:B------:R-:W3:Y:S02]  /*43cc0*/  LDL.LU R11, [R1+0x9fc] ;  /* 0x0009fc00010b7983 */ /* 0x000ee40000300800 */
[----:B0-----:R-:W-:-:S02]  /*43cd0*/  IMAD.MOV.U32 R22, RZ, RZ, R7 ;  /* 0x000000ffff167224 */ /* 0x001fc400078e0007 */
[----:B------:R-:W-:Y:S01]  /*43ce0*/  IMAD.MOV.U32 R23, RZ, RZ, R6 ;  /* 0x000000ffff177224 */ /* 0x000fe200078e0006 */
[----:B---3--:R0:W-:Y:S01]  /*43cf0*/  STL.64 [R1+0x55a8], R10 ;  /* 0x0055a80a01007387 */ /* 0x0081e20000100a00 */
[----:B--2---:R-:W-:Y:S02]  /*43d00*/  STL.64 [R1+0x55a0], R8 ;  /* 0x0055a00801007387 */ /* 0x004fe40000100a00 */
[----:B0-----:R-:W-:Y:S02]  /*43d10*/  IMAD.MOV.U32 R10, RZ, RZ, R5 ;  /* 0x000000ffff0a7224 */ /* 0x001fe400078e0005 */
[----:B------:R-:W-:-:S05]  /*43d20*/  IMAD.MOV.U32 R11, RZ, RZ, R4 ;  /* 0x000000ffff0b7224 */ /* 0x000fca00078e0004 */
[----:B------:R-:W-:Y:S01]  /*43d30*/  STL.64 [R1+0x55b8], R10 ;  /* 0x0055b80a01007387 */ /* 0x000fe20000100a00 */
[----:B------:R-:W2:Y:S03]  /*43d40*/  LDL.64 R6, [R1+0xc8] ;  /* 0x0000c80001067983 */ /* 0x000ea60000100a00 */
[----:B--2---:R0:W-:Y:S01]  /*43d50*/  STL.64 [R1+0x55b0], R6 ;  /* 0x0055b00601007387 */ /* 0x0041e20000100a00 */
[----:B------:R-:W2:Y:S02]  /*43d60*/  LDL.LU R4, [R1+0xa00] ;  /* 0x000a000001047983 */ /* 0x000ea40000300800 */
[----:B------:R-:W2:Y:S01]  /*43d70*/  LDL.LU R5, [R1+0xa04] ;  /* 0x000a040001057983 */ /* 0x000ea20000300800 */
[----:B0-----:R-:W3:Y:S01]  /*43d80*/  LDL.LU R6, [R1+0xa08] ;  /* 0x000a080001067983 */ /* 0x001ee20000300800 */
[----:B------:R-:W3:Y:S02]  /*43d90*/  LDL.LU R7, [R1+0xa0c] ;  /* 0x000a0c0001077983 */ /* 0x000ee40000300800 */
[----:B------:R-:W-:-:S02]  /*43da0*/  IMAD.MOV.U32 R10, RZ, RZ, R28 ;  /* 0x000000ffff0a7224 */ /* 0x000fc400078e001c */
[----:B------:R-:W-:Y:S01]  /*43db0*/  IMAD.MOV.U32 R11, RZ, RZ, R3 ;  /* 0x000000ffff0b7224 */ /* 0x000fe200078e0003 */
[----:B---3--:R-:W-:Y:S01]  /*43dc0*/  STL.64 [R1+0x55c8], R6 ;  /* 0x0055c80601007387 */ /* 0x008fe20000100a00 */
[----:B--2---:R-:W-:Y:S02]  /*43dd0*/  STL.64 [R1+0x55c0], R4 ;  /* 0x0055c00401007387 */ /* 0x004fe40000100a00 */
[----:B------:R-:W2:Y:S02]  /*43de0*/  LDL.LU R28, [R1+0x5654] ;  /* 0x00565400011c7983 */ /* 0x000ea40000300800 */
[----:B------:R-:W3:Y:S01]  /*43df0*/  LDL.LU R3, [R1+0x5650] ;  /* 0x0056500001037983 */ /* 0x000ee20000300800 */
[----:B------:R0:W-:Y:S02]  /*43e00*/  STL.64 [R1+0x55d0], R10 ;  /* 0x0055d00a01007387 */ /* 0x0001e40000100a00 */
[----:B0-----:R-:W-:Y:S02]  /*43e10*/  IMAD.MOV.U32 R10, RZ, RZ, R16 ;  /* 0x000000ffff0a7224 */ /* 0x001fe400078e0010 */
[----:B------:R-:W-:Y:S01]  /*43e20*/  IMAD.MOV.U32 R11, RZ, RZ, R17 ;  /* 0x000000ffff0b7224 */ /* 0x000fe200078e0011 */
[----:B------:R-:W4:Y:S01]  /*43e30*/  LDL.LU R16, [R1+0x564c] ;  /* 0x00564c0001107983 */ /* 0x000f220000300800 */
[----:B------:R-:W3:Y:S03]  /*43e40*/  LDL.LU R17, [R1+0x5648] ;  /* 0x0056480001117983 */ /* 0x000ee60000300800 */
[----:B------:R0:W-:Y:S01]  /*43e50*/  STL.64 [R1+0x55e8], R10 ;  /* 0x0055e80a01007387 */ /* 0x0001e20000100a00 */
[----:B------:R-:W3:Y:S02]  /*43e60*/  LDL.LU R4, [R1+0xa10] ;  /* 0x000a100001047983 */ /* 0x000ee40000300800 */
[----:B------:R-:W3:Y:S02]  /*43e70*/  LDL.LU R5, [R1+0xa14] ;  /* 0x000a140001057983 */ /* 0x000ee40000300800 */
[----:B------:R-:W3:Y:S01]  /*43e80*/  LDL.LU R6, [R1+0xa18] ;  /* 0x000a180001067983 */ /* 0x000ee20000300800 */
[----:B------:R-:W3:Y:S01]  /*43e90*/  LDL.LU R7, [R1+0xa1c] ;  /* 0x000a1c0001077983 */ /* 0x000ee20000300800 */
[----:B0-----:R-:W-:-:S02]  /*43ea0*/  IMAD.MOV.U32 R11, RZ, RZ, R29 ;  /* 0x000000ffff0b7224 */ /* 0x001fc400078e001d */
[----:B--2---:R-:W-:Y:S02]  /*43eb0*/  IMAD.MOV.U32 R10, RZ, RZ, R28 ;  /* 0x000000ffff0a7224 */ /* 0x004fe400078e001c */
[----:B------:R-:W2:Y:S01]  /*43ec0*/  LDL.LU R28, [R1+0x5644] ;  /* 0x00564400011c7983 */ /* 0x000ea20000300800 */
[----:B------:R-:W4:Y:S02]  /*43ed0*/  LDL.LU R29, [R1+0x5640] ;  /* 0x00564000011d7983 */ /* 0x000f240000300800 */
[----:B------:R-:W-:Y:S01]  /*43ee0*/  STL.64 [R1+0x5600], R10 ;  /* 0x0056000a01007387 */ /* 0x000fe20000100a00 */
[----:B---3--:R-:W-:Y:S01]  /*43ef0*/  STL.64 [R1+0x55e0], R6 ;  /* 0x0055e00601007387 */ /* 0x008fe20000100a00 */
[----:B------:R0:W-:Y:S03]  /*43f00*/  STL.64 [R1+0x55d8], R4 ;  /* 0x0055d80401007387 */ /* 0x0001e60000100a00 */
[----:B0-----:R-:W3:Y:S01]  /*43f10*/  LDL.LU R4, [R1+0xa20] ;  /* 0x000a200001047983 */ /* 0x001ee20000300800 */
[----:B------:R-:W3:Y:S02]  /*43f20*/  LDL.LU R5, [R1+0xa24] ;  /* 0x000a240001057983 */ /* 0x000ee40000300800 */
[----:B------:R-:W3:Y:S02]  /*43f30*/  LDL.LU R6, [R1+0xa28] ;  /* 0x000a280001067983 */ /* 0x000ee40000300800 */
[----:B------:R-:W3:Y:S01]  /*43f40*/  LDL.LU R7, [R1+0xa2c] ;  /* 0x000a2c0001077983 */ /* 0x000ee20000300800 */
[----:B------:R-:W3:Y:S04]  /*43f50*/  LDL R10, [R1+0x48] ;  /* 0x00004800010a7983 */ /* 0x000ee80000100800 */
[----:B------:R-:W3:Y:S01]  /*43f60*/  LDL R11, [R1+0x4c] ;  /* 0x00004c00010b7983 */ /* 0x000ee20000100800 */
[----:B--2---:R-:W-:-:S02]  /*43f70*/  IMAD.MOV.U32 R15, RZ, RZ, R28 ;  /* 0x000000ffff0f7224 */ /* 0x004fc400078e001c */
[----:B----4-:R-:W-:-:S05]  /*43f80*/  IMAD.MOV.U32 R14, RZ, RZ, R29 ;  /* 0x000000ffff0e7224 */ /* 0x010fca00078e001d */
[----:B------:R0:W-:Y:S04]  /*43f90*/  STL.64 [R1+0x5630], R14 ;  /* 0x0056300e01007387 */ /* 0x0001e80000100a00 */
[----:B0-----:R-:W2:Y:S04]  /*43fa0*/  LDL.64 R14, [R1+0x78] ;  /* 0x00007800010e7983 */ /* 0x001ea80000100a00 */
[----:B---3--:R-:W-:Y:S01]  /*43fb0*/  STL.64 [R1+0x5618], R10 ;  /* 0x0056180a01007387 */ /* 0x008fe20000100a00 */
[----:B------:R-:W-:Y:S02]  /*43fc0*/  STL.64 [R1+0x55f8], R6 ;  /* 0x0055f80601007387 */ /* 0x000fe40000100a00 */
[----:B------:R0:W-:Y:S02]  /*43fd0*/  STL.64 [R1+0x55f0], R4 ;  /* 0x0055f00401007387 */ /* 0x0001e40000100a00 */
[----:B0-----:R-:W3:Y:S01]  /*43fe0*/  LDL.LU R4, [R1+0xa30] ;  /* 0x000a300001047983 */ /* 0x001ee20000300800 */
[----:B------:R-:W3:Y:S02]  /*43ff0*/  LDL.LU R5, [R1+0xa34] ;  /* 0x000a340001057983 */ /* 0x000ee40000300800 */
[----:B------:R-:W4:Y:S02]  /*44000*/  LDL.LU R6, [R1+0xa38] ;  /* 0x000a380001067983 */ /* 0x000f240000300800 */
[----:B------:R-:W4:Y:S02]  /*44010*/  LDL.LU R7, [R1+0xa3c] ;  /* 0x000a3c0001077983 */ /* 0x000f240000300800 */
[----:B------:R-:W-:-:S02]  /*44020*/  IMAD.MOV.U32 R10, RZ, RZ, R17 ;  /* 0x000000ffff0a7224 */ /* 0x000fc400078e0011 */
[----:B------:R-:W-:-:S05]  /*44030*/  IMAD.MOV.U32 R11, RZ, RZ, R16 ;  /* 0x000000ffff0b7224 */ /* 0x000fca00078e0010 */
[----:B------:R0:W-:Y:S01]  /*44040*/  STL.64 [R1+0x5638], R10 ;  /* 0x0056380a01007387 */ /* 0x0001e20000100a00 */
[----:B------:R-:W2:Y:S02]  /*44050*/  LDL.LU R8, [R1+0xa70] ;  /* 0x000a700001087983 */ /* 0x000ea40000300800 */
[----:B------:R-:W2:Y:S01]  /*44060*/  LDL.LU R9, [R1+0xa74] ;  /* 0x000a740001097983 */ /* 0x000ea20000300800 */
[----:B0-----:R-:W2:Y:S01]  /*44070*/  LDL.LU R10, [R1+0xa78] ;  /* 0x000a7800010a7983 */ /* 0x001ea20000300800 */
[----:B------:R-:W2:Y:S03]  /*44080*/  LDL.LU R11, [R1+0xa7c] ;  /* 0x000a7c00010b7983 */ /* 0x000ea60000300800 */
[----:B----4-:R-:W-:Y:S01]  /*44090*/  STL.64 [R1+0x5610], R6 ;  /* 0x0056100601007387 */ /* 0x010fe20000100a00 */
[----:B---3--:R0:W-:Y:S03]  /*440a0*/  STL.64 [R1+0x5608], R4 ;  /* 0x0056080401007387 */ /* 0x0081e60000100a00 */
[----:B0-----:R-:W3:Y:S01]  /*440b0*/  LDL.LU R4, [R1+0xa40] ;  /* 0x000a400001047983 */ /* 0x001ee20000300800 */
[----:B------:R-:W3:Y:S02]  /*440c0*/  LDL.LU R5, [R1+0xa44] ;  /* 0x000a440001057983 */ /* 0x000ee40000300800 */
[----:B------:R-:W4:Y:S02]  /*440d0*/  LDL.LU R6, [R1+0xa48] ;  /* 0x000a480001067983 */ /* 0x000f240000300800 */
[----:B------:R-:W4:Y:S01]  /*440e0*/  LDL.LU R7, [R1+0xa4c] ;  /* 0x000a4c0001077983 */ /* 0x000f220000300800 */
[----:B--2---:R-:W-:Y:S01]  /*440f0*/  HMMA.16816.F32 R8, R24, R14, R8 ;  /* 0x0000000e1808723c */ /* 0x004fe20000001808 */
        /* <DEDUP_REMOVED lines=13> */
[----:B------:R0:W-:Y:S01]  /*441d0*/  STL.64 [R1+0x5550], R22 ;  /* 0x0055501601007387 */ /* 0x0001e20000100a00 */
[----:B------:R-:W4:Y:S02]  /*441e0*/  LDL.LU R20, [R1+0xa60] ;  /* 0x000a600001147983 */ /* 0x000f240000300800 */
[----:B------:R-:W4:Y:S02]  /*441f0*/  LDL.LU R21, [R1+0xa64] ;  /* 0x000a640001157983 */ /* 0x000f240000300800 */
[----:B------:R-:W-:Y:S02]  /*44200*/  IMAD.MOV.U32 R2, RZ, RZ, R14 ;  /* 0x000000ffff027224 */ /* 0x000fe400078e000e */
[----:B------:R-:W-:Y:S01]  /*44210*/  IMAD.MOV.U32 R0, RZ, RZ, R15 ;  /* 0x000000ffff007224 */ /* 0x000fe200078e000f */
[----:B0-----:R-:W4:Y:S01]  /*44220*/  LDL.LU R22, [R1+0xa68] ;  /* 0x000a680001167983 */ /* 0x001f220000300800 */
[----:B------:R-:W4:Y:S02]  /*44230*/  LDL.LU R23, [R1+0xa6c] ;  /* 0x000a6c0001177983 */ /* 0x000f240000300800 */
[----:B------:R-:W-:Y:S02]  /*44240*/  STL.64 [R1+0x1110], R8 ;  /* 0x0011100801007387 */ /* 0x000fe40000100a00 */
[----:B------:R0:W-:Y:S02]  /*44250*/  STL.64 [R1+0x1118], R10 ;  /* 0x0011180a01007387 */ /* 0x0001e40000100a00 */
[----:B0-----:R-:W2:Y:S01]  /*44260*/  LDL.LU.64 R10, [R1+0x5638] ;  /* 0x00563800010a7983 */ /* 0x001ea20000300a00 */
[----:B------:R-:W4:Y:S02]  /*44270*/  LDL.LU.64 R14, [R1+0x5630] ;  /* 0x00563000010e7983 */ /* 0x000f240000300a00 */
[----:B------:R-:W2:Y:S01]  /*44280*/  LDL.LU R12, [R1+0x9d0] ;  /* 0x0009d000010c7983 */ /* 0x000ea20000300800 */
[C---:B----4-:R-:W-:Y:S11]  /*44290*/  HMMA.16816.F32 R20, R24.reuse, R14, R20 ;  /* 0x0000000e1814723c */ /* 0x050ff60000001814 */
[----:B------:R-:W-:Y:S11]  /*442a0*/  @!UPT UIADD3 URZ, URZ, URZ, URZ ;  /* 0x0000003f3f3ff290 */ /* 0x000ff6000fffe03f */
[----:B------:R-:W-:Y:S01]  /*442b0*/  @!UPT UIADD3 URZ, URZ, URZ, URZ ;  /* 0x0000003f3f3ff290 */ /* 0x000fe2000fffe03f */
[----:B------:R0:W-:Y:S01]  /*442c0*/  STL.64 [R1+0x10f0], R20 ;  /* 0x0010f01401007387 */ /* 0x0001e20000100a00 */
[----:B------:R1:W-:Y:S02]  /*442d0*/  STL.64 [R1+0x10f8], R22 ;  /* 0x0010f81601007387 */ /* 0x0003e40000100a00 */
[----:B------:R-:W4:Y:S02]  /*442e0*/  LDL.LU R13, [R1+0x9d4] ;  /* 0x0009d400010d7983 */ /* 0x000f240000300800 */
[----:B------:R-:W4:Y:S01]  /*442f0*/  LDL.LU R14, [R1+0x9d8] ;  /* 0x0009d800010e7983 */ /* 0x000f220000300800 */
[----:B------:R-:W4:Y:S04]  /*44300*/  LDL.LU R15, [R1+0x9dc] ;  /* 0x0009dc00010f7983 */ /* 0x000f280000300800 */
[----:B0-----:R-:W3:Y:S01]  /*44310*/  LDL.LU R20, [R1+0x9b0] ;  /* 0x0009b00001147983 */ /* 0x001ee20000300800 */
[----:B------:R-:W3:Y:S02]  /*44320*/  LDL.LU R21, [R1+0x9b4] ;  /* 0x0009b40001157983 */ /* 0x000ee40000300800 */
[----:B-1----:R-:W3:Y:S02]  /*44330*/  LDL.LU R22, [R1+0x9b8] ;  /* 0x0009b80001167983 */ /* 0x002ee40000300800 */
[----:B------:R-:W3:Y:S01]  /*44340*/  LDL.LU R23, [R1+0x9bc] ;  /* 0x0009bc0001177983 */ /* 0x000ee20000300800 */
[C---:B--2---:R-:W-:Y:S01]  /*44350*/  HMMA.16816.F32 R8, R24.reuse, R10, R4 ;  /* 0x0000000a1808723c */ /* 0x044fe20000001804 */
[----:B---3--:R-:W-:Y:S01]  /*44360*/  STL.64 [R1+0x5560], R22 ;  /* 0x0055601601007387 */ /* 0x008fe20000100a00 */
[----:B------:R0:W-:Y:S03]  /*44370*/  STL.64 [R1+0x5558], R20 ;  /* 0x0055581401007387 */ /* 0x0001e60000100a00 */
[----:B0-----:R-:W2:Y:S01]  /*44380*/  LDL.LU R20, [R1+0x9c0] ;  /* 0x0009c00001147983 */ /* 0x001ea20000300800 */
[----:B------:R-:W2:Y:S02]  /*44390*/  LDL.LU R21, [R1+0x9c4] ;  /* 0x0009c40001157983 */ /* 0x000ea40000300800 */
[----:B------:R-:W2:Y:S02]  /*443a0*/  LDL.LU R22, [R1+0x9c8] ;  /* 0x0009c80001167983 */ /* 0x000ea40000300800 */
[----:B------:R-:W2:Y:S01]  /*443b0*/  LDL.LU R23, [R1+0x9cc] ;  /* 0x0009cc0001177983 */ /* 0x000ea20000300800 */
[----:B------:R-:W3:Y:S01]  /*443c0*/  LDL.LU.64 R6, [R1+0x5628] ;  /* 0x0056280001067983 */ /* 0x000ee20000300a00 */
[----:B------:R-:W3:Y:S11]  /*443d0*/  LDL.LU.64 R4, [R1+0x5620] ;  /* 0x0056200001047983 */ /* 0x000ef60000300a00 */
[----:B------:R-:W-:Y:S02]  /*443e0*/  STL.64 [R1+0x10e0], R8 ;  /* 0x0010e00801007387 */ /* 0x000fe40000100a00 */
[----:B------:R0:W-:Y:S02]  /*443f0*/  STL.64 [R1+0x10e8], R10 ;  /* 0x0010e80a01007387 */ /* 0x0001e40000100a00 */
[----:B0-----:R-:W3:Y:S02]  /*44400*/  LDL.LU.64 R10, [R1+0x5618] ;  /* 0x00561800010a7983 */ /* 0x001ee40000300a00 */
[C---:B---3--:R-:W-:Y:S02]  /*44410*/  HMMA.16816.F32 R8, R24.reuse, R10, R4 ;  /* 0x0000000a1808723c */ /* 0x048fe40000001804 */
[----:B------:R-:W3:Y:S01]  /*44420*/  LDL.LU.64 R6, [R1+0x5610] ;  /* 0x0056100001067983 */ /* 0x000ee20000300a00 */
[----:B------:R-:W3:Y:S11]  /*44430*/  LDL.LU.64 R4, [R1+0x5608] ;  /* 0x0056080001047983 */ /* 0x000ef60000300a00 */
[----:B------:R-:W-:Y:S09]  /*44440*/  @!UPT UIADD3 URZ, URZ, URZ, URZ ;  /* 0x0000003f3f3ff290 */ /* 0x000ff2000fffe03f */
[----:B------:R-:W-:Y:S01]  /*44450*/  STL.64 [R1+0x10d0], R8 ;  /* 0x0010d00801007387 */ /* 0x000fe20000100a00 */
[----:B------:R0:W-:Y:S03]  /*44460*/  STL.64 [R1+0x10d8], R10 ;  /* 0x0010d80a01007387 */ /* 0x0001e60000100a00 */
        /* <DEDUP_REMOVED lines=33> */
[----:B------:R1:W-:Y:S02]  /*44680*/  STL.64 [R1+0x1088], R10 ;  /* 0x0010880a01007387 */ /* 0x0003e40000100a00 */
[----:B0-----:R-:W-:Y:S01]  /*44690*/  IMAD.MOV.U32 R9, RZ, RZ, R6 ;  /* 0x000000ffff097224 */ /* 0x001fe200078e0006 */
[----:B-1----:R-:W3:Y:S01]  /*446a0*/  LDL.LU.64 R10, [R1+0x5598] ;  /* 0x00559800010a7983 */ /* 0x002ee20000300a00 */
[----:B------:R-:W-:Y:S02]  /*446b0*/  IMAD.MOV.U32 R8, RZ, RZ, R7 ;  /* 0x000000ffff087224 */ /* 0x000fe400078e0007 */
[----:B------:R-:W2:Y:S02]  /*446c0*/  LDL.LU.64 R6, [R1+0x5590] ;  /* 0x0055900001067983 */ /* 0x000ea40000300a00 */
[----:B--2---:R-:W-:Y:S01]  /*446d0*/  HMMA.16816.F32 R24, R24, R6, R16 ;  /* 0x000000061818723c */ /* 0x004fe20000001810 */
[----:B------:R-:W4:Y:S01]  /*446e0*/  LDL.LU.64 R18, [R1+0x5588] ;  /* 0x0055880001127983 */ /* 0x000f220000300a00 */
[----:B------:R-:W4:Y:S02]  /*446f0*/  LDL.LU.64 R6, [R1+0x5580] ;  /* 0x0055800001067983 */ /* 0x000f240000300a00 */
[----:B------:R-:W4:Y:S11]  /*44700*/  LDL.LU.64 R4, [R1+0x5578] ;  /* 0x0055780001047983 */ /* 0x000f360000300a00 */
[----:B------:R-:W-:Y:S08]  /*44710*/  @!UPT UIADD3 URZ, URZ, URZ, URZ ;  /* 0x0000003f3f3ff290 */ /* 0x000ff0000fffe03f */
[----:B------:R0:W-:Y:S01]  /*44720*/  STL.64 [R1+0x1060], R24 ;  /* 0x0010601801007387 */ /* 0x0001e20000100a00 */
[----:B------:R1:W-:Y:S03]  /*44730*/  STL.64 [R1+0x1068], R26 ;  /* 0x0010681a01007387 */ /* 0x0003e60000100a00 */
[----:B0-----:R-:W2:Y:S01]  /*44740*/  LDL.LU R24, [R1+0x980] ;  /* 0x0009800001187983 */ /* 0x001ea20000300800 */
[----:B------:R-:W2:Y:S02]  /*44750*/  LDL.LU R25, [R1+0x984] ;  /* 0x0009840001197983 */ /* 0x000ea40000300800 */
[----:B-1----:R-:W2:Y:S02]  /*44760*/  LDL.LU R26, [R1+0x988] ;  /* 0x00098800011a7983 */ /* 0x002ea40000300800 */
        /* <DEDUP_REMOVED lines=11> */
[----:B0-----:R-:W4:Y:S01]  /*44820*/  LDL.LU.64 R14, [R1+0x5570] ;  /* 0x00557000010e7983 */ /* 0x001f220000300a00 */
[----:B------:R-:W2:Y:S02]  /*44830*/  LDL.LU.64 R12, [R1+0x5568] ;  /* 0x00556800010c7983 */ /* 0x000ea40000300a00 */
[----:B------:R-:W-:Y:S01]  /*44840*/  STL.64 [R1+0x54f0], R18 ;  /* 0x0054f01201007387 */ /* 0x000fe20000100a00 */
[C---:B----4-:R-:W-:Y:S11]  /*44850*/  HMMA.16816.F32 R20, R4.reuse, R14, R20 ;  /* 0x0000000e0414723c */ /* 0x050ff60000001814 */
[----:B------:R-:W-:Y:S11]  /*44860*/  @!UPT UIADD3 URZ, URZ, URZ, URZ ;  /* 0x0000003f3f3ff290 */ /* 0x000ff6000fffe03f */
[----:B------:R-:W-:Y:S01]  /*44870*/  @!UPT UIADD3 URZ, URZ, URZ, URZ ;  /* 0x0000003f3f3ff290 */ /* 0x000fe2000fffe03f */
[----:B------:R-:W-:Y:S01]  /*44880*/  STL.64 [R1+0x1020], R20 ;  /* 0x0010201401007387 */ /* 0x000fe20000100a00 */
[----:B------:R0:W-:Y:S03]  /*44890*/  STL.64 [R1+0x1028], R22 ;  /* 0x0010281601007387 */ /* 0x0001e60000100a00 */
[----:B0-----:R-:W3:Y:S01]  /*448a0*/  LDL.LU.64 R22, [R1+0x5560] ;  /* 0x0055600001167983 */ /* 0x001ee20000300a00 */
[----:B------:R-:W3:Y:S02]  /*448b0*/  LDL.LU.64 R20, [R1+0x5558] ;  /* 0x0055580001147983 */ /* 0x000ee40000300a00 */
[----:B--2---:R-:W-:Y:S02]  /*448c0*/  IMAD.MOV.U32 R19, RZ, RZ, R12 ;  /* 0x000000ffff137224 */ /* 0x004fe400078e000c */
[----:B------:R0:W-:Y:S02]  /*448d0*/  STL.64 [R1+0x5450], R14 ;  /* 0x0054500e01007387 */ /* 0x0001e40000100a00 */
[----:B------:R-:W-:Y:S01]  /*448e0*/  IMAD.MOV.U32 R18, RZ, RZ, R13 ;  /* 0x000000ffff127224 */ /* 0x000fe200078e000d */
[----:B------:R-:W2:Y:S01]  /*448f0*/  LDL.LU R12, [R1+0x990] ;  /* 0x00099000010c7983 */ /* 0x000ea20000300800 */
[----:B------:R-:W2:Y:S03]  /*44900*/  LDL.LU R13, [R1+0x994] ;  /* 0x00099400010d7983 */ /* 0x000ea60000300800 */
[----:B0-----:R-:W2:Y:S01]  /*44910*/  LDL.LU R14, [R1+0x998] ;  /* 0x00099800010e7983 */ /* 0x001ea20000300800 */
[----:B------:R-:W2:Y:S01]  /*44920*/  LDL.LU R15, [R1+0x99c] ;  /* 0x00099c00010f7983 */ /* 0x000ea20000300800 */
[C---:B---3--:R-:W-:Y:S11]  /*44930*/  HMMA.16816.F32 R20, R4.reuse, R10, R20 ;  /* 0x0000000a0414723c */ /* 0x048ff60000001814 */
[----:B------:R-:W-:Y:S11]  /*44940*/  @!UPT UIADD3 URZ, URZ, URZ, URZ ;  /* 0x0000003f3f3ff290 */ /* 0x000ff6000fffe03f */
[----:B------:R-:W-:Y:S01]  /*44950*/  @!UPT UIADD3 URZ, URZ, URZ, URZ ;  /* 0x0000003f3f3ff290 */ /* 0x000fe2000fffe03f */
[----:B------:R-:W-:Y:S01]  /*44960*/  STL.64 [R1+0x1000], R20 ;  /* 0x0010001401007387 */ /* 0x000fe20000100a00 */
[----:B------:R0:W-:Y:S03]  /*44970*/  STL.64 [R1+0x1008], R22 ;  /* 0x0010081601007387 */ /* 0x0001e60000100a00 */
[----:B0-----:R-:W3:Y:S01]  /*44980*/  LDL.LU.64 R22, [R1+0x5550] ;  /* 0x0055500001167983 */ /* 0x001ee20000300a00 */
[----:B------:R-:W-:Y:S02]  /*44990*/  STL [R1+0x5444], R10 ;  /* 0x0054440a01007387 */ /* 0x000fe40000100800 */
[----:B------:R-:W-:Y:S01]  /*449a0*/  STL [R1+0x5440], R11 ;  /* 0x0054400b01007387 */ /* 0x000fe20000100800 */
[C---:B---3--:R-:W-:Y:S01]  /*449b0*/  HMMA.16816.F32 R20, R4.reuse, R22, R24 ;  /* 0x000000160414723c */ /* 0x048fe20000001818 */
[----:B------:R-:W3:Y:S01]  /*449c0*/  LDL.LU.64 R26, [R1+0x5548] ;  /* 0x00554800011a7983 */ /* 0x000ee20000300a00 */
[----:B------:R-:W3:Y:S11]  /*449d0*/  LDL.LU.64 R24, [R1+0x5540] ;  /* 0x0055400001187983 */ /* 0x000ef60000300a00 */
[----:B------:R-:W-:Y:S10]  /*449e0*/  @!UPT UIADD3 URZ, URZ, URZ, URZ ;  /* 0x0000003f3f3ff290 */ /* 0x000ff4000fffe03f */
[----:B------:R-:W-:Y:S01]  /*449f0*/  STL.64 [R1+0xfd0], R20 ;  /* 0x000fd01401007387 */ /* 0x000fe20000100a00 */
[----:B------:R0:W-:Y:S03]  /*44a00*/  STL.64 [R1+0xfd8], R22 ;  /* 0x000fd81601007387 */ /* 0x0001e60000100a00 */
[----:B0-----:R-:W3:Y:S01]  /*44a10*/  LDL.LU.64 R22, [R1+0x5538] ;  /* 0x0055380001167983 */ /* 0x001ee20000300a00 */
[C---:B--2---:R-:W-:Y:S01]  /*44a20*/  HMMA.16816.F32 R16, R4.reuse, R18, R12 ;  /* 0x000000120410723c */ /* 0x044fe2000000180c */
[----:B------:R-:W2:Y:S11]  /*44a30*/  LDL.LU R20, [R1+0x8e0] ;  /* 0x0008e00001147983 */ /* 0x000eb60000300800 */
[----:B------:R-:W-:Y:S11]  /*44a40*/  @!UPT UIADD3 URZ, URZ, URZ, URZ ;  /* 0x0000003f3f3ff290 */ /* 0x000ff6000fffe03f */
[----:B------:R-:W-:Y:S01]  /*44a50*/  STL.64 [R1+0xf00], R16 ;  /* 0x000f001001007387 */ /* 0x000fe20000100a00 */
[----:B------:R-:W-:Y:S01]  /*44a60*/  STL.64 [R1+0xf08], R18 ;  /* 0x000f081201007387 */ /* 0x000fe20000100a00 */
[----:B---3--:R-:W-:Y:S02]  /*44a70*/  HMMA.16816.F32 R12, R4, R22, R24 ;  /* 0x00000016040c723c */ /* 0x008fe40000001818 */
[----:B------:R-:W0:Y:S11]  /*44a80*/  LDSM.16.MT88.4 R24, [R3+0x12000] ;  /* 0x012000000318783b */ /* 0x000e360000004200 */
[----:B------:R-:W-:Y:S10]  /*44a90*/  @!UPT UIADD3 URZ, URZ, URZ, URZ ;  /* 0x0000003f3f3ff290 */ /* 0x000ff4000fffe03f */
[----:B------:R-:W-:Y:S01]  /*44aa0*/  STL.64 [R1+0xee0], R12 ;  /* 0x000ee00c01007387 */ /* 0x000fe20000100a00 */
[----:B------:R-:W-:Y:S02]  /*44ab0*/  STL.64 [R1+0xee8], R14 ;  /* 0x000ee80e01007387 */ /* 0x000fe40000100a00 */
[----:B------:R-:W2:Y:S02]  /*44ac0*/  LDL.LU R21, [R1+0x8e4] ;  /* 0x0008e40001157983 */ /* 0x000ea40000300800 */
[----:B------:R-:W3:Y:S01]  /*44ad0*/  LDL.LU R22, [R1+0x8e8] ;  /* 0x0008e80001167983 */ /* 0x000ee20000300800 */
[----:B------:R-:W3:Y:S04]  /*44ae0*/  LDL.LU R23, [R1+0x8ec] ;  /* 0x0008ec0001177983 */ /* 0x000ee80000300800 */
[----:B---3--:R1:W-:Y:S01]  /*44af0*/  STL.64 [R1+0x5470], R22 ;  /* 0x0054701601007387 */ /* 0x0083e20000100a00 */
[----:B--2---:R-:W-:Y:S02]  /*44b00*/  STL.64 [R1+0x5468], R20 ;  /* 0x0054681401007387 */ /* 0x004fe40000100a00 */
[----:B-1----:R-:W-:-:S02]  /*44b10*/  IMAD.MOV.U32 R22, RZ, RZ, R9 ;  /* 0x000000ffff167224 */ /* 0x002fc400078e0009 */
[----:B------:R-:W-:-:S05]  /*44b20*/  IMAD.MOV.U32 R23, RZ, RZ, R8 ;  /* 0x000000ffff177224 */ /* 0x000fca00078e0008 */
[----:B------:R1:W-:Y:S01]  /*44b30*/  STL.64 [R1+0x5488], R22 ;  /* 0x0054881601007387 */ /* 0x0003e20000100a00 */
[----:B------:R-:W2:Y:S02]  /*44b40*/  LDL.LU R12, [R1+0x8d0] ;  /* 0x0008d000010c7983 */ /* 0x000ea40000300800 */
[----:B------:R-:W2:Y:S02]  /*44b50*/  LDL.LU R13, [R1+0x8d4] ;  /* 0x0008d400010d7983 */ /* 0x000ea40000300800 */
[----:B------:R-:W3:Y:S01]  /*44b60*/  LDL.LU R14, [R1+0x8d8] ;  /* 0x0008d800010e7983 */ /* 0x000ee20000300800 */
[----:B------:R-:W3:Y:S04]  /*44b70*/  LDL.LU R15, [R1+0x8dc] ;  /* 0x0008dc00010f7983 */ /* 0x000ee80000300800 */
[----:B-1----:R-:W4:Y:S04]  /*44b80*/  LDL.64 R22, [R1+0x8] ;  /* 0x0000080001167983 */ /* 0x002f280000100a00 */
[----:B----4-:R1:W-:Y:S04]  /*44b90*/  STL.64 [R1+0x54a0], R22 ;  /* 0x0054a01601007387 */ /* 0x0103e80000100a00 */
[----:B-1----:R-:W4:Y:S04]  /*44ba0*/  LDL.64 R22, [R1+0x18] ;  /* 0x0000180001167983 */ /* 0x002f280000100a00 */
[----:B----4-:R-:W-:Y:S01]  /*44bb0*/  STL.64 [R1+0x54b8], R22 ;  /* 0x0054b81601007387 */ /* 0x010fe20000100a00 */
[----:B---3--:R-:W-:Y:S02]  /*44bc0*/  STL.64 [R1+0x5480], R14 ;  /* 0x0054800e01007387 */ /* 0x008fe40000100a00 */
[----:B--2---:R1:W-:Y:S02]  /*44bd0*/  STL.64 [R1+0x5478], R12 ;  /* 0x0054780c01007387 */ /* 0x0043e40000100a00 */
[----:B-1----:R-:W2:Y:S01]  /*44be0*/  LDL.LU R12, [R1+0x8f0] ;  /* 0x0008f000010c7983 */ /* 0x002ea20000300800 */
[----:B------:R-:W2:Y:S02]  /*44bf0*/  LDL.LU R13, [R1+0x8f4] ;  /* 0x0008f400010d7983 */ /* 0x000ea40000300800 */
[----:B------:R-:W3:Y:S02]  /*44c00*/  LDL.LU R14, [R1+0x8f8] ;  /* 0x0008f800010e7983 */ /* 0x000ee40000300800 */
[----:B------:R-:W3:Y:S01]  /*44c10*/  LDL.LU R15, [R1+0x8fc] ;  /* 0x0008fc00010f7983 */ /* 0x000ee20000300800 */
[----:B------:R-:W4:Y:S04]  /*44c20*/  LDL.64 R22, [R1+0x28] ;  /* 0x0000280001167983 */ /* 0x000f280000100a00 */
        /* <DEDUP_REMOVED lines=9> */
[----:B------:R-:W4:Y:S01]  /*44cc0*/  LDL.LU R16, [R1+0x940] ;  /* 0x0009400001107983 */ /* 0x000f220000300800 */
[----:B------:R-:W4:Y:S02]  /*44cd0*/  LDL.LU R17, [R1+0x944] ;  /* 0x0009440001117983 */ /* 0x000f240000300800 */
[----:B------:R-:W2:Y:S02]  /*44ce0*/  LDL.LU R18, [R1+0x948] ;  /* 0x0009480001127983 */ /* 0x000ea40000300800 */
[----:B------:R-:W2:Y:S01]  /*44cf0*/  LDL.LU R19, [R1+0x94c] ;  /* 0x00094c0001137983 */ /* 0x000ea20000300800 */
[----:B------:R-:W2:Y:S01]  /*44d00*/  LDL.LU R8, [R1+0x950] ;  /* 0x0009500001087983 */ /* 0x000ea20000300800 */
[----:B------:R-:W2:Y:S02]  /*44d10*/  LDL.LU R9, [R1+0x954] ;  /* 0x0009540001097983 */ /* 0x000ea40000300800 */
[----:B------:R-:W2:Y:S02]  /*44d20*/  LDL.LU R10, [R1+0x958] ;  /* 0x00095800010a7983 */ /* 0x000ea40000300800 */
[----:B------:R-:W2:Y:S02]  /*44d30*/  LDL.LU R11, [R1+0x95c] ;  /* 0x00095c00010b7983 */ /* 0x000ea40000300800 */
[----:B--2---:R1:W-:Y:S01]  /*44d40*/  STL.64 [R1+0x5510], R10 ;  /* 0x0055100a01007387 */ /* 0x0043e20000100a00 */
[----:B------:R-:W-:Y:S03]  /*44d50*/  STL.64 [R1+0x5508], R8 ;  /* 0x0055080801007387 */ /* 0x000fe60000100a00 */
[----:B-1----:R-:W2:Y:S04]  /*44d60*/  LDL.64 R10, [R1+0x68] ;  /* 0x00006800010a7983 */ /* 0x002ea80000100a00 */
[----:B--2---:R-:W-:Y:S01]  /*44d70*/  STL.64 [R1+0x5520], R10 ;  /* 0x0055200a01007387 */ /* 0x004fe20000100a00 */
[----:B------:R1:W-:Y:S02]  /*44d80*/  STL.64 [R1+0x5500], R18 ;  /* 0x0055001201007387 */ /* 0x0003e40000100a00 */
[----:B----4-:R2:W-:Y:S01]  /*44d90*/  STL.64 [R1+0x54f8], R16 ;  /* 0x0054f81001007387 */ /* 0x0105e20000100a00 */
[----:B-1----:R-:W4:Y:S04]  /*44da0*/  LDL.64 R18, [R1+0x58] ;  /* 0x0000580001127983 */ /* 0x002f280000100a00 */
[----:B----4-:R1:W-:Y:S01]  /*44db0*/  STL.64 [R1+0x5518], R18 ;  /* 0x0055181201007387 */ /* 0x0103e20000100a00 */
[----:B--2---:R-:W2:Y:S02]  /*44dc0*/  LDL.LU R16, [R1+0x960] ;  /* 0x0009600001107983 */ /* 0x004ea40000300800 */
[----:B------:R-:W2:Y:S01]  /*44dd0*/  LDL.LU R17, [R1+0x964] ;  /* 0x0009640001117983 */ /* 0x000ea20000300800 */
[----:B-1----:R-:W4:Y:S01]  /*44de0*/  LDL.LU R18, [R1+0x968] ;  /* 0x0009680001127983 */ /* 0x002f220000300800 */
[----:B------:R-:W4:Y:S03]  /*44df0*/  LDL.LU R19, [R1+0x96c] ;  /* 0x00096c0001137983 */ /* 0x000f260000300800 */
[----:B----4-:R-:W-:Y:S01]  /*44e00*/  STL.64 [R1+0x5530], R18 ;  /* 0x0055301201007387 */ /* 0x010fe20000100a00 */
[----:B--2---:R1:W-:Y:S03]  /*44e10*/  STL.64 [R1+0x5528], R16 ;  /* 0x0055281001007387 */ /* 0x0043e60000100a00 */
[----:B-1----:R-:W2:Y:S01]  /*44e20*/  LDL.LU R16, [R1+0x970] ;  /* 0x0009700001107983 */ /* 0x002ea20000300800 */
[----:B------:R-:W2:Y:S02]  /*44e30*/  LDL.LU R17, [R1+0x974] ;  /* 0x0009740001117983 */ /* 0x000ea40000300800 */
[----:B------:R-:W2:Y:S02]  /*44e40*/  LDL.LU R18, [R1+0x978] ;  /* 0x0009780001127983 */ /* 0x000ea40000300800 */
[----:B------:R-:W2:Y:S01]  /*44e50*/  LDL.LU R19, [R1+0x97c] ;  /* 0x00097c0001137983 */ /* 0x000ea20000300800 */
[----:B------:R-:W4:Y:S01]  /*44e60*/  LDL.64 R22, [R1+0x48] ;  /* 0x0000480001167983 */ /* 0x000f220000100a00 */
[----:B---3--:R-:W-:Y:S02]  /*44e70*/  STL.64 [R1+0x54b0], R14 ;  /* 0x0054b00e01007387 */ /* 0x008fe40000100a00 */
[----:B------:R1:W-:Y:S02]  /*44e80*/  STL.64 [R1+0x54a8], R12 ;  /* 0x0054a80c01007387 */ /* 0x0003e40000100a00 */
[----:B-1----:R-:W3:Y:S01]  /*44e90*/  LDL.LU R12, [R1+0x910] ;  /* 0x00091000010c7983 */ /* 0x002ee20000300800 */
[----:B------:R-:W3:Y:S02]  /*44ea0*/  LDL.LU R13, [R1+0x914] ;  /* 0x00091400010d7983 */ /* 0x000ee40000300800 */
[----:B------:R-:W2:Y:S02]  /*44eb0*/  LDL.LU R14, [R1+0x918] ;  /* 0x00091800010e7983 */ /* 0x000ea40000300800 */
[----:B------:R-:W2:Y:S02]  /*44ec0*/  LDL.LU R15, [R1+0x91c] ;  /* 0x00091c00010f7983 */ /* 0x000ea40000300800 */
[----:B------:R-:W-:-:S02]  /*44ed0*/  IMAD.MOV.U32 R10, RZ, RZ, R2 ;  /* 0x000000ffff0a7224 */ /* 0x000fc400078e0002 */
[----:B------:R-:W-:Y:S01]  /*44ee0*/  IMAD.MOV.U32 R11, RZ, RZ, R0 ;  /* 0x000000ffff0b7224 */ /* 0x000fe200078e0000 */
[----:B--2---:R-:W-:Y:S01]  /*44ef0*/  STL.64 [R1+0x54c8], R14 ;  /* 0x0054c80e01007387 */ /* 0x004fe20000100a00 */
[----:B---3--:R1:W-:Y:S03]  /*44f00*/  STL.64 [R1+0x54c0], R12 ;  /* 0x0054c00c01007387 */ /* 0x0083e60000100a00 */
[----:B-1----:R-:W2:Y:S01]  /*44f10*/  LDL.LU R12, [R1+0x920] ;  /* 0x00092000010c7983 */ /* 0x002ea20000300800 */
[----:B------:R-:W2:Y:S02]  /*44f20*/  LDL.LU R13, [R1+0x924] ;  /* 0x00092400010d7983 */ /* 0x000ea40000300800 */
[----:B------:R-:W3:Y:S02]  /*44f30*/  LDL.LU R14, [R1+0x928] ;  /* 0x00092800010e7983 */ /* 0x000ee40000300800 */
[----:B------:R-:W3:Y:S01]  /*44f40*/  LDL.LU R15, [R1+0x92c] ;  /* 0x00092c00010f7983 */ /* 0x000ee20000300800 */
[C---:B------:R-:W-:Y:S01]  /*44f50*/  HMMA.16816.F32 R8, R4.reuse, R10, R16 ;  /* 0x0000000a0408723c */ /* 0x040fe20000001810 */
[----:B---3--:R-:W-:Y:S01]  /*44f60*/  STL.64 [R1+0x54e0], R14 ;  /* 0x0054e00e01007387 */ /* 0x008fe20000100a00 */
[----:B--2---:R1:W-:Y:S03]  /*44f70*/  STL.64 [R1+0x54d8], R12 ;  /* 0x0054d80c01007387 */ /* 0x0043e60000100a00 */
[----:B-1----:R-:W2:Y:S01]  /*44f80*/  LDL.LU R12, [R1+0x930] ;  /* 0x00093000010c7983 */ /* 0x002ea20000300800 */
[----:B------:R-:W2:Y:S02]  /*44f90*/  LDL.LU R13, [R1+0x934] ;  /* 0x00093400010d7983 */ /* 0x000ea40000300800 */
[----:B------:R-:W2:Y:S02]  /*44fa0*/  LDL.LU R14, [R1+0x938] ;  /* 0x00093800010e7983 */ /* 0x000ea40000300800 */
[----:B------:R-:W2:Y:S01]  /*44fb0*/  LDL.LU R15, [R1+0x93c] ;  /* 0x00093c00010f7983 */ /* 0x000ea20000300800 */
[----:B------:R-:W-:Y:S01]  /*44fc0*/  STL [R1+0x5448], R3 ;  /* 0x0054480301007387 */ /* 0x000fe20000100800 */
[----:B0-----:R0:W-:Y:S02]  /*44fd0*/  STL.64 [R1+0x5340], R26 ;  /* 0x0053401a01007387 */ /* 0x0011e40000100a00 */
[----:B------:R-:W-:Y:S01]  /*44fe0*/  STL.64 [R1+0x5338], R24 ;  /* 0x0053381801007387 */ /* 0x000fe20000100a00 */
[----:B0-----:R-:W3:Y:S01]  /*44ff0*/  LDL.64 R26, [R1+0xb8] ;  /* 0x0000b800011a7983 */ /* 0x001ee20000100a00 */
[----:B------:R-:W2:Y:S02]  /*45000*/  LDL.LU.64 R18, [R1+0x5530] ;  /* 0x0055300001127983 */ /* 0x000ea40000300a00 */
[----:B------:R-:W2:Y:S05]  /*45010*/  LDL.LU.64 R16, [R1+0x5528] ;  /* 0x0055280001107983 */ /* 0x000eaa0000300a00 */
[----:B------:R-:W-:Y:S01]  /*45020*/  STL.64 [R1+0xed0], R8 ;  /* 0x000ed00801007387 */ /* 0x000fe20000100a00 */
[----:B------:R0:W-:Y:S04]  /*45030*/  STL.64 [R1+0xed8], R10 ;  /* 0x000ed80a01007387 */ /* 0x0001e80000100a00 */
        /* <DEDUP_REMOVED lines=11> */
[C---:B--2---:R-:W-:Y:S11]  /*450f0*/  HMMA.16816.F32 R8, R4.reuse, R18, R8 ;  /* 0x000000120408723c */ /* 0x044ff60000001808 */
[----:B------:R-:W-:Y:S11]  /*45100*/  @!UPT UIADD3 URZ, URZ, URZ, URZ ;  /* 0x0000003f3f3ff290 */ /* 0x000ff6000fffe03f */
[----:B------:R-:W-:Y:S01]  /*45110*/  @!UPT UIADD3 URZ, URZ, URZ, URZ ;  /* 0x0000003f3f3ff290 */ /* 0x000fe2000fffe03f */
[----:B------:R0:W-:Y:S01]  /*45120*/  STL.64 [R1+0xeb0], R8 ;  /* 0x000eb00801007387 */ /* 0x0001e20000100a00 */
[----:B------:R-:W-:Y:S02]  /*45130*/  STL.64 [R1+0xeb8], R10 ;  /* 0x000eb80a01007387 */ /* 0x000fe40000100a00 */
[----:B0-----:R-:W-:Y:S02]  /*45140*/  IMAD.MOV.U32 R9, RZ, RZ, R18 ;  /* 0x000000ffff097224 */ /* 0x001fe400078e0012 */
[----:B------:R-:W-:Y:S02]  /*45150*/  IMAD.MOV.U32 R8, RZ, RZ, R19 ;  /* 0x000000ffff087224 */ /* 0x000fe400078e0013 */
[----:B------:R-:W4:Y:S01]  /*45160*/  LDL.LU.64 R18, [R1+0x5500] ;  /* 0x0055000001127983 */ /* 0x000f220000300a00 */
[----:B------:R-:W4:Y:S02]  /*45170*/  LDL.LU.64 R16, [R1+0x54f8] ;  /* 0x0054f80001107983 */ /* 0x000f240000300a00 */
[C---:B----4-:R-:W-:Y:S11]  /*45180*/  HMMA.16816.F32 R16, R4.reuse, R22, R16 ;  /* 0x000000160410723c */ /* 0x050ff60000001810 */
[----:B------:R-:W-:Y:S11]  /*45190*/  @!UPT UIADD3 URZ, URZ, URZ, URZ ;  /* 0x0000003f3f3ff290 */ /* 0x000ff6000fffe03f */
[----:B------:R-:W-:Y:S01]  /*451a0*/  @!UPT UIADD3 URZ, URZ, URZ, URZ ;  /* 0x0000003f3f3ff290 */ /* 0x000fe2000fffe03f */
[----:B------:R0:W-:Y:S01]  /*451b0*/  STL.64 [R1+0xe90], R16 ;  /* 0x000e901001007387 */ /* 0x0001e20000100a00 */
[----:B------:R1:W-:Y:S02]  /*451c0*/  STL.64 [R1+0xe98], R18 ;  /* 0x000e981201007387 */ /* 0x0003e40000100a00 */
[----:B0-----:R-:W-:Y:S01]  /*451d0*/  IMAD.MOV.U32 R17, RZ, RZ, R22 ;  /* 0x000000ffff117224 */ /* 0x001fe200078e0016 */
[----:B-1----:R-:W2:Y:S01]  /*451e0*/  LDL.LU.64 R18, [R1+0x54f0] ;  /* 0x0054f00001127983 */ /* 0x002ea20000300a00 */
[----:B------:R-:W-:Y:S02]  /*451f0*/  IMAD.MOV.U32 R16, RZ, RZ, R23 ;  /* 0x000000ffff107224 */ /* 0x000fe400078e0017 */
[----:B------:R-:W4:Y:S02]  /*45200*/  LDL.LU.64 R22, [R1+0x54e8] ;  /* 0x0054e80001167983 */ /* 0x000f240000300a00 */
[----:B----4-:R-:W-:Y:S01]  /*45210*/  HMMA.16816.F32 R12, R4, R22, R12 ;  /* 0x00000016040c723c */ /* 0x010fe2000000180c */
[----:B------:R-:W-:-:S02]  /*45220*/  IMAD.MOV.U32 R10, RZ, RZ, R22 ;  /* 0x000000ffff0a7224 */ /* 0x000fc400078e0016 */
[----:B------:R-:W-:Y:S11]  /*45230*/  IMAD.MOV.U32 R11, RZ, RZ, R23 ;  /* 0x000000ffff0b7224 */ /* 0x000ff600078e0017 */
[----:B------:R-:W-:Y:S09]  /*45240*/  @!UPT UIADD3 URZ, URZ, URZ, URZ ;  /* 0x0000003f3f3ff290 */ /* 0x000ff2000fffe03f */
[----:B------:R-:W-:Y:S01]  /*45250*/  STL.64 [R1+0xe80], R12 ;  /* 0x000e800c01007387 */ /* 0x000fe20000100a00 */
[----:B------:R0:W-:Y:S03]  /*45260*/  STL.64 [R1+0xe88], R14 ;  /* 0x000e880e01007387 */ /* 0x0001e60000100a00 */
[----:B0-----:R-:W4:Y:S01]  /*45270*/  LDL.LU.64 R14, [R1+0x54e0] ;  /* 0x0054e000010e7983 */ /* 0x001f220000300a00 */
[----:B------:R-:W4:Y:S02]  /*45280*/  LDL.LU.64 R12, [R1+0x54d8] ;  /* 0x0054d800010c7983 */ /* 0x000f240000300a00 */
        /* <DEDUP_REMOVED lines=29> */
[----:B------:R-:W2:Y:S01]  /*45460*/  LDL.LU.64 R14, [R1+0x5480] ;  /* 0x00548000010e7983 */ /* 0x000ea20000300a00 */
[----:B------:R-:W2:Y:S11]  /*45470*/  LDL.LU.64 R12, [R1+0x5478] ;  /* 0x00547800010c7983 */ /* 0x000eb60000300a00 */
[----:B------:R-:W-:Y:S10]  /*45480*/  @!UPT UIADD3 URZ, URZ, URZ, URZ ;  /* 0x0000003f3f3ff290 */ /* 0x000ff4000fffe03f */
[----:B------:R-:W-:Y:S01]  /*45490*/  STL.64 [R1+0xe40], R20 ;  /* 0x000e401401007387 */ /* 0x000fe20000100a00 */
[----:B------:R0:W-:Y:S03]  /*454a0*/  STL.64 [R1+0xe48], R22 ;  /* 0x000e481601007387 */ /* 0x0001e60000100a00 */
[----:B0-----:R-:W3:Y:S01]  /*454b0*/  LDL.LU.64 R22, [R1+0x5470] ;  /* 0x0054700001167983 */ /* 0x001ee20000300a00 */
[----:B------:R-:W3:Y:S02]  /*454c0*/  LDL.LU.64 R20, [R1+0x5468] ;  /* 0x0054680001147983 */ /* 0x000ee40000300a00 */
[----:B---3--:R-:W-:Y:S01]  /*454d0*/  HMMA.16816.F32 R4, R4, R26, R20 ;  /* 0x0000001a0404723c */ /* 0x008fe20000001814 */
[----:B------:R-:W2:Y:S01]  /*454e0*/  LDL.LU.64 R22, [R1+0x5460] ;  /* 0x0054600001167983 */ /* 0x000ea20000300a00 */
[----:B------:R-:W2:Y:S11]  /*454f0*/  LDL.LU.64 R20, [R1+0x5458] ;  /* 0x0054580001147983 */ /* 0x000eb60000300a00 */
[----:B------:R-:W-:Y:S10]  /*45500*/  @!UPT UIADD3 URZ, URZ, URZ, URZ ;  /* 0x0000003f3f3ff290 */ /* 0x000ff4000fffe03f */
[----:B------:R0:W-:Y:S01]  /*45510*/  STL.64 [R1+0xe30], R4 ;  /* 0x000e300401007387 */ /* 0x0001e20000100a00 */
[----:B------:R1:W-:Y:S03]  /*45520*/  STL.64 [R1+0xe38], R6 ;  /* 0x000e380601007387 */ /* 0x0003e60000100a00 */
[----:B0-----:R-:W3:Y:S01]  /*45530*/  LDL.LU R4, [R1+0x8c0] ;  /* 0x0008c00001047983 */ /* 0x001ee20000300800 */
[----:B------:R-:W3:Y:S02]  /*45540*/  LDL.LU R5, [R1+0x8c4] ;  /* 0x0008c40001057983 */ /* 0x000ee40000300800 */
[----:B-1----:R-:W3:Y:S02]  /*45550*/  LDL.LU R6, [R1+0x8c8] ;  /* 0x0008c80001067983 */ /* 0x002ee40000300800 */
[----:B------:R-:W3:Y:S01]  /*45560*/  LDL.LU R7, [R1+0x8cc] ;  /* 0x0008cc0001077983 */ /* 0x000ee20000300800 */
[----:B------:R-:W-:Y:S01]  /*45570*/  STL.64 [R1+0x5348], R26 ;  /* 0x0053481a01007387 */ /* 0x000fe20000100a00 */
[C---:B--2---:R-:W-:Y:S11]  /*45580*/  HMMA.16816.F32 R12, R20.reuse, R18, R12 ;  /* 0x00000012140c723c */ /* 0x044ff6000000180c */
[----:B------:R-:W-:Y:S11]  /*45590*/  @!UPT UIADD3 URZ, URZ, URZ, URZ ;  /* 0x0000003f3f3ff290 */ /* 0x000ff6000fffe03f */
[----:B------:R-:W-:Y:S01]  /*455a0*/  @!UPT UIADD3 URZ, URZ, URZ, URZ ;  /* 0x0000003f3f3ff290 */ /* 0x000fe2000fffe03f */
[----:B------:R-:W-:Y:S01]  /*455b0*/  STL.64 [R1+0xe20], R12 ;  /* 0x000e200c01007387 */ /* 0x000fe20000100a00 */
[----:B------:R0:W-:Y:S03]  /*455c0*/  STL.64 [R1+0xe28], R14 ;  /* 0x000e280e01007387 */ /* 0x0001e60000100a00 */
[----:B0-----:R-:W3:Y:S01]  /*455d0*/  LDL.LU.64 R14, [R1+0x5450] ;  /* 0x00545000010e7983 */ /* 0x001ee20000300a00 */
[----:B------:R-:W-:Y:S02]  /*455e0*/  STL.64 [R1+0x5410], R18 ;  /* 0x0054101201007387 */ /* 0x000fe40000100a00 */
[----:B------:R-:W2:Y:S01]  /*455f0*/  LDL.64 R26, [R1+0xc8] ;  /* 0x0000c800011a7983 */ /* 0x000ea20000100a00 */
[----:B---3--:R-:W-:Y:S01]  /*45600*/  HMMA.16816.F32 R4, R20, R14, R4 ;  /* 0x0000000e1404723c */ /* 0x008fe20000001804 */
[----:B--2---:R-:W-:Y:S11]  /*45610*/  STL.64 [R1+0x5360], R26 ;  /* 0x0053601a01007387 */ /* 0x004ff60000100a00 */
[----:B------:R-:W-:Y:S11]  /*45620*/  @!UPT UIADD3 URZ, URZ, URZ, URZ ;  /* 0x0000003f3f3ff290 */ /* 0x000ff6000fffe03f */
[----:B------:R-:W-:Y:S01]  /*45630*/  STL.64 [R1+0xe10], R4 ;  /* 0x000e100401007387 */ /* 0x000fe20000100a00 */
[----:B------:R-:W-:Y:S02]  /*45640*/  STL.64 [R1+0xe18], R6 ;  /* 0x000e180601007387 */ /* 0x000fe40000100a00 */
[----:B------:R0:W-:Y:S02]  /*45650*/  STL.64 [R1+0x5330], R14 ;  /* 0x0053300e01007387 */ /* 0x0001e40000100a00 */
[----:B------:R-:W2:Y:S01]  /*45660*/  LDL.LU R12, [R1+0x7a0] ;  /* 0x0007a000010c7983 */ /* 0x000ea20000300800 */
[----:B------:R-:W2:Y:S04]  /*45670*/  LDL.LU R13, [R1+0x7a4] ;  /* 0x0007a400010d7983 */ /* 0x000ea80000300800 */
[----:B0-----:R-:W3:Y:S01]  /*45680*/  LDL.LU R14, [R1+0x7a8] ;  /* 0x0007a800010e7983 */ /* 0x001ee20000300800 */
[----:B------:R-:W3:Y:S02]  /*45690*/  LDL.LU R15, [R1+0x7ac] ;  /* 0x0007ac00010f7983 */ /* 0x000ee40000300800 */
[----:B------:R-:W-:-:S02]  /*456a0*/  IMAD.MOV.U32 R26, RZ, RZ, R2 ;  /* 0x000000ffff1a7224 */ /* 0x000fc400078e0002 */
[----:B------:R-:W-:Y:S01]  /*456b0*/  IMAD.MOV.U32 R27, RZ, RZ, R3 ;  /* 0x000000ffff1b7224 */ /* 0x000fe200078e0003 */
[----:B------:R-:W4:Y:S01]  /*456c0*/  LDL.LU R2, [R1+0x544c] ;  /* 0x00544c0001027983 */ /* 0x000f220000300800 */
[----:B------:R-:W4:Y:S03]  /*456d0*/  LDL.LU R3, [R1+0x5448] ;  /* 0x0054480001037983 */ /* 0x000f260000300800 */
        /* <DEDUP_REMOVED lines=8> */
[----:B------:R-:W-:-:S05]  /*45760*/  IMAD.MOV.U32 R27, RZ, RZ, R24 ;  /* 0x000000ffff1b7224 */ /* 0x000fca00078e0018 */
[----:B------:R-:W-:Y:S04]  /*45770*/  STL.64 [R1+0x5390], R26 ;  /* 0x0053901a01007387 */ /* 0x000fe80000100a00 */
[----:B---3--:R-:W-:Y:S01]  /*45780*/  STL.64 [R1+0x5370], R14 ;  /* 0x0053700e01007387 */ /* 0x008fe20000100a00 */
[----:B--2---:R0:W-:Y:S03]  /*45790*/  STL.64 [R1+0x5368], R12 ;  /* 0x0053680c01007387 */ /* 0x0041e60000100a00 */
[----:B0-----:R-:W2:Y:S01]  /*457a0*/  LDL.LU R12, [R1+0x800] ;  /* 0x00080000010c7983 */ /* 0x001ea20000300800 */
[----:B------:R-:W2:Y:S02]  /*457b0*/  LDL.LU R13, [R1+0x804] ;  /* 0x00080400010d7983 */ /* 0x000ea40000300800 */
[----:B------:R-:W3:Y:S02]  /*457c0*/  LDL.LU R14, [R1+0x808] ;  /* 0x00080800010e7983 */ /* 0x000ee40000300800 */
[----:B------:R-:W3:Y:S01]  /*457d0*/  LDL.LU R15, [R1+0x80c] ;  /* 0x00080c00010f7983 */ /* 0x000ee20000300800 */
[----:B------:R-:W2:Y:S01]  /*457e0*/  LDL.LU R24, [R1+0x820] ;  /* 0x0008200001187983 */ /* 0x000ea20000300800 */
[----:B------:R-:W2:Y:S02]  /*457f0*/  LDL.LU R25, [R1+0x824] ;  /* 0x0008240001197983 */ /* 0x000ea40000300800 */
[----:B------:R-:W2:Y:S02]  /*45800*/  LDL.LU R26, [R1+0x828] ;  /* 0x00082800011a7983 */ /* 0x000ea40000300800 */
[----:B------:R-:W2:Y:S02]  /*45810*/  LDL.LU R27, [R1+0x82c] ;  /* 0x00082c00011b7983 */ /* 0x000ea40000300800 */
[----:B--2---:R0:W-:Y:S01]  /*45820*/  STL.64 [R1+0x53a0], R26 ;  /* 0x0053a01a01007387 */ /* 0x0041e20000100a00 */
[----:B------:R-:W-:Y:S02]  /*45830*/  STL.64 [R1+0x5398], R24 ;  /* 0x0053981801007387 */ /* 0x000fe40000100a00 */
[----:B0-----:R-:W-:-:S02]  /*45840*/  IMAD.MOV.U32 R26, RZ, RZ, R10 ;  /* 0x000000ffff1a7224 */ /* 0x001fc400078e000a */
[----:B------:R-:W-:Y:S01]  /*45850*/  IMAD.MOV.U32 R27, RZ, RZ, R11 ;  /* 0x000000ffff1b7224 */ /* 0x000fe200078e000b */
[----:B------:R-:W2:Y:S01]  /*45860*/  LDL.LU R10, [R1+0x5444] ;  /* 0x00544400010a7983 */ /* 0x000ea20000300800 */
[----:B------:R-:W2:Y:S03]  /*45870*/  LDL.LU R11, [R1+0x5440] ;  /* 0x00544000010b7983 */ /* 0x000ea60000300800 */
[----:B------:R-:W-:Y:S01]  /*45880*/  STL.64 [R1+0x53b8], R26 ;  /* 0x0053b81a01007387 */ /* 0x000fe20000100a00 */
[----:B---3--:R-:W-:Y:S02]  /*45890*/  STL.64 [R1+0x5388], R14 ;  /* 0x0053880e01007387 */ /* 0x008fe40000100a00 */
[----:B------:R0:W-:Y:S02]  /*458a0*/  STL.64 [R1+0x5380], R12 ;  /* 0x0053800c01007387 */ /* 0x0001e40000100a00 */
[----:B0-----:R-:W3:Y:S01]  /*458b0*/  LDL.LU R12, [R1+0x810] ;  /* 0x00081000010c7983 */ /* 0x001ee20000300800 */
[----:B------:R-:W3:Y:S02]  /*458c0*/  LDL.LU R13, [R1+0x814] ;  /* 0x00081400010d7983 */ /* 0x000ee40000300800 */
[----:B------:R-:W2:Y:S02]  /*458d0*/  LDL.LU R14, [R1+0x818] ;  /* 0x00081800010e7983 */ /* 0x000ea40000300800 */
[----:B------:R-:W2:Y:S02]  /*458e0*/  LDL.LU R15, [R1+0x81c] ;  /* 0x00081c00010f7983 */ /* 0x000ea40000300800 */
[----:B------:R-:W-:-:S02]  /*458f0*/  IMAD.MOV.U32 R26, RZ, RZ, R17 ;  /* 0x000000ffff1a7224 */ /* 0x000fc400078e0011 */
[----:B------:R-:W-:-:S05]  /*45900*/  IMAD.MOV.U32 R27, RZ, RZ, R16 ;  /* 0x000000ffff1b7224 */ /* 0x000fca00078e0010 */
[----:B------:R0:W-:Y:S02]  /*45910*/  STL.64 [R1+0x53d0], R26 ;  /* 0x0053d01a01007387 */ /* 0x0001e40000100a00 */
[----:B0-----:R-:W-:Y:S02]  /*45920*/  IMAD.MOV.U32 R26, RZ, RZ, R9 ;  /* 0x000000ffff1a7224 */ /* 0x001fe400078e0009 */
[----:B------:R-:W-:-:S05]  /*45930*/  IMAD.MOV.U32 R27, RZ, RZ, R8 ;  /* 0x000000ffff1b7224 */ /* 0x000fca00078e0008 */
[----:B------:R-:W-:Y:S04]  /*45940*/  STL.64 [R1+0x53e8], R26 ;  /* 0x0053e81a01007387 */ /* 0x000fe80000100a00 */
[----:B--2---:R-:W-:Y:S01]  /*45950*/  STL.64 [R1+0x53b0], R14 ;  /* 0x0053b00e01007387 */ /* 0x004fe20000100a00 */
[----:B---3--:R0:W-:Y:S03]  /*45960*/  STL.64 [R1+0x53a8], R12 ;  /* 0x0053a80c01007387 */ /* 0x0081e60000100a00 */
        /* <DEDUP_REMOVED lines=9> */
[----:B------:R-:W-:Y:S03]  /*45a00*/  STL.64 [R1+0x5418], R16 ;  /* 0x0054181001007387 */ /* 0x000fe60000100a00 */
[----:B0-----:R-:W2:Y:S04]  /*45a10*/  LDL.64 R18, [R1+0x98] ;  /* 0x0000980001127983 */ /* 0x001ea80000100a00 */
[----:B--2---:R0:W-:Y:S04]  /*45a20*/  STL.64 [R1+0x5430], R18 ;  /* 0x0054301201007387 */ /* 0x0041e80000100a00 */
[----:B0-----:R-:W2:Y:S04]  /*45a30*/  LDL.64 R18, [R1+0xa8] ;  /* 0x0000a80001127983 */ /* 0x001ea80000100a00 */
[----:B--2---:R0:W-:Y:S01]  /*45a40*/  STL.64 [R1+0x5438], R18 ;  /* 0x0054381201007387 */ /* 0x0041e20000100a00 */
[----:B------:R-:W2:Y:S02]  /*45a50*/  LDL.LU R16, [R1+0x8b0] ;  /* 0x0008b00001107983 */ /* 0x000ea40000300800 */
[----:B------:R-:W2:Y:S01]  /*45a60*/  LDL.LU R17, [R1+0x8b4] ;  /* 0x0008b40001117983 */ /* 0x000ea20000300800 */
[----:B0-----:R-:W2:Y:S01]  /*45a70*/  LDL.LU R18, [R1+0x8b8] ;  /* 0x0008b80001127983 */ /* 0x001ea20000300800 */
[----:B------:R-:W2:Y:S02]  /*45a80*/  LDL.LU R19, [R1+0x8bc] ;  /* 0x0008bc0001137983 */ /* 0x000ea40000300800 */
[----:B------:R-:W2:Y:S02]  /*45a90*/  LDL.64 R6, [R1+0x88] ;  /* 0x0000880001067983 */ /* 0x000ea40000100a00 */
[----:B--2---:R0:W-:Y:S01]  /*45aa0*/  STL.64 [R1+0x5428], R6 ;  /* 0x0054280601007387 */ /* 0x0041e20000100a00 */
[----:B------:R-:W2:Y:S02]  /*45ab0*/  LDL.LU R4, [R1+0x890] ;  /* 0x0008900001047983 */ /* 0x000ea40000300800 */
[----:B------:R-:W2:Y:S01]  /*45ac0*/  LDL.LU R5, [R1+0x894] ;  /* 0x0008940001057983 */ /* 0x000ea20000300800 */
[----:B0-----:R-:W2:Y:S01]  /*45ad0*/  LDL.LU R6, [R1+0x898] ;  /* 0x0008980001067983 */ /* 0x001ea20000300800 */
[----:B------:R-:W2:Y:S02]  /*45ae0*/  LDL.LU R7, [R1+0x89c] ;  /* 0x00089c0001077983 */ /* 0x000ea40000300800 */
[----:B------:R-:W2:Y:S02]  /*45af0*/  LDL.LU R24, [R1+0x860] ;  /* 0x0008600001187983 */ /* 0x000ea40000300800 */
[----:B------:R-:W2:Y:S01]  /*45b00*/  LDL.LU R25, [R1+0x864] ;  /* 0x0008640001197983 */ /* 0x000ea20000300800 */
[----:B------:R-:W2:Y:S01]  /*45b10*/  LDL.LU R26, [R1+0x868] ;  /* 0x00086800011a7983 */ /* 0x000ea20000300800 */
[----:B------:R-:W2:Y:S03]  /*45b20*/  LDL.LU R27, [R1+0x86c] ;  /* 0x00086c00011b7983 */ /* 0x000ea60000300800 */
[----:B--2---:R0:W-:Y:S01]  /*45b30*/  STL.64 [R1+0x53f8], R26 ;  /* 0x0053f81a01007387 */ /* 0x0041e20000100a00 */
[----:B------:R-:W-:Y:S03]  /*45b40*/  STL.64 [R1+0x53f0], R24 ;  /* 0x0053f01801007387 */ /* 0x000fe60000100a00 */
[----:B0-----:R-:W2:Y:S01]  /*45b50*/  LDL.64 R26, [R1+0x78] ;  /* 0x00007800011a7983 */ /* 0x001ea20000100a00 */
[----:B---3--:R-:W-:Y:S02]  /*45b60*/  STL.64 [R1+0x53c8], R14 ;  /* 0x0053c80e01007387 */ /* 0x008fe40000100a00 */
[----:B------:R0:W-:Y:S02]  /*45b70*/  STL.64 [R1+0x53c0], R12 ;  /* 0x0053c00c01007387 */ /* 0x0001e40000100a00 */
[----:B0-----:R-:W3:Y:S01]  /*45b80*/  LDL.LU R12, [R1+0x840] ;  /* 0x00084000010c7983 */ /* 0x001ee20000300800 */
[----:B------:R-:W3:Y:S02]  /*45b90*/  LDL.LU R13, [R1+0x844] ;  /* 0x00084400010d7983 */ /* 0x000ee40000300800 */
[----:B------:R-:W2:Y:S02]  /*45ba0*/  LDL.LU R14, [R1+0x848] ;  /* 0x00084800010e7983 */ /* 0x000ea40000300800 */
[----:B------:R-:W2:Y:S01]  /*45bb0*/  LDL.LU R15, [R1+0x84c] ;  /* 0x00084c00010f7983 */ /* 0x000ea20000300800 */
[C---:B------:R-:W-:Y:S01]  /*45bc0*/  HMMA.16816.F32 R16, R20.reuse, R10, R16 ;  /* 0x0000000a1410723c */ /* 0x040fe20000001810 */
[----:B--2---:R-:W-:Y:S01]  /*45bd0*/  STL.64 [R1+0x53e0], R14 ;  /* 0x0053e00e01007387 */ /* 0x004fe20000100a00 */
[----:B---3--:R0:W-:Y:S03]  /*45be0*/  STL.64 [R1+0x53d8], R12 ;  /* 0x0053d80c01007387 */ /* 0x0081e60000100a00 */
        /* <DEDUP_REMOVED lines=9> */
[----:B------:R-:W2:Y:S02]  /*45c80*/  LDL.LU R15, [R1+0x87c] ;  /* 0x00087c00010f7983 */ /* 0x000ea40000300800 */
[----:B------:R-:W-:Y:S01]  /*45c90*/  STL.64 [R1+0xe00], R16 ;  /* 0x000e001001007387 */ /* 0x000fe20000100a00 */
[----:B------:R0:W-:Y:S03]  /*45ca0*/  STL.64 [R1+0xe08], R18 ;  /* 0x000e081201007387 */ /* 0x0001e60000100a00 */
[----:B0-----:R-:W3:Y:S01]  /*45cb0*/  LDL.LU.64 R18, [R1+0x5438] ;  /* 0x0054380001127983 */ /* 0x001ee20000300a00 */
[----:B------:R0:W-:Y:S02]  /*45cc0*/  STL.64 [R1+0x5328], R10 ;  /* 0x0053280a01007387 */ /* 0x0001e40000100a00 */
[----:B------:R-:W3:Y:S02]  /*45cd0*/  LDL.LU R8, [R1+0x8a0] ;  /* 0x0008a00001087983 */ /* 0x000ee40000300800 */
[----:B------:R-:W3:Y:S01]  /*45ce0*/  LDL.LU R9, [R1+0x8a4] ;  /* 0x0008a40001097983 */ /* 0x000ee20000300800 */
[----:B0-----:R-:W3:Y:S01]  /*45cf0*/  LDL.LU R10, [R1+0x8a8] ;  /* 0x0008a800010a7983 */ /* 0x001ee20000300800 */
[----:B------:R-:W3:Y:S02]  /*45d00*/  LDL.LU R11, [R1+0x8ac] ;  /* 0x0008ac00010b7983 */ /* 0x000ee40000300800 */
[C---:B---3--:R-:W-:Y:S11]  /*45d10*/  HMMA.16816.F32 R8, R20.reuse, R18, R8 ;  /* 0x000000121408723c */ /* 0x048ff60000001808 */
[----:B------:R-:W-:Y:S11]  /*45d20*/  @!UPT UIADD3 URZ, URZ, URZ, URZ ;  /* 0x0000003f3f3ff290 */ /* 0x000ff6000fffe03f */
[----:B------:R-:W-:Y:S01]  /*45d30*/  @!UPT UIADD3 URZ, URZ, URZ, URZ ;  /* 0x0000003f3f3ff290 */ /* 0x000fe2000fffe03f */
        /* <DEDUP_REMOVED lines=13> */
[----:B------:R-:W3:Y:S01]  /*45e10*/  LDL.LU.64 R16, [R1+0x5418] ;  /* 0x0054180001107983 */ /* 0x000ee20000300a00 */
[C---:B--2---:R-:W-:Y:S08]  /*45e20*/  HMMA.16816.F32 R12, R20.reuse, R26, R12 ;  /* 0x0000001a140c723c */ /* 0x044ff0000000180c */
[----:B---3--:R-:W-:Y:S11]  /*45e30*/  HMMA.16816.F32 R16, R20, R6, R16 ;  /* 0x000000061410723c */ /* 0x008ff60000001810 */
[----:B------:R-:W-:Y:S11]  /*45e40*/  @!UPT UIADD3 URZ, URZ, URZ, URZ ;  /* 0x0000003f3f3ff290 */ /* 0x000ff6000fffe03f */
[----:B------:R-:W-:Y:S01]  /*45e50*/  @!UPT UIADD3 URZ, URZ, URZ, URZ ;  /* 0x0000003f3f3ff290 */ /* 0x000fe2000fffe03f */
[----:B------:R0:W-:Y:S02]  /*45e60*/  STL.64 [R1+0xdd0], R16 ;  /* 0x000dd01001007387 */ /* 0x0001e40000100a00 */
[----:B0-----:R-:W-:Y:S02]  /*45e70*/  IMAD.MOV.U32 R17, RZ, RZ, R6 ;  /* 0x000000ffff117224 */ /* 0x001fe400078e0006 */
[----:B------:R-:W-:Y:S02]  /*45e80*/  IMAD.MOV.U32 R16, RZ, RZ, R7 ;  /* 0x000000ffff107224 */ /* 0x000fe400078e0007 */
[----:B----4-:R-:W0:Y:S04]  /*45e90*/  LDSM.16.MT88.4 R4, [R3+0x12080] ;  /* 0x012080000304783b */ /* 0x010e280000004200 */
[----:B------:R1:W-:Y:S04]  /*45ea0*/  STL.64 [R1+0xdd8], R18 ;  /* 0x000dd81201007387 */ /* 0x0003e80000100a00 */
[----:B-1----:R-:W2:Y:S04]  /*45eb0*/  LDL.LU.64 R18, [R1+0x5410] ;  /* 0x0054100001127983 */ /* 0x002ea80000300a00 */
[----:B0-----:R0:W-:Y:S01]  /*45ec0*/  STL.64 [R1+0x5230], R6 ;  /* 0x0052300601007387 */ /* 0x0011e20000100a00 */
[----:B------:R-:W-:Y:S02]  /*45ed0*/  STL.64 [R1+0x5228], R4 ;  /* 0x0052280401007387 */ /* 0x000fe40000100a00 */
[----:B------:R-:W-:Y:S02]  /*45ee0*/  STL.64 [R1+0xdc0], R12 ;  /* 0x000dc00c01007387 */ /* 0x000fe40000100a00 */
[----:B------:R1:W-:Y:S02]  /*45ef0*/  STL.64 [R1+0xdc8], R14 ;  /* 0x000dc80e01007387 */ /* 0x0003e40000100a00 */
[----:B0-----:R-:W-:-:S02]  /*45f00*/  IMAD.MOV.U32 R6, RZ, RZ, R2 ;  /* 0x000000ffff067224 */ /* 0x001fc400078e0002 */
[----:B------:R-:W-:Y:S02]  /*45f10*/  IMAD.MOV.U32 R7, RZ, RZ, R0 ;  /* 0x000000ffff077224 */ /* 0x000fe400078e0000 */
[----:B------:R-:W-:Y:S01]  /*45f20*/  IMAD.MOV.U32 R2, RZ, RZ, R26 ;  /* 0x000000ffff027224 */ /* 0x000fe200078e001a */
[----:B-1----:R-:W3:Y:S01]  /*45f30*/  LDL.LU.64 R14, [R1+0x5408] ;  /* 0x00540800010e7983 */ /* 0x002ee20000300a00 */
[----:B------:R-:W3:Y:S02]  /*45f40*/  LDL.LU.64 R12, [R1+0x5400] ;  /* 0x00540000010c7983 */ /* 0x000ee40000300a00 */
[----:B------:R-:W-:Y:S02]  /*45f50*/  IMAD.MOV.U32 R0, RZ, RZ, R27 ;  /* 0x000000ffff007224 */ /* 0x000fe400078e001b */
[----:B------:R-:W4:Y:S01]  /*45f60*/  LDL.LU.64 R26, [R1+0x53f8] ;  /* 0x0053f800011a7983 */ /* 0x000f220000300a00 */
[----:B------:R-:W4:Y:S02]  /*45f70*/  LDL.LU.64 R24, [R1+0x53f0] ;  /* 0x0053f00001187983 */ /* 0x000f240000300a00 */
[C---:B----4-:R-:W-:Y:S11]  /*45f80*/  HMMA.16816.F32 R24, R20.reuse, R6, R24 ;  /* 0x000000061418723c */ /* 0x050ff60000001818 */
[----:B------:R-:W-:Y:S11]  /*45f90*/  @!UPT UIADD3 URZ, URZ, URZ, URZ ;  /* 0x0000003f3f3ff290 */ /* 0x000ff6000fffe03f */
[----:B------:R-:W-:Y:S01]  /*45fa0*/  @!UPT UIADD3 URZ, URZ, URZ, URZ ;  /* 0x0000003f3f3ff290 */ /* 0x000fe2000fffe03f */
[----:B------:R-:W-:Y:S01]  /*45fb0*/  STL.64 [R1+0xdb0], R24 ;  /* 0x000db01801007387 */ /* 0x000fe20000100a00 */
[----:B------:R0:W-:Y:S03]  /*45fc0*/  STL.64 [R1+0xdb8], R26 ;  /* 0x000db81a01007387 */ /* 0x0001e60000100a00 */
[----:B0-----:R-:W3:Y:S01]  /*45fd0*/  LDL.LU.64 R26, [R1+0x53e8] ;  /* 0x0053e800011a7983 */ /* 0x001ee20000300a00 */
[----:B------:R-:W-:Y:S01]  /*45fe0*/  STL.64 [R1+0x52c8], R6 ;  /* 0x0052c80601007387 */ /* 0x000fe20000100a00 */
        /* <DEDUP_REMOVED lines=14> */
[----:B---3--:R-:W-:Y:S02]  /*460d0*/  HMMA.16816.F32 R24, R20, R26, R12 ;  /* 0x0000001a1418723c */ /* 0x008fe4000000180c */
[----:B------:R-:W3:Y:S01]  /*460e0*/  LDL.LU.64 R14, [R1+0x53b0] ;  /* 0x0053b000010e7983 */ /* 0x000ee20000300a00 */
[----:B------:R-:W3:Y:S11]  /*460f0*/  LDL.LU.64 R12, [R1+0x53a8] ;  /* 0x0053a800010c7983 */ /* 0x000ef60000300a00 */
[----:B------:R-:W-:Y:S09]  /*46100*/  @!UPT UIADD3 URZ, URZ, URZ, URZ ;  /* 0x0000003f3f3ff290 */ /* 0x000ff2000fffe03f */
[----:B------:R-:W-:Y:S01]  /*46110*/  STL.64 [R1+0xd80], R24 ;  /* 0x000d801801007387 */ /* 0x000fe20000100a00 */
[----:B------:R0:W-:Y:S03]  /*46120*/  STL.64 [R1+0xd88], R26 ;  /* 0x000d881a01007387 */ /* 0x0001e60000100a00 */
[----:B0-----:R-:W4:Y:S01]  /*46130*/  LDL.LU.64 R26, [R1+0x53a0] ;  /* 0x0053a000011a7983 */ /* 0x001f220000300a00 */
[----:B------:R-:W4:Y:S02]  /*46140*/  LDL.LU.64 R24, [R1+0x5398] ;  /* 0x0053980001187983 */ /* 0x000f240000300a00 */
[----:B------:R-:W-:Y:S02]  /*46150*/  IMAD.MOV.U32 R6, RZ, RZ, R29 ;  /* 0x000000ffff067224 */ /* 0x000fe400078e001d */
[----:B------:R-:W-:-:S07]  /*46160*/  IMAD.MOV.U32 R7, RZ, RZ, R28 ;  /* 0x000000ffff077224 */ /* 0x000fce00078e001c */
[C---:B----4-:R-:W-:Y:S01]  /*46170*/  HMMA.16816.F32 R4, R20.reuse, R6, R24 ;  /* 0x000000061404723c */ /* 0x050fe20000001818 */
[----:B------:R-:W3:Y:S11]  /*46180*/  LDL.LU.64 R26, [R1+0x5390] ;  /* 0x00539000011a7983 */ /* 0x000ef60000300a00 */
[----:B------:R-:W-:Y:S11]  /*46190*/  @!UPT UIADD3 URZ, URZ, URZ, URZ ;  /* 0x0000003f3f3ff290 */ /* 0x000ff6000fffe03f */
[----:B------:R-:W-:Y:S01]  /*461a0*/  STL.64 [R1+0xd70], R4 ;  /* 0x000d700401007387 */ /* 0x000fe20000100a00 */
        /* <DEDUP_REMOVED lines=14> */
[----:B0-----:R-:W3:Y:S01]  /*46290*/  LDL.LU.64 R26, [R1+0x5360] ;  /* 0x00536000011a7983 */ /* 0x001ee20000300a00 */
[----:B------:R-:W-:Y:S02]  /*462a0*/  IMAD.MOV.U32 R6, RZ, RZ, R2 ;  /* 0x000000ffff067224 */ /* 0x000fe400078e0002 */
[----:B------:R-:W-:Y:S01]  /*462b0*/  IMAD.MOV.U32 R7, RZ, RZ, R0 ;  /* 0x000000ffff077224 */ /* 0x000fe200078e0000 */
[C---:B---3--:R-:W-:Y:S01]  /*462c0*/  HMMA.16816.F32 R12, R20.reuse, R26, R12 ;  /* 0x0000001a140c723c */ /* 0x048fe2000000180c */
[----:B------:R-:W-:Y:S02]  /*462d0*/  IMAD.MOV.U32 R2, RZ, RZ, R26 ;  /* 0x000000ffff027224 */ /* 0x000fe400078e001a */
[----:B------:R-:W-:Y:S11]  /*462e0*/  IMAD.MOV.U32 R0, RZ, RZ, R27 ;  /* 0x000000ffff007224 */ /* 0x000ff600078e001b */
[----:B------:R-:W-:Y:S09]  /*462f0*/  @!UPT UIADD3 URZ, URZ, URZ, URZ ;  /* 0x0000003f3f3ff290 */ /* 0x000ff2000fffe03f */
[----:B------:R-:W-:Y:S01]  /*46300*/  STL.64 [R1+0xd40], R12 ;  /* 0x000d400c01007387 */ /* 0x000fe20000100a00 */
[----:B------:R0:W-:Y:S03]  /*46310*/  STL.64 [R1+0xd48], R14 ;  /* 0x000d480e01007387 */ /* 0x0001e60000100a00 */
[----:B0-----:R-:W3:Y:S01]  /*46320*/  LDL.LU.64 R14, [R1+0x5358] ;  /* 0x00535800010e7983 */ /* 0x001ee20000300a00 */
[----:B------:R-:W3:Y:S02]  /*46330*/  LDL.LU.64 R12, [R1+0x5350] ;  /* 0x00535000010c7983 */ /* 0x000ee40000300a00 */
[----:B------:R-:W3:Y:S02]  /*46340*/  LDL.LU.64 R26, [R1+0x5348] ;  /* 0x00534800011a7983 */ /* 0x000ee40000300a00 */
[----:B---3--:R-:W-:Y:S01]  /*46350*/  HMMA.16816.F32 R12, R20, R26, R12 ;  /* 0x0000001a140c723c */ /* 0x008fe2000000180c */
[----:B------:R-:W-:-:S02]  /*46360*/  IMAD.MOV.U32 R5, RZ, RZ, R26 ;  /* 0x000000ffff057224 */ /* 0x000fc400078e001a */
[----:B------:R-:W-:Y:S11]  /*46370*/  IMAD.MOV.U32 R4, RZ, RZ, R27 ;  /* 0x000000ffff047224 */ /* 0x000ff600078e001b */
[----:B------:R-:W-:Y:S09]  /*46380*/  @!UPT UIADD3 URZ, URZ, URZ, URZ ;  /* 0x0000003f3f3ff290 */ /* 0x000ff2000fffe03f */
[----:B------:R0:W-:Y:S01]  /*46390*/  STL.64 [R1+0xd30], R12 ;  /* 0x000d300c01007387 */ /* 0x0001e20000100a00 */
[----:B------:R1:W-:Y:S02]  /*463a0*/  STL.64 [R1+0xd38], R14 ;  /* 0x000d380e01007387 */ /* 0x0003e40000100a00 */
[----:B------:R-:W2:Y:S02]  /*463b0*/  LDL.LU.64 R26, [R1+0x5340] ;  /* 0x00534000011a7983 */ /* 0x000ea40000300a00 */
[----:B------:R-:W2:Y:S01]  /*463c0*/  LDL.LU.64 R24, [R1+0x5338] ;  /* 0x0053380001187983 */ /* 0x000ea20000300a00 */
[----:B0-----:R-:W2:Y:S01]  /*463d0*/  LDL.LU R12, [R1+0x7e0] ;  /* 0x0007e000010c7983 */ /* 0x001ea20000300800 */
[----:B------:R-:W2:Y:S02]  /*463e0*/  LDL.LU R13, [R1+0x7e4] ;  /* 0x0007e400010d7983 */ /* 0x000ea40000300800 */
[----:B-1----:R-:W2:Y:S02]  /*463f0*/  LDL.LU R14, [R1+0x7e8] ;  /* 0x0007e800010e7983 */ /* 0x002ea40000300800 */
[----:B------:R-:W2:Y:S01]  /*46400*/  LDL.LU R15, [R1+0x7ec] ;  /* 0x0007ec00010f7983 */ /* 0x000ea20000300800 */
[----:B------:R-:W-:Y:S01]  /*46410*/  STL.64 [R1+0x52e8], R6 ;  /* 0x0052e80601007387 */ /* 0x000fe20000100a00 */
[----:B------:R0:W-:Y:S03]  /*46420*/  STL.64 [R1+0x52e0], R4 ;  /* 0x0052e00401007387 */ /* 0x0001e60000100a00 */
[----:B0-----:R-:W3:Y:S01]  /*46430*/  LDL.LU R4, [R1+0x780] ;  /* 0x0007800001047983 */ /* 0x001ee20000300800 */
[----:B------:R-:W3:Y:S02]  /*46440*/  LDL.LU R5, [R1+0x784] ;  /* 0x0007840001057983 */ /* 0x000ee40000300800 */
[----:B------:R-:W4:Y:S02]  /*46450*/  LDL.LU R6, [R1+0x788] ;  /* 0x0007880001067983 */ /* 0x000f240000300800 */
[----:B------:R-:W4:Y:S02]  /*46460*/  LDL.LU R7, [R1+0x78c] ;  /* 0x00078c0001077983 */ /* 0x000f240000300800 */
[----:B------:R-:W-:-:S02]  /*46470*/  IMAD.MOV.U32 R22, RZ, RZ, R17 ;  /* 0x000000ffff167224 */ /* 0x000fc400078e0011 */
[----:B------:R-:W-:Y:S01]  /*46480*/  IMAD.MOV.U32 R23, RZ, RZ, R16 ;  /* 0x000000ffff177224 */ /* 0x000fe200078e0010 */
[----:B----4-:R0:W-:Y:S01]  /*46490*/  STL.64 [R1+0x52f8], R6 ;  /* 0x0052f80601007387 */ /* 0x0101e20000100a00 */
[----:B---3--:R-:W-:Y:S02]  /*464a0*/  STL.64 [R1+0x52f0], R4 ;  /* 0x0052f00401007387 */ /* 0x008fe40000100a00 */
[----:B0-----:R-:W-:Y:S02]  /*464b0*/  IMAD.MOV.U32 R6, RZ, RZ, R11 ;  /* 0x000000ffff067224 */ /* 0x001fe400078e000b */
[----:B------:R-:W-:-:S05]  /*464c0*/  IMAD.MOV.U32 R7, RZ, RZ, R10 ;  /* 0x000000ffff077224 */ /* 0x000fca00078e000a */
[----:B------:R0:W-:Y:S02]  /*464d0*/  STL.64 [R1+0x5308], R6 ;  /* 0x0053080601007387 */ /* 0x0001e40000100a00 */
[----:B0-----:R-:W-:Y:S02]  /*464e0*/  IMAD.MOV.U32 R6, RZ, RZ, R9 ;  /* 0x000000ffff067224 */ /* 0x001fe400078e0009 */
[----:B------:R-:W-:Y:S02]  /*464f0*/  IMAD.MOV.U32 R7, RZ, RZ, R8 ;  /* 0x000000ffff077224 */ /* 0x000fe400078e0008 */
[----:B------:R-:W3:Y:S01]  /*46500*/  LDL.LU R8, [R1+0x7d0] ;  /* 0x0007d00001087983 */ /* 0x000ee20000300800 */
[----:B------:R-:W3:Y:S02]  /*46510*/  LDL.LU R9, [R1+0x7d4] ;  /* 0x0007d40001097983 */ /* 0x000ee40000300800 */
[----:B------:R-:W3:Y:S02]  /*46520*/  LDL.LU R10, [R1+0x7d8] ;  /* 0x0007d800010a7983 */ /* 0x000ee40000300800 */
[----:B------:R-:W3:Y:S01]  /*46530*/  LDL.LU R11, [R1+0x7dc] ;  /* 0x0007dc00010b7983 */ /* 0x000ee20000300800 */
[----:B------:R0:W-:Y:S01]  /*46540*/  STL.64 [R1+0x5320], R6 ;  /* 0x0053200601007387 */ /* 0x0001e20000100a00 */
[----:B------:R-:W4:Y:S02]  /*46550*/  LDL.LU R4, [R1+0x7c0] ;  /* 0x0007c00001047983 */ /* 0x000f240000300800 */
[----:B------:R-:W4:Y:S01]  /*46560*/  LDL.LU R5, [R1+0x7c4] ;  /* 0x0007c40001057983 */ /* 0x000f220000300800 */
[----:B0-----:R-:W4:Y:S01]  /*46570*/  LDL.LU R6, [R1+0x7c8] ;  /* 0x0007c80001067983 */ /* 0x001f220000300800 */
[----:B------:R-:W4:Y:S02]  /*46580*/  LDL.LU R7, [R1+0x7cc] ;  /* 0x0007cc0001077983 */ /* 0x000f240000300800 */
[----:B------:R0:W-:Y:S02]  /*46590*/  STL.64 [R1+0x5300], R22 ;  /* 0x0053001601007387 */ /* 0x0001e40000100a00 */
[----:B------:R-:W3:Y:S01]  /*465a0*/  LDL.LU R20, [R1+0x790] ;  /* 0x0007900001147983 */ /* 0x000ee20000300800 */
[----:B------:R-:W3:Y:S04]  /*465b0*/  LDL.LU R21, [R1+0x794] ;  /* 0x0007940001157983 */ /* 0x000ee80000300800 */
[----:B0-----:R-:W3:Y:S01]  /*465c0*/  LDL.LU R22, [R1+0x798] ;  /* 0x0007980001167983 */ /* 0x001ee20000300800 */
[----:B------:R-:W3:Y:S01]  /*465d0*/  LDL.LU R23, [R1+0x79c] ;  /* 0x00079c0001177983 */ /* 0x000ee20000300800 */
[C---:B--2---:R-:W-:Y:S02]  /*465e0*/  HMMA.16816.F32 R12, R24.reuse, R18, R12 ;  /* 0x00000012180c723c */ /* 0x044fe4000000180c */
[----:B---3--:R-:W-:Y:S01]  /*465f0*/  STL.64 [R1+0x5318], R22 ;  /* 0x0053181601007387 */ /* 0x008fe20000100a00 */
        /* <DEDUP_REMOVED lines=8> */
[----:B0-----:R-:W3:Y:S01]  /*46680*/  LDL.LU.64 R14, [R1+0x5330] ;  /* 0x00533000010e7983 */ /* 0x001ee20000300a00 */
[----:B------:R0:W-:Y:S02]  /*46690*/  STL.64 [R1+0x52c0], R18 ;  /* 0x0052c01201007387 */ /* 0x0001e40000100a00 */
        /* <DEDUP_REMOVED lines=15> */
[----:B------:R0:W-:Y:S03]  /*46790*/  STL.64 [R1+0x5260], R14 ;  /* 0x0052600e01007387 */ /* 0x0001e60000100a00 */
[----:B0-----:R-:W3:Y:S01]  /*467a0*/  LDL.64 R14, [R1+0x58] ;  /* 0x00005800010e7983 */ /* 0x001ee20000100a00 */
[C---:B----4-:R-:W-:Y:S11]  /*467b0*/  HMMA.16816.F32 R4, R24.reuse, R10, R4 ;  /* 0x0000000a1804723c */ /* 0x050ff60000001804 */
[----:B------:R-:W-:Y:S11]  /*467c0*/  @!UPT UIADD3 URZ, URZ, URZ, URZ ;  /* 0x0000003f3f3ff290 */ /* 0x000ff6000fffe03f */
[----:B------:R-:W-:Y:S01]  /*467d0*/  @!UPT UIADD3 URZ, URZ, URZ, URZ ;  /* 0x0000003f3f3ff290 */ /* 0x000fe2000fffe03f */
        /* <DEDUP_REMOVED lines=15> */
[----:B0-----:R-:W4:Y:S01]  /*468d0*/  LDL.LU.64 R6, [R1+0x52f8] ;  /* 0x0052f80001067983 */ /* 0x001f220000300a00 */
[----:B------:R-:W4:Y:S02]  /*468e0*/  LDL.LU.64 R4, [R1+0x52f0] ;  /* 0x0052f00001047983 */ /* 0x000f240000300a00 */
[----:B----4-:R-:W-:Y:S01]  /*468f0*/  HMMA.16816.F32 R20, R24, R22, R4 ;  /* 0x000000161814723c */ /* 0x010fe20000001804 */
[----:B------:R-:W2:Y:S01]  /*46900*/  LDL.LU.64 R6, [R1+0x52e8] ;  /* 0x0052e80001067983 */ /* 0x000ea20000300a00 */
[----:B------:R-:W4:Y:S11]  /*46910*/  LDL.LU.64 R4, [R1+0x52e0] ;  /* 0x0052e00001047983 */ /* 0x000f360000300a00 */
[----:B------:R-:W-:Y:S10]  /*46920*/  @!UPT UIADD3 URZ, URZ, URZ, URZ ;  /* 0x0000003f3f3ff290 */ /* 0x000ff4000fffe03f */
[----:B------:R-:W-:Y:S01]  /*46930*/  STL.64 [R1+0xcd0], R20 ;  /* 0x000cd01401007387 */ /* 0x000fe20000100a00 */
[----:B------:R-:W-:Y:S02]  /*46940*/  STL.64 [R1+0xcd8], R22 ;  /* 0x000cd81601007387 */ /* 0x000fe40000100a00 */
[----:B------:R-:W0:Y:S04]  /*46950*/  LDSM.16.MT88.4 R20, [R3+0x12100] ;  /* 0x012100000314783b */ /* 0x000e280000004200 */
[----:B------:R-:W-:Y:S01]  /*46960*/  STL [R1+0x5200], R3 ;  /* 0x0052000301007387 */ /* 0x000fe20000100800 */
[----:B0-----:R4:W-:Y:S01]  /*46970*/  STL.64 [R1+0x5120], R22 ;  /* 0x0051201601007387 */ /* 0x0019e20000100a00 */
[----:B------:R0:W-:Y:S02]  /*46980*/  STL.64 [R1+0x5118], R20 ;  /* 0x0051181401007387 */ /* 0x0001e40000100a00 */
[----:B----4-:R-:W-:-:S02]  /*46990*/  IMAD.MOV.U32 R22, RZ, RZ, R5 ;  /* 0x000000ffff167224 */ /* 0x010fc400078e0005 */
[----:B------:R-:W-:Y:S02]  /*469a0*/  IMAD.MOV.U32 R23, RZ, RZ, R4 ;  /* 0x000000ffff177224 */ /* 0x000fe400078e0004 */
[C---:B--2---:R-:W-:Y:S03]  /*469b0*/  HMMA.16816.F32 R4, R24.reuse, R6, R16 ;  /* 0x000000061804723c */ /* 0x044fe60000001810 */
[----:B------:R1:W-:Y:S01]  /*469c0*/  STL.64 [R1+0x52a0], R22 ;  /* 0x0052a01601007387 */ /* 0x0003e20000100a00 */
[----:B0-----:R-:W3:Y:S02]  /*469d0*/  LDL.LU R20, [R1+0x750] ;  /* 0x0007500001147983 */ /* 0x001ee40000300800 */
[----:B------:R-:W3:Y:S01]  /*469e0*/  LDL.LU R21, [R1+0x754] ;  /* 0x0007540001157983 */ /* 0x000ee20000300800 */
[----:B-1----:R-:W3:Y:S01]  /*469f0*/  LDL.LU R22, [R1+0x758] ;  /* 0x0007580001167983 */ /* 0x002ee20000300800 */
[----:B------:R-:W3:Y:S02]  /*46a00*/  LDL.LU R23, [R1+0x75c] ;  /* 0x00075c0001177983 */ /* 0x000ee40000300800 */
[----:B------:R-:W2:Y:S02]  /*46a10*/  LDL.LU.64 R18, [R1+0x52d8] ;  /* 0x0052d80001127983 */ /* 0x000ea40000300a00 */
[----:B------:R-:W2:Y:S11]  /*46a20*/  LDL.LU.64 R16, [R1+0x52d0] ;  /* 0x0052d00001107983 */ /* 0x000eb60000300a00 */
[----:B------:R-:W-:Y:S01]  /*46a30*/  STL.64 [R1+0xcc0], R4 ;  /* 0x000cc00401007387 */ /* 0x000fe20000100a00 */
[----:B------:R0:W-:Y:S03]  /*46a40*/  STL.64 [R1+0xcc8], R6 ;  /* 0x000cc80601007387 */ /* 0x0001e60000100a00 */
[----:B0-----:R-:W2:Y:S02]  /*46a50*/  LDL.LU.64 R6, [R1+0x52c8] ;  /* 0x0052c80001067983 */ /* 0x001ea40000300a00 */
[----:B--2---:R-:W-:Y:S02]  /*46a60*/  HMMA.16816.F32 R4, R24, R6, R16 ;  /* 0x000000061804723c */ /* 0x004fe40000001810 */
[----:B------:R-:W2:Y:S11]  /*46a70*/  LDL.LU.64 R18, [R1+0x52c0] ;  /* 0x0052c00001127983 */ /* 0x000eb60000300a00 */
[----:B------:R-:W-:Y:S10]  /*46a80*/  @!UPT UIADD3 URZ, URZ, URZ, URZ ;  /* 0x0000003f3f3ff290 */ /* 0x000ff4000fffe03f */
[----:B------:R0:W-:Y:S01]  /*46a90*/  STL.64 [R1+0xcb0], R4 ;  /* 0x000cb00401007387 */ /* 0x0001e20000100a00 */
[----:B------:R1:W-:Y:S03]  /*46aa0*/  STL.64 [R1+0xcb8], R6 ;  /* 0x000cb80601007387 */ /* 0x0003e60000100a00 */
[----:B0-----:R-:W4:Y:S01]  /*46ab0*/  LDL.LU R4, [R1+0x440] ;  /* 0x0004400001047983 */ /* 0x001f220000300800 */
[----:B------:R-:W4:Y:S02]  /*46ac0*/  LDL.LU R5, [R1+0x444] ;  /* 0x0004440001057983 */ /* 0x000f240000300800 */
[----:B-1----:R-:W2:Y:S02]  /*46ad0*/  LDL.LU R6, [R1+0x448] ;  /* 0x0004480001067983 */ /* 0x002ea40000300800 */
[----:B------:R-:W2:Y:S02]  /*46ae0*/  LDL.LU R7, [R1+0x44c] ;  /* 0x00044c0001077983 */ /* 0x000ea40000300800 */
[----:B--2---:R0:W-:Y:S01]  /*46af0*/  STL.64 [R1+0x5240], R6 ;  /* 0x0052400601007387 */ /* 0x0041e20000100a00 */
[----:B----4-:R-:W-:Y:S02]  /*46b00*/  STL.64 [R1+0x5238], R4 ;  /* 0x0052380401007387 */ /* 0x010fe40000100a00 */
[----:B0-----:R-:W-:-:S02]  /*46b10*/  IMAD.MOV.U32 R6, RZ, RZ, R2 ;  /* 0x000000ffff067224 */ /* 0x001fc400078e0002 */
[----:B------:R-:W-:-:S05]  /*46b20*/  IMAD.MOV.U32 R7, RZ, RZ, R0 ;  /* 0x000000ffff077224 */ /* 0x000fca00078e0000 */
[----:B------:R3:W-:Y:S02]  /*46b30*/  STL.64 [R1+0x5258], R6 ;  /* 0x0052580601007387 */ /* 0x0007e40000100a00 */
[C---:B---3--:R-:W-:Y:S11]  /*46b40*/  HMMA.16816.F32 R4, R24.reuse, R14, R20 ;  /* 0x0000000e1804723c */ /* 0x048ff60000001814 */
[----:B------:R-:W-:Y:S11]  /*46b50*/  @!UPT UIADD3 URZ, URZ, URZ, URZ ;  /* 0x0000003f3f3ff290 */ /* 0x000ff6000fffe03f */
[----:B------:R-:W-:Y:S01]  /*46b60*/  @!UPT UIADD3 URZ, URZ, URZ, URZ ;  /* 0x0000003f3f3ff290 */ /* 0x000fe2000fffe03f */
[----:B------:R-:W-:Y:S01]  /*46b70*/  STL.64 [R1+0xca0], R4 ;  /* 0x000ca00401007387 */ /* 0x000fe20000100a00 */
[----:B------:R-:W-:Y:S02]  /*46b80*/  STL.64 [R1+0xca8], R6 ;  /* 0x000ca80601007387 */ /* 0x000fe40000100a00 */
[----:B------:R-:W2:Y:S02]  /*46b90*/  LDL.LU R20, [R1+0x730] ;  /* 0x0007300001147983 */ /* 0x000ea40000300800 */
[----:B------:R-:W2:Y:S01]  /*46ba0*/  LDL.LU R21, [R1+0x734] ;  /* 0x0007340001157983 */ /* 0x000ea20000300800 */
[----:B------:R-:W3:Y:S01]  /*46bb0*/  LDL.LU R22, [R1+0x738] ;  /* 0x0007380001167983 */ /* 0x000ee20000300800 */
[----:B------:R-:W3:Y:S02]  /*46bc0*/  LDL.LU R23, [R1+0x73c] ;  /* 0x00073c0001177983 */ /* 0x000ee40000300800 */
[----:B------:R-:W-:Y:S02]  /*46bd0*/  IMAD.MOV.U32 R17, RZ, RZ, R14 ;  /* 0x000000ffff117224 */ /* 0x000fe400078e000e */
[----:B------:R-:W-:Y:S01]  /*46be0*/  IMAD.MOV.U32 R16, RZ, RZ, R15 ;  /* 0x000000ffff107224 */ /* 0x000fe200078e000f */
[----:B---3--:R0:W-:Y:S01]  /*46bf0*/  STL.64 [R1+0x52b0], R22 ;  /* 0x0052b01601007387 */ /* 0x0081e20000100a00 */
[----:B--2---:R-:W-:Y:S03]  /*46c00*/  STL.64 [R1+0x52a8], R20 ;  /* 0x0052a81401007387 */ /* 0x004fe60000100a00 */
[----:B0-----:R-:W2:Y:S01]  /*46c10*/  LDL.64 R22, [R1+0x48] ;  /* 0x0000480001167983 */ /* 0x001ea20000100a00 */
[----:B------:R-:W3:Y:S02]  /*46c20*/  LDL.LU R12, [R1+0x700] ;  /* 0x00070000010c7983 */ /* 0x000ee40000300800 */
[----:B------:R-:W3:Y:S02]  /*46c30*/  LDL.LU R13, [R1+0x704] ;  /* 0x00070400010d7983 */ /* 0x000ee40000300800 */
[----:B------:R-:W4:Y:S01]  /*46c40*/  LDL.LU R14, [R1+0x708] ;  /* 0x00070800010e7983 */ /* 0x000f220000300800 */
[----:B------:R-:W4:Y:S04]  /*46c50*/  LDL.LU R15, [R1+0x70c] ;  /* 0x00070c00010f7983 */ /* 0x000f280000300800 */
[----:B----4-:R0:W-:Y:S01]  /*46c60*/  STL.64 [R1+0x5270], R14 ;  /* 0x0052700e01007387 */ /* 0x0101e20000100a00 */
[----:B---3--:R-:W-:Y:S03]  /*46c70*/  STL.64 [R1+0x5268], R12 ;  /* 0x0052680c01007387 */ /* 0x008fe60000100a00 */
[----:B0-----:R-:W3:Y:S04]  /*46c80*/  LDL.64 R14, [R1+0x18] ;  /* 0x00001800010e7983 */ /* 0x001ee80000100a00 */
[----:B---3--:R0:W-:Y:S04]  /*46c90*/  STL.64 [R1+0x5280], R14 ;  /* 0x0052800e01007387 */ /* 0x0081e80000100a00 */
[----:B0-----:R-:W3:Y:S04]  /*46ca0*/  LDL.64 R14, [R1+0x28] ;  /* 0x00002800010e7983 */ /* 0x001ee80000100a00 */
[----:B---3--:R0:W-:Y:S04]  /*46cb0*/  STL.64 [R1+0x5298], R14 ;  /* 0x0052980e01007387 */ /* 0x0081e80000100a00 */
[----:B0-----:R-:W3:Y:S04]  /*46cc0*/  LDL.64 R14, [R1+0x38] ;  /* 0x00003800010e7983 */ /* 0x001ee80000100a00 */
[----:B---3--:R0:W-:Y:S01]  /*46cd0*/  STL.64 [R1+0x52b8], R14 ;  /* 0x0052b80e01007387 */ /* 0x0081e20000100a00 */
[----:B------:R-:W2:Y:S02]  /*46ce0*/  LDL.LU R12, [R1+0x740] ;  /* 0x00074000010c7983 */ /* 0x000ea40000300800 */
[----:B------:R-:W2:Y:S01]  /*46cf0*/  LDL.LU R13, [R1+0x744] ;  /* 0x00074400010d7983 */ /* 0x000ea20000300800 */
[----:B0-----:R-:W2:Y:S01]  /*46d00*/  LDL.LU R14, [R1+0x748] ;  /* 0x00074800010e7983 */ /* 0x001ea20000300800 */
[----:B------:R-:W2:Y:S02]  /*46d10*/  LDL.LU R15, [R1+0x74c] ;  /* 0x00074c00010f7983 */ /* 0x000ea40000300800 */
[----:B------:R-:W3:Y:S02]  /*46d20*/  LDL.64 R6, [R1+0x8] ;  /* 0x0000080001067983 */ /* 0x000ee40000100a00 */
[----:B---3--:R0:W-:Y:S01]  /*46d30*/  STL.64 [R1+0x5278], R6 ;  /* 0x0052780601007387 */ /* 0x0081e20000100a00 */
[----:B------:R-:W3:Y:S02]  /*46d40*/  LDL.LU R4, [R1+0x710] ;  /* 0x0007100001047983 */ /* 0x000ee40000300800 */
[----:B------:R-:W3:Y:S01]  /*46d50*/  LDL.LU R5, [R1+0x714] ;  /* 0x0007140001057983 */ /* 0x000ee20000300800 */
[----:B0-----:R-:W4:Y:S01]  /*46d60*/  LDL.LU R6, [R1+0x718] ;  /* 0x0007180001067983 */ /* 0x001f220000300800 */
[----:B------:R-:W4:Y:S01]  /*46d70*/  LDL.LU R7, [R1+0x71c] ;  /* 0x00071c0001077983 */ /* 0x000f220000300800 */
[----:B--2---:R-:W-:Y:S01]  /*46d80*/  HMMA.16816.F32 R12, R24, R22, R12 ;  /* 0x00000016180c723c */ /* 0x004fe2000000180c */
[----:B------:R-:W-:-:S02]  /*46d90*/  IMAD.MOV.U32 R29, RZ, RZ, R22 ;  /* 0x000000ffff1d7224 */ /* 0x000fc400078e0016 */
[----:B------:R-:W-:Y:S01]  /*46da0*/  IMAD.MOV.U32 R28, RZ, RZ, R23 ;  /* 0x000000ffff1c7224 */ /* 0x000fe200078e0017 */
[----:B----4-:R-:W-:Y:S01]  /*46db0*/  STL.64 [R1+0x5290], R6 ;  /* 0x0052900601007387 */ /* 0x010fe20000100a00 */
[----:B---3--:R0:W-:Y:S03]  /*46dc0*/  STL.64 [R1+0x5288], R4 ;  /* 0x0052880401007387 */ /* 0x0081e60000100a00 */
[----:B0-----:R-:W2:Y:S01]  /*46dd0*/  LDL.LU R4, [R1+0x720] ;  /* 0x0007200001047983 */ /* 0x001ea20000300800 */
[----:B------:R-:W2:Y:S02]  /*46de0*/  LDL.LU R5, [R1+0x724] ;  /* 0x0007240001057983 */ /* 0x000ea40000300800 */
[----:B------:R-:W2:Y:S02]  /*46df0*/  LDL.LU R6, [R1+0x728] ;  /* 0x0007280001067983 */ /* 0x000ea40000300800 */
[----:B------:R-:W2:Y:S01]  /*46e00*/  LDL.LU R7, [R1+0x72c] ;  /* 0x00072c0001077983 */ /* 0x000ea20000300800 */
[----:B------:R-:W-:Y:S01]  /*46e10*/  STL.64 [R1+0x5250], R18 ;  /* 0x0052501201007387 */ /* 0x000fe20000100a00 */
[----:B------:R0:W-:Y:S03]  /*46e20*/  STL.64 [R1+0x5248], R16 ;  /* 0x0052481001007387 */ /* 0x0001e60000100a00 */
[----:B0-----:R-:W3:Y:S01]  /*46e30*/  LDL.LU R16, [R1+0x6f0] ;  /* 0x0006f00001107983 */ /* 0x001ee20000300800 */
[----:B------:R-:W3:Y:S02]  /*46e40*/  LDL.LU R17, [R1+0x6f4] ;  /* 0x0006f40001117983 */ /* 0x000ee40000300800 */
[----:B------:R-:W3:Y:S02]  /*46e50*/  LDL.LU R18, [R1+0x6f8] ;  /* 0x0006f80001127983 */ /* 0x000ee40000300800 */
[----:B------:R-:W3:Y:S01]  /*46e60*/  LDL.LU R19, [R1+0x6fc] ;  /* 0x0006fc0001137983 */ /* 0x000ee20000300800 */
[----:B------:R-:W4:Y:S01]  /*46e70*/  LDL R9, [R1+0x234c] ;  /* 0x00234c0001097983 */ /* 0x000f220000100800 */
[----:B------:R-:W-:Y:S02]  /*46e80*/  STL.64 [R1+0xc90], R12 ;  /* 0x000c900c01007387 */ /* 0x000fe40000100a00 */
[----:B------:R0:W-:Y:S02]  /*46e90*/  STL.64 [R1+0xc98], R14 ;  /* 0x000c980e01007387 */ /* 0x0001e40000100a00 */
        /* <DEDUP_REMOVED lines=21> */
[----:B------:R-:W-:Y:S01]  /*46ff0*/  STL.64 [R1+0x5210], R10 ;  /* 0x0052100a01007387 */ /* 0x000fe20000100a00 */
[----:B----4-:R0:W-:Y:S04]  /*47000*/  STL.64 [R1+0x5208], R8 ;  /* 0x0052080801007387 */ /* 0x0101e80000100a00 */
[----:B0-----:R-:W4:Y:S01]  /*47010*/  LDL.LU R8, [R1+0x3a0] ;  /* 0x0003a00001087983 */ /* 0x001f220000300800 */
[----:B------:R-:W4:Y:S02]  /*47020*/  LDL.LU R9, [R1+0x3a4] ;  /* 0x0003a40001097983 */ /* 0x000f240000300800 */
[----:B------:R-:W3:Y:S02]  /*47030*/  LDL.LU R10, [R1+0x3a8] ;  /* 0x0003a800010a7983 */ /* 0x000ee40000300800 */
[----:B------:R-:W3:Y:S01]  /*47040*/  LDL.LU R11, [R1+0x3ac] ;  /* 0x0003ac00010b7983 */ /* 0x000ee20000300800 */
[----:B--2---:R-:W-:Y:S01]  /*47050*/  HMMA.16816.F32 R4, R24, R14, R4 ;  /* 0x0000000e1804723c */ /* 0x004fe20000001804 */
[----:B------:R-:W-:-:S02]  /*47060*/  IMAD.MOV.U32 R2, RZ, RZ, R14 ;  /* 0x000000ffff027224 */ /* 0x000fc400078e000e */
[----:B------:R-:W-:Y:S01]  /*47070*/  IMAD.MOV.U32 R0, RZ, RZ, R15 ;  /* 0x000000ffff007224 */ /* 0x000fe200078e000f */
[----:B---3--:R-:W-:Y:S01]  /*47080*/  STL.64 [R1+0x5220], R10 ;  /* 0x0052200a01007387 */ /* 0x008fe20000100a00 */
[----:B----4-:R0:W-:Y:S03]  /*47090*/  STL.64 [R1+0x5218], R8 ;  /* 0x0052180801007387 */ /* 0x0101e60000100a00 */
[----:B0-----:R-:W2:Y:S01]  /*470a0*/  LDL.LU R8, [R1+0x3b0] ;  /* 0x0003b00001087983 */ /* 0x001ea20000300800 */
[----:B------:R-:W2:Y:S02]  /*470b0*/  LDL.LU R9, [R1+0x3b4] ;  /* 0x0003b40001097983 */ /* 0x000ea40000300800 */
[----:B------:R-:W2:Y:S02]  /*470c0*/  LDL.LU R10, [R1+0x3b8] ;  /* 0x0003b800010a7983 */ /* 0x000ea40000300800 */
[----:B------:R-:W2:Y:S10]  /*470d0*/  LDL.LU R11, [R1+0x3bc] ;  /* 0x0003bc00010b7983 */ /* 0x000eb40000300800 */
[----:B------:R-:W-:Y:S01]  /*470e0*/  STL.64 [R1+0xc60], R4 ;  /* 0x000c600401007387 */ /* 0x000fe20000100a00 */
[----:B------:R0:W-:Y:S03]  /*470f0*/  STL.64 [R1+0xc68], R6 ;  /* 0x000c680601007387 */ /* 0x0001e60000100a00 */
[----:B0-----:R-:W3:Y:S01]  /*47100*/  LDL.LU.64 R6, [R1+0x5278] ;  /* 0x0052780001067983 */ /* 0x001ee20000300a00 */
[----:B------:R-:W3:Y:S02]  /*47110*/  LDL.LU.64 R14, [R1+0x5270] ;  /* 0x00527000010e7983 */ /* 0x000ee40000300a00 */
        /* <DEDUP_REMOVED lines=9> */
[----:B------:R-:W4:Y:S02]  /*471b0*/  LDL.LU.64 R6, [R1+0x5258] ;  /* 0x0052580001067983 */ /* 0x000f240000300a00 */
[C---:B----4-:R-:W-:Y:S01]  /*471c0*/  HMMA.16816.F32 R4, R24.reuse, R6, R16 ;  /* 0x000000061804723c */ /* 0x050fe20000001810 */
[----:B------:R-:W2:Y:S01]  /*471d0*/  LDL.LU.64 R18, [R1+0x5250] ;  /* 0x0052500001127983 */ /* 0x000ea20000300a00 */
[----:B------:R-:W4:Y:S11]  /*471e0*/  LDL.LU.64 R16, [R1+0x5248] ;  /* 0x0052480001107983 */ /* 0x000f360000300a00 */
[----:B------:R-:W-:Y:S10]  /*471f0*/  @!UPT UIADD3 URZ, URZ, URZ, URZ ;  /* 0x0000003f3f3ff290 */ /* 0x000ff4000fffe03f */
[----:B------:R-:W-:Y:S01]  /*47200*/  STL.64 [R1+0xc40], R4 ;  /* 0x000c400401007387 */ /* 0x000fe20000100a00 */
[----:B------:R0:W-:Y:S03]  /*47210*/  STL.64 [R1+0xc48], R6 ;  /* 0x000c480601007387 */ /* 0x0001e60000100a00 */
[----:B0-----:R-:W2:Y:S01]  /*47220*/  LDL.LU.64 R6, [R1+0x5240] ;  /* 0x0052400001067983 */ /* 0x001ea20000300a00 */
[----:B------:R-:W2:Y:S02]  /*47230*/  LDL.LU.64 R4, [R1+0x5238] ;  /* 0x0052380001047983 */ /* 0x000ea40000300a00 */
[----:B--2---:R-:W-:Y:S01]  /*47240*/  HMMA.16816.F32 R24, R24, R22, R4 ;  /* 0x000000161818723c */ /* 0x004fe20000001804 */
        /* <DEDUP_REMOVED lines=16> */
[----:B------:R-:W3:Y:S02]  /*47350*/  LDL.LU.64 R8, [R1+0x5218] ;  /* 0x0052180001087983 */ /* 0x000ee40000300a00 */
[----:B------:R-:W-:Y:S01]  /*47360*/  STL.64 [R1+0x5128], R18 ;  /* 0x0051281201007387 */ /* 0x000fe20000100a00 */
[C---:B---3--:R-:W-:Y:S11]  /*47370*/  HMMA.16816.F32 R8, R4.reuse, R14, R8 ;  /* 0x0000000e0408723c */ /* 0x048ff60000001808 */
[----:B------:R-:W-:Y:S11]  /*47380*/  @!UPT UIADD3 URZ, URZ, URZ, URZ ;  /* 0x0000003f3f3ff290 */ /* 0x000ff6000fffe03f */
[----:B------:R-:W-:Y:S01]  /*47390*/  @!UPT UIADD3 URZ, URZ, URZ, URZ ;  /* 0x0000003f3f3ff290 */ /* 0x000fe2000fffe03f */
[----:B------:R-:W-:Y:S01]  /*473a0*/  STL.64 [R1+0xc10], R8 ;  /* 0x000c100801007387 */ /* 0x000fe20000100a00 */
[----:B------:R0:W-:Y:S03]  /*473b0*/  STL.64 [R1+0xc18], R10 ;  /* 0x000c180a01007387 */ /* 0x0001e60000100a00 */
[----:B0-----:R-:W2:Y:S01]  /*473c0*/  LDL.LU.64 R10, [R1+0x5210] ;  /* 0x00521000010a7983 */ /* 0x001ea20000300a00 */
[----:B------:R-:W3:Y:S02]  /*473d0*/  LDL.LU.64 R8, [R1+0x5208] ;  /* 0x0052080001087983 */ /* 0x000ee40000300a00 */
[----:B------:R0:W-:Y:S02]  /*473e0*/  STL.64 [R1+0x5110], R14 ;  /* 0x0051100e01007387 */ /* 0x0001e40000100a00 */
[----:B0-----:R-:W-:Y:S02]  /*473f0*/  IMAD.MOV.U32 R14, RZ, RZ, R13 ;  /* 0x000000ffff0e7224 */ /* 0x001fe400078e000d */
[----:B------:R-:W-:Y:S01]  /*47400*/  IMAD.MOV.U32 R15, RZ, RZ, R12 ;  /* 0x000000ffff0f7224 */ /* 0x000fe200078e000c */
[----:B--2---:R-:W-:Y:S11]  /*47410*/  HMMA.16816.F32 R24, R4, R10, R24 ;  /* 0x0000000a0418723c */ /* 0x004ff60000001818 */
[----:B------:R-:W-:Y:S11]  /*47420*/  @!UPT UIADD3 URZ, URZ, URZ, URZ ;  /* 0x0000003f3f3ff290 */ /* 0x000ff6000fffe03f */
[----:B------:R-:W-:Y:S01]  /*47430*/  @!UPT UIADD3 URZ, URZ, URZ, URZ ;  /* 0x0000003f3f3ff290 */ /* 0x000fe2000fffe03f */
[----:B------:R-:W-:Y:S01]  /*47440*/  STL.64 [R1+0xc00], R24 ;  /* 0x000c001801007387 */ /* 0x000fe20000100a00 */
[----:B------:R-:W-:Y:S02]  /*47450*/  STL.64 [R1+0xc08], R26 ;  /* 0x000c081a01007387 */ /* 0x000fe40000100a00 */
[----:B------:R0:W-:Y:S02]  /*47460*/  STL.64 [R1+0x5148], R14 ;  /* 0x0051480e01007387 */ /* 0x0001e40000100a00 */
[----:B------:R-:W2:Y:S01]  /*47470*/  LDL.LU R12, [R1+0x600] ;  /* 0x00060000010c7983 */ /* 0x000ea20000300800 */
[----:B------:R-:W2:Y:S04]  /*47480*/  LDL.LU R13, [R1+0x604] ;  /* 0x00060400010d7983 */ /* 0x000ea80000300800 */
[----:B0-----:R-:W2:Y:S01]  /*47490*/  LDL.LU R14, [R1+0x608] ;  /* 0x00060800010e7983 */ /* 0x001ea20000300800 */
[----:B------:R-:W2:Y:S02]  /*474a0*/  LDL.LU R15, [R1+0x60c] ;  /* 0x00060c00010f7983 */ /* 0x000ea40000300800 */
[----:B----4-:R-:W-:-:S02]  /*474b0*/  IMAD.MOV.U32 R22, RZ, RZ, R17 ;  /* 0x000000ffff167224 */ /* 0x010fc400078e0011 */
[----:B------:R-:W-:Y:S01]  /*474c0*/  IMAD.MOV.U32 R23, RZ, RZ, R16 ;  /* 0x000000ffff177224 */ /* 0x000fe200078e0010 */
[----:B--2---:R0:W-:Y:S01]  /*474d0*/  STL.64 [R1+0x5158], R14 ;  /* 0x0051580e01007387 */ /* 0x0041e20000100a00 */
[----:B------:R-:W-:Y:S02]  /*474e0*/  STL.64 [R1+0x5150], R12 ;  /* 0x0051500c01007387 */ /* 0x000fe40000100a00 */
[----:B0-----:R-:W-:Y:S02]  /*474f0*/  IMAD.MOV.U32 R14, RZ, RZ, R3 ;  /* 0x000000ffff0e7224 */ /* 0x001fe400078e0003 */
[----:B---3--:R-:W-:Y:S01]  /*47500*/  IMAD.MOV.U32 R15, RZ, RZ, R8 ;  /* 0x000000ffff0f7224 */ /* 0x008fe200078e0008 */
[----:B------:R-:W2:Y:S04]  /*47510*/  LDL.LU R3, [R1+0x5200] ;  /* 0x0052000001037983 */ /* 0x000ea80000300800 */
[----:B------:R-:W-:Y:S01]  /*47520*/  STL.64 [R1+0x5170], R14 ;  /* 0x0051700e01007387 */ /* 0x000fe20000100a00 */
[----:B------:R-:W-:Y:S02]  /*47530*/  STL.64 [R1+0x5108], R10 ;  /* 0x0051080a01007387 */ /* 0x000fe40000100a00 */
[----:B------:R0:W-:Y:S02]  /*47540*/  STL [R1+0x5100], R9 ;  /* 0x0051000901007387 */ /* 0x0001e40000100800 */
[----:B------:R-:W3:Y:S01]  /*47550*/  LDL.LU R8, [R1+0x5f0] ;  /* 0x0005f00001087983 */ /* 0x000ee20000300800 */
[----:B0-----:R-:W3:Y:S01]  /*47560*/  LDL.LU R9, [R1+0x5f4] ;  /* 0x0005f40001097983 */ /* 0x001ee20000300800 */
[----:B------:R-:W4:Y:S02]  /*47570*/  LDL.LU R10, [R1+0x5f8] ;  /* 0x0005f800010a7983 */ /* 0x000f240000300800 */
[----:B------:R-:W4:Y:S02]  /*47580*/  LDL.LU R11, [R1+0x5fc] ;  /* 0x0005fc00010b7983 */ /* 0x000f240000300800 */
[----:B------:R0:W-:Y:S01]  /*47590*/  STL.64 [R1+0x51a0], R22 ;  /* 0x0051a01601007387 */ /* 0x0001e20000100a00 */
[----:B------:R-:W2:Y:S01]  /*475a0*/  LDL.LU R16, [R1+0x640] ;  /* 0x0006400001107983 */ /* 0x000ea20000300800 */
[----:B------:R-:W2:Y:S02]  /*475b0*/  LDL.LU R17, [R1+0x644] ;  /* 0x0006440001117983 */ /* 0x000ea40000300800 */
[----:B------:R-:W2:Y:S02]  /*475c0*/  LDL.LU R18, [R1+0x648] ;  /* 0x0006480001127983 */ /* 0x000ea40000300800 */
[----:B------:R-:W2:Y:S02]  /*475d0*/  LDL.LU R19, [R1+0x64c] ;  /* 0x00064c0001137983 */ /* 0x000ea40000300800 */
[----:B------:R-:W-:-:S02]  /*475e0*/  IMAD.MOV.U32 R15, RZ, RZ, R20 ;  /* 0x000000ffff0f7224 */ /* 0x000fc400078e0014 */
[----:B------:R-:W-:Y:S01]  /*475f0*/  IMAD.MOV.U32 R14, RZ, RZ, R21 ;  /* 0x000000ffff0e7224 */ /* 0x000fe200078e0015 */
[----:B--2---:R1:W-:Y:S01]  /*47600*/  STL.64 [R1+0x51b0], R18 ;  /* 0x0051b01201007387 */ /* 0x0043e20000100a00 */
[----:B------:R-:W-:Y:S02]  /*47610*/  STL.64 [R1+0x51a8], R16 ;  /* 0x0051a81001007387 */ /* 0x000fe40000100a00 */
[----:B------:R-:W2:Y:S02]  /*47620*/  LDL.LU R20, [R1+0x650] ;  /* 0x0006500001147983 */ /* 0x000ea40000300800 */
[----:B------:R-:W2:Y:S01]  /*47630*/  LDL.LU R21, [R1+0x654] ;  /* 0x0006540001157983 */ /* 0x000ea20000300800 */
[----:B0-----:R-:W2:Y:S01]  /*47640*/  LDL.LU R22, [R1+0x658] ;  /* 0x0006580001167983 */ /* 0x001ea20000300800 */
[----:B------:R-:W2:Y:S02]  /*47650*/  LDL.LU R23, [R1+0x65c] ;  /* 0x00065c0001177983 */ /* 0x000ea40000300800 */
[----:B------:R-:W2:Y:S02]  /*47660*/  LDL R26, [R1+0x88] ;  /* 0x00008800011a7983 */ /* 0x000ea40000100800 */
[----:B------:R-:W2:Y:S02]  /*47670*/  LDL R27, [R1+0x8c] ;  /* 0x00008c00011b7983 */ /* 0x000ea40000100800 */
[----:B--2---:R0:W-:Y:S01]  /*47680*/  STL.64 [R1+0x51d0], R26 ;  /* 0x0051d01a01007387 */ /* 0x0041e20000100a00 */
[----:B------:R-:W-:Y:S02]  /*47690*/  STL.64 [R1+0x51c0], R22 ;  /* 0x0051c01601007387 */ /* 0x000fe40000100a00 */
[----:B------:R-:W-:Y:S02]  /*476a0*/  STL.64 [R1+0x51b8], R20 ;  /* 0x0051b81401007387 */ /* 0x000fe40000100a00 */
[----:B-1----:R-:W2:Y:S01]  /*476b0*/  LDL R18, [R1+0x78] ;  /* 0x0000780001127983 */ /* 0x002ea20000100800 */
[----:B------:R-:W2:Y:S04]  /*476c0*/  LDL R19, [R1+0x7c] ;  /* 0x00007c0001137983 */ /* 0x000ea80000100800 */
[----:B0-----:R-:W2:Y:S04]  /*476d0*/  LDL R26, [R1+0x98] ;  /* 0x00009800011a7983 */ /* 0x001ea80000100800 */
[----:B------:R-:W2:Y:S04]  /*476e0*/  LDL R27, [R1+0x9c] ;  /* 0x00009c00011b7983 */ /* 0x000ea80000100800 */
[----:B--2---:R-:W-:Y:S01]  /*476f0*/  STL.64 [R1+0x51e8], R26 ;  /* 0x0051e81a01007387 */ /* 0x004fe20000100a00 */
[----:B------:R0:W-:Y:S02]  /*47700*/  STL.64 [R1+0x51c8], R18 ;  /* 0x0051c81201007387 */ /* 0x0001e40000100a00 */
[----:B------:R-:W2:Y:S02]  /*47710*/  LDL.LU R16, [R1+0x360] ;  /* 0x0003600001107983 */ /* 0x000ea40000300800 */
[----:B------:R-:W2:Y:S01]  /*47720*/  LDL.LU R17, [R1+0x364] ;  /* 0x0003640001117983 */ /* 0x000ea20000300800 */
[----:B0-----:R-:W2:Y:S01]  /*47730*/  LDL.LU R18, [R1+0x368] ;  /* 0x0003680001127983 */ /* 0x001ea20000300800 */
[----:B------:R-:W2:Y:S02]  /*47740*/  LDL.LU R19, [R1+0x36c] ;  /* 0x00036c0001137983 */ /* 0x000ea40000300800 */
[----:B------:R-:W3:Y:S02]  /*47750*/  LDL R26, [R1+0xa8] ;  /* 0x0000a800011a7983 */ /* 0x000ee40000100800 */
[----:B------:R-:W3:Y:S01]  /*47760*/  LDL R27, [R1+0xac] ;  /* 0x0000ac00011b7983 */ /* 0x000ee20000100800 */
[----:B--2---:R-:W-:Y:S01]  /*47770*/  STL.64 [R1+0x51e0], R18 ;  /* 0x0051e01201007387 */ /* 0x004fe20000100a00 */
[----:B------:R0:W-:Y:S03]  /*47780*/  STL.64 [R1+0x51d8], R16 ;  /* 0x0051d81001007387 */ /* 0x0001e60000100a00 */
[----:B0-----:R-:W2:Y:S01]  /*47790*/  LDL.LU R16, [R1+0x370] ;  /* 0x0003700001107983 */ /* 0x001ea20000300800 */
[----:B------:R-:W2:Y:S02]  /*477a0*/  LDL.LU R17, [R1+0x374] ;  /* 0x0003740001117983 */ /* 0x000ea40000300800 */
[----:B------:R-:W2:Y:S02]  /*477b0*/  LDL.LU R18, [R1+0x378] ;  /* 0x0003780001127983 */ /* 0x000ea40000300800 */
[----:B------:R-:W2:Y:S02]  /*477c0*/  LDL.LU R19, [R1+0x37c] ;  /* 0x00037c0001137983 */ /* 0x000ea40000300800 */
[----:B--2---:R-:W-:Y:S01]  /*477d0*/  STL.64 [R1+0x51f8], R18 ;  /* 0x0051f81201007387 */ /* 0x004fe20000100a00 */
[----:B------:R0:W-:Y:S03]  /*477e0*/  STL.64 [R1+0x51f0], R16 ;  /* 0x0051f01001007387 */ /* 0x0001e60000100a00 */
        /* <DEDUP_REMOVED lines=8> */
[----:B------:R-:W-:Y:S01]  /*47870*/  STL.64 [R1+0x5188], R14 ;  /* 0x0051880e01007387 */ /* 0x000fe20000100a00 */
        /* <DEDUP_REMOVED lines=10> */
[----:B------:R-:W4:Y:S02]  /*47920*/  LDL.LU R10, [R1+0x628] ;  /* 0x00062800010a7983 */ /* 0x000f240000300800 */
[----:B------:R-:W4:Y:S01]  /*47930*/  LDL.LU R11, [R1+0x62c] ;  /* 0x00062c00010b7983 */ /* 0x000f220000300800 */
[C---:B--2---:R-:W-:Y:S01]  /*47940*/  HMMA.16816.F32 R24, R4.reuse, R26, R16 ;  /* 0x0000001a0418723c */ /* 0x044fe20000001810 */
[----:B----4-:R-:W-:Y:S01]  /*47950*/  STL.64 [R1+0x5198], R10 ;  /* 0x0051980a01007387 */ /* 0x010fe20000100a00 */
[----:B---3--:R0:W-:Y:S03]  /*47960*/  STL.64 [R1+0x5190], R8 ;  /* 0x0051900801007387 */ /* 0x0081e60000100a00 */
        /* <DEDUP_REMOVED lines=20> */
[----:B------:R-:W-:Y:S02]  /*47ab0*/  STL.64 [R1+0xbd8], R26 ;  /* 0x000bd81a01007387 */ /* 0x000fe40000100a00 */
[----:B------:R-:W0:Y:S02]  /*47ac0*/  LDSM.16.MT88.4 R24, [R3+0x12180] ;  /* 0x012180000318783b */ /* 0x000e240000004200 */
[----:B0-----:R-:W-:Y:S02]  /*47ad0*/  STL [R1+0x5014], R24 ;  /* 0x0050141801007387 */ /* 0x001fe40000100800 */
[----:B------:R-:W-:Y:S02]  /*47ae0*/  STL [R1+0x5010], R25 ;  /* 0x0050101901007387 */ /* 0x000fe40000100800 */
[----:B------:R-:W-:Y:S02]  /*47af0*/  STL [R1+0x500c], R26 ;  /* 0x00500c1a01007387 */ /* 0x000fe40000100800 */
[----:B------:R0:W-:Y:S02]  /*47b00*/  STL [R1+0x5008], R27 ;  /* 0x0050081b01007387 */ /* 0x0001e40000100800 */
[----:B0-----:R-:W4:Y:S01]  /*47b10*/  LDL.64 R26, [R1+0x68] ;  /* 0x00006800011a7983 */ /* 0x001f220000100a00 */
[C---:B---3--:R-:W-:Y:S03]  /*47b20*/  HMMA.16816.F32 R16, R4.reuse, R18, R20 ;  /* 0x000000120410723c */ /* 0x048fe60000001814 */
[----:B------:R-:W4:Y:S01]  /*47b30*/  LDL.LU.64 R22, [R1+0x51c0] ;  /* 0x0051c00001167983 */ /* 0x000f220000300a00 */
[----:B------:R-:W4:Y:S11]  /*47b40*/  LDL.LU.64 R20, [R1+0x51b8] ;  /* 0x0051b80001147983 */ /* 0x000f360000300a00 */
[----:B------:R-:W-:Y:S08]  /*47b50*/  @!UPT UIADD3 URZ, URZ, URZ, URZ ;  /* 0x0000003f3f3ff290 */ /* 0x000ff0000fffe03f */
[----:B------:R-:W-:Y:S01]  /*47b60*/  STL.64 [R1+0xbc0], R16 ;  /* 0x000bc01001007387 */ /* 0x000fe20000100a00 */
[----:B------:R0:W-:Y:S03]  /*47b70*/  STL.64 [R1+0xbc8], R18 ;  /* 0x000bc81201007387 */ /* 0x0001e60000100a00 */
[----:B0-----:R-:W3:Y:S01]  /*47b80*/  LDL.LU.64 R18, [R1+0x51b0] ;  /* 0x0051b00001127983 */ /* 0x001ee20000300a00 */
[----:B------:R-:W3:Y:S01]  /*47b90*/  LDL.LU.64 R16, [R1+0x51a8] ;  /* 0x0051a80001107983 */ /* 0x000ee20000300a00 */
[C---:B----4-:R-:W-:Y:S11]  /*47ba0*/  HMMA.16816.F32 R20, R4.reuse, R26, R20 ;  /* 0x0000001a0414723c */ /* 0x050ff60000001814 */
[----:B------:R-:W-:Y:S11]  /*47bb0*/  @!UPT UIADD3 URZ, URZ, URZ, URZ ;  /* 0x0000003f3f3ff290 */ /* 0x000ff6000fffe03f */
[----:B------:R-:W-:Y:S01]  /*47bc0*/  @!UPT UIADD3 URZ, URZ, URZ, URZ ;  /* 0x0000003f3f3ff290 */ /* 0x000fe2000fffe03f */
[----:B------:R-:W-:Y:S01]  /*47bd0*/  STL.64 [R1+0xbb0], R20 ;  /* 0x000bb01401007387 */ /* 0x000fe20000100a00 */
[----:B------:R0:W-:Y:S03]  /*47be0*/  STL.64 [R1+0xbb8], R22 ;  /* 0x000bb81601007387 */ /* 0x0001e60000100a00 */
[----:B0-----:R-:W3:Y:S01]  /*47bf0*/  LDL.LU.64 R22, [R1+0x51a0] ;  /* 0x0051a00001167983 */ /* 0x001ee20000300a00 */
[----:B------:R-:W-:Y:S01]  /*47c00*/  STL.64 [R1+0x50c0], R26 ;  /* 0x0050c01a01007387 */ /* 0x000fe20000100a00 */
[----:B---3--:R-:W-:Y:S02]  /*47c10*/  HMMA.16816.F32 R16, R4, R22, R16 ;  /* 0x000000160410723c */ /* 0x008fe40000001810 */
[----:B------:R-:W3:Y:S11]  /*47c20*/  LDL.64 R22, [R1+0xc8] ;  /* 0x0000c80001167983 */ /* 0x000ef60000100a00 */
[----:B------:R-:W-:Y:S10]  /*47c30*/  @!UPT UIADD3 URZ, URZ, URZ, URZ ;  /* 0x0000003f3f3ff290 */ /* 0x000ff4000fffe03f */
[----:B------:R0:W-:Y:S01]  /*47c40*/  STL.64 [R1+0xba0], R16 ;  /* 0x000ba01001007387 */ /* 0x0001e20000100a00 */
[----:B------:R1:W-:Y:S03]  /*47c50*/  STL.64 [R1+0xba8], R18 ;  /* 0x000ba81201007387 */ /* 0x0003e60000100a00 */
[----:B0-----:R-:W4:Y:S01]  /*47c60*/  LDL.LU R16, [R1+0x350] ;  /* 0x0003500001107983 */ /* 0x001f220000300800 */
[----:B------:R-:W4:Y:S02]  /*47c70*/  LDL.LU R17, [R1+0x354] ;  /* 0x0003540001117983 */ /* 0x000f240000300800 */
[----:B-1----:R-:W3:Y:S02]  /*47c80*/  LDL.LU R18, [R1+0x358] ;  /* 0x0003580001127983 */ /* 0x002ee40000300800 */
[----:B------:R-:W3:Y:S02]  /*47c90*/  LDL.LU R19, [R1+0x35c] ;  /* 0x00035c0001137983 */ /* 0x000ee40000300800 */
[----:B------:R-:W-:-:S02]  /*47ca0*/  IMAD.MOV.U32 R14, RZ, RZ, R29 ;  /* 0x000000ffff0e7224 */ /* 0x000fc400078e001d */
[----:B------:R-:W-:-:S07]  /*47cb0*/  IMAD.MOV.U32 R15, RZ, RZ, R28 ;  /* 0x000000ffff0f7224 */ /* 0x000fce00078e001c */
[C---:B--2---:R-:W-:Y:S01]  /*47cc0*/  HMMA.16816.F32 R12, R4.reuse, R14, R8 ;  /* 0x0000000e040c723c */ /* 0x044fe20000001808 */
[----:B---3--:R-:W-:Y:S01]  /*47cd0*/  STL.64 [R1+0x5140], R18 ;  /* 0x0051401201007387 */ /* 0x008fe20000100a00 */
[----:B----4-:R0:W-:Y:S03]  /*47ce0*/  STL.64 [R1+0x5138], R16 ;  /* 0x0051381001007387 */ /* 0x0101e60000100a00 */
        /* <DEDUP_REMOVED lines=29> */
[----:B------:R0:W-:Y:S01]  /*47ec0*/  STL.64 [R1+0xb60], R24 ;  /* 0x000b601801007387 */ /* 0x0001e20000100a00 */
[----:B------:R1:W-:Y:S03]  /*47ed0*/  STL.64 [R1+0xb68], R26 ;  /* 0x000b681a01007387 */ /* 0x0003e60000100a00 */
[----:B0-----:R-:W4:Y:S01]  /*47ee0*/  LDL.LU R24, [R1+0x4e0] ;  /* 0x0004e00001187983 */ /* 0x001f220000300800 */
[C---:B---3--:R-:W-:Y:S11]  /*47ef0*/  HMMA.16816.F32 R8, R4.reuse, R14, R8 ;  /* 0x0000000e0408723c */ /* 0x048ff60000001808 */
[----:B------:R-:W-:Y:S11]  /*47f00*/  @!UPT UIADD3 URZ, URZ, URZ, URZ ;  /* 0x0000003f3f3ff290 */ /* 0x000ff6000fffe03f */
[----:B------:R-:W-:Y:S01]  /*47f10*/  @!UPT UIADD3 URZ, URZ, URZ, URZ ;  /* 0x0000003f3f3ff290 */ /* 0x000fe2000fffe03f */
[----:B------:R0:W-:Y:S01]  /*47f20*/  STL.64 [R1+0xb50], R8 ;  /* 0x000b500801007387 */ /* 0x0001e20000100a00 */
[----:B------:R3:W-:Y:S02]  /*47f30*/  STL.64 [R1+0xb58], R10 ;  /* 0x000b580a01007387 */ /* 0x0007e40000100a00 */
[----:B------:R-:W4:Y:S02]  /*47f40*/  LDL.LU R25, [R1+0x4e4] ;  /* 0x0004e40001197983 */ /* 0x000f240000300800 */
[----:B-1----:R-:W2:Y:S01]  /*47f50*/  LDL.LU R26, [R1+0x4e8] ;  /* 0x0004e800011a7983 */ /* 0x002ea20000300800 */
[----:B------:R-:W2:Y:S01]  /*47f60*/  LDL.LU R27, [R1+0x4ec] ;  /* 0x0004ec00011b7983 */ /* 0x000ea20000300800 */
[----:B------:R-:W4:Y:S02]  /*47f70*/  LDL.LU R12, [R1+0x330] ;  /* 0x00033000010c7983 */ /* 0x000f240000300800 */
[----:B------:R-:W4:Y:S02]  /*47f80*/  LDL.LU R13, [R1+0x334] ;  /* 0x00033400010d7983 */ /* 0x000f240000300800 */
[----:B------:R-:W4:Y:S01]  /*47f90*/  LDL.LU R14, [R1+0x338] ;  /* 0x00033800010e7983 */ /* 0x000f220000300800 */
[----:B------:R-:W4:Y:S04]  /*47fa0*/  LDL.LU R15, [R1+0x33c] ;  /* 0x00033c00010f7983 */ /* 0x000f280000300800 */
[----:B0-----:R-:W4:Y:S01]  /*47fb0*/  LDL.LU R8, [R1+0x320] ;  /* 0x0003200001087983 */ /* 0x001f220000300800 */
[----:B------:R-:W4:Y:S02]  /*47fc0*/  LDL.LU R9, [R1+0x324] ;  /* 0x0003240001097983 */ /* 0x000f240000300800 */
[----:B---3--:R-:W3:Y:S02]  /*47fd0*/  LDL.LU R10, [R1+0x328] ;  /* 0x00032800010a7983 */ /* 0x008ee40000300800 */
[----:B------:R-:W3:Y:S01]  /*47fe0*/  LDL.LU R11, [R1+0x32c] ;  /* 0x00032c00010b7983 */ /* 0x000ee20000300800 */
[----:B--2---:R0:W-:Y:S01]  /*47ff0*/  STL.64 [R1+0x50d0], R26 ;  /* 0x0050d01a01007387 */ /* 0x0041e20000100a00 */
[----:B----4-:R-:W-:Y:S03]  /*48000*/  STL.64 [R1+0x50c8], R24 ;  /* 0x0050c81801007387 */ /* 0x010fe60000100a00 */
[----:B0-----:R-:W2:Y:S01]  /*48010*/  LDL.64 R26, [R1+0x98] ;  /* 0x00009800011a7983 */ /* 0x001ea20000100a00 */
[----:B------:R-:W-:Y:S03]  /*48020*/  HMMA.16816.F32 R16, R4, R22, R16 ;  /* 0x000000160410723c */ /* 0x000fe60000001810 */
[----:B--2---:R0:W-:Y:S04]  /*48030*/  STL.64 [R1+0x50e0], R26 ;  /* 0x0050e01a01007387 */ /* 0x0041e80000100a00 */
[----:B0-----:R-:W2:Y:S01]  /*48040*/  LDL.64 R26, [R1+0xa8] ;  /* 0x0000a800011a7983 */ /* 0x001ea20000100a00 */
[----:B------:R-:W-:-:S02]  /*48050*/  IMAD.MOV.U32 R29, RZ, RZ, R22 ;  /* 0x000000ffff1d7224 */ /* 0x000fc400078e0016 */
[----:B------:R-:W-:Y:S01]  /*48060*/  IMAD.MOV.U32 R28, RZ, RZ, R23 ;  /* 0x000000ffff1c7224 */ /* 0x000fe200078e0017 */
[----:B--2---:R0:W-:Y:S01]  /*48070*/  STL.64 [R1+0x50f8], R26 ;  /* 0x0050f81a01007387 */ /* 0x0041e20000100a00 */
[----:B------:R-:W2:Y:S02]  /*48080*/  LDL.LU R24, [R1+0x310] ;  /* 0x0003100001187983 */ /* 0x000ea40000300800 */
[----:B------:R-:W2:Y:S01]  /*48090*/  LDL.LU R25, [R1+0x314] ;  /* 0x0003140001197983 */ /* 0x000ea20000300800 */
[----:B0-----:R-:W2:Y:S01]  /*480a0*/  LDL.LU R26, [R1+0x318] ;  /* 0x00031800011a7983 */ /* 0x001ea20000300800 */
[----:B------:R-:W2:Y:S07]  /*480b0*/  LDL.LU R27, [R1+0x31c] ;  /* 0x00031c00011b7983 */ /* 0x000eae0000300800 */
[----:B------:R-:W-:Y:S02]  /*480c0*/  STL.64 [R1+0xb40], R16 ;  /* 0x000b401001007387 */ /* 0x000fe40000100a00 */
[----:B------:R0:W-:Y:S02]  /*480d0*/  STL.64 [R1+0xb48], R18 ;  /* 0x000b481201007387 */ /* 0x0001e40000100a00 */
[----:B0-----:R-:W4:Y:S01]  /*480e0*/  LDL.LU.64 R18, [R1+0x5140] ;  /* 0x0051400001127983 */ /* 0x001f220000300a00 */
[----:B------:R-:W4:Y:S02]  /*480f0*/  LDL.LU.64 R16, [R1+0x5138] ;  /* 0x0051380001107983 */ /* 0x000f240000300a00 */
[----:B------:R-:W4:Y:S02]  /*48100*/  LDL.LU.64 R22, [R1+0x5130] ;  /* 0x0051300001167983 */ /* 0x000f240000300a00 */
[----:B----4-:R-:W-:Y:S01]  /*48110*/  HMMA.16816.F32 R4, R4, R22, R16 ;  /* 0x000000160404723c */ /* 0x010fe20000001810 */
[----:B------:R-:W4:Y:S01]  /*48120*/  LDL.LU.64 R18, [R1+0x5128] ;  /* 0x0051280001127983 */ /* 0x000f220000300a00 */
[----:B------:R-:W4:Y:S02]  /*48130*/  LDL.LU.64 R22, [R1+0x5120] ;  /* 0x0051200001167983 */ /* 0x000f240000300a00 */
[----:B------:R-:W4:Y:S11]  /*48140*/  LDL.LU.64 R20, [R1+0x5118] ;  /* 0x0051180001147983 */ /* 0x000f360000300a00 */
[----:B------:R-:W-:Y:S08]  /*48150*/  @!UPT UIADD3 URZ, URZ, URZ, URZ ;  /* 0x0000003f3f3ff290 */ /* 0x000ff0000fffe03f */
[----:B------:R-:W-:Y:S01]  /*48160*/  STL.64 [R1+0xb30], R4 ;  /* 0x000b300401007387 */ /* 0x000fe20000100a00 */
[----:B------:R0:W-:Y:S03]  /*48170*/  STL.64 [R1+0xb38], R6 ;  /* 0x000b380601007387 */ /* 0x0001e60000100a00 */
[----:B0-----:R-:W2:Y:S04]  /*48180*/  LDL.64 R6, [R1+0x88] ;  /* 0x0000880001067983 */ /* 0x001ea80000100a00 */
[----:B--2---:R0:W-:Y:S01]  /*48190*/  STL.64 [R1+0x50d8], R6 ;  /* 0x0050d80601007387 */ /* 0x0041e20000100a00 */
[----:B------:R-:W2:Y:S02]  /*481a0*/  LDL.LU R4, [R1+0x2f0] ;  /* 0x0002f00001047983 */ /* 0x000ea40000300800 */
[----:B------:R-:W2:Y:S01]  /*481b0*/  LDL.LU R5, [R1+0x2f4] ;  /* 0x0002f40001057983 */ /* 0x000ea20000300800 */
[----:B0-----:R-:W2:Y:S01]  /*481c0*/  LDL.LU R6, [R1+0x2f8] ;  /* 0x0002f80001067983 */ /* 0x001ea20000300800 */
[----:B------:R-:W2:Y:S01]  /*481d0*/  LDL.LU R7, [R1+0x2fc] ;  /* 0x0002fc0001077983 */ /* 0x000ea20000300800 */
[C---:B----4-:R-:W-:Y:S02]  /*481e0*/  HMMA.16816.F32 R12, R20.reuse, R18, R12 ;  /* 0x00000012140c723c */ /* 0x050fe4000000180c */
        /* <DEDUP_REMOVED lines=10> */
[----:B------:R-:W-:Y:S02]  /*48290*/  STL [R1+0x5018], R19 ;  /* 0x0050181301007387 */ /* 0x000fe40000100800 */
[----:B------:R0:W-:Y:S02]  /*482a0*/  STL [R1+0x50bc], R18 ;  /* 0x0050bc1201007387 */ /* 0x0001e40000100800 */
[----:B------:R-:W4:Y:S01]  /*482b0*/  LDL.LU R16, [R1+0x4d0] ;  /* 0x0004d00001107983 */ /* 0x000f220000300800 */
[----:B------:R-:W4:Y:S04]  /*482c0*/  LDL.LU R17, [R1+0x4d4] ;  /* 0x0004d40001117983 */ /* 0x000f280000300800 */
[----:B0-----:R-:W4:Y:S01]  /*482d0*/  LDL.LU R18, [R1+0x4d8] ;  /* 0x0004d80001127983 */ /* 0x001f220000300800 */
[----:B------:R-:W4:Y:S01]  /*482e0*/  LDL.LU R19, [R1+0x4dc] ;  /* 0x0004dc0001137983 */ /* 0x000f220000300800 */
[C---:B---3--:R-:W-:Y:S11]  /*482f0*/  HMMA.16816.F32 R8, R20.reuse, R14, R8 ;  /* 0x0000000e1408723c */ /* 0x048ff60000001808 */
[----:B------:R-:W-:Y:S11]  /*48300*/  @!UPT UIADD3 URZ, URZ, URZ, URZ ;  /* 0x0000003f3f3ff290 */ /* 0x000ff6000fffe03f */
[----:B------:R-:W-:Y:S01]  /*48310*/  @!UPT UIADD3 URZ, URZ, URZ, URZ ;  /* 0x0000003f3f3ff290 */ /* 0x000fe2000fffe03f */
[----:B------:R-:W-:Y:S01]  /*48320*/  STL.64 [R1+0xb10], R8 ;  /* 0x000b100801007387 */ /* 0x000fe20000100a00 */
[----:B------:R0:W-:Y:S03]  /*48330*/  STL.64 [R1+0xb18], R10 ;  /* 0x000b180a01007387 */ /* 0x0001e60000100a00 */
[----:B0-----:R-:W3:Y:S01]  /*48340*/  LDL.LU.64 R10, [R1+0x5108] ;  /* 0x00510800010a7983 */ /* 0x001ee20000300a00 */
[----:B------:R-:W2:Y:S02]  /*48350*/  LDL.LU R9, [R1+0x5100] ;  /* 0x0051000001097983 */ /* 0x000ea40000300800 */
        /* <DEDUP_REMOVED lines=26> */
[----:B------:R-:W-:Y:S02]  /*48500*/  IMAD.MOV.U32 R8, RZ, RZ, R26 ;  /* 0x000000ffff087224 */ /* 0x000fe400078e001a */
[----:B------:R-:W-:Y:S02]  /*48510*/  IMAD.MOV.U32 R3, RZ, RZ, R27 ;  /* 0x000000ffff037224 */ /* 0x000fe400078e001b */
[----:B------:R-:W3:Y:S01]  /*48520*/  LDL.LU.64 R26, [R1+0x50d0] ;  /* 0x0050d000011a7983 */ /* 0x000ee20000300a00 */
[----:B------:R-:W3:Y:S01]  /*48530*/  LDL.LU.64 R24, [R1+0x50c8] ;  /* 0x0050c80001187983 */ /* 0x000ee20000300a00 */
[C---:B--2---:R-:W-:Y:S11]  /*48540*/  HMMA.16816.F32 R12, R20.reuse, R6, R12 ;  /* 0x00000006140c723c */ /* 0x044ff6000000180c */
[----:B------:R-:W-:Y:S11]  /*48550*/  @!UPT UIADD3 URZ, URZ, URZ, URZ ;  /* 0x0000003f3f3ff290 */ /* 0x000ff6000fffe03f */
[----:B------:R-:W-:Y:S01]  /*48560*/  @!UPT UIADD3 URZ, URZ, URZ, URZ ;  /* 0x0000003f3f3ff290 */ /* 0x000fe2000fffe03f */
[----:B------:R0:W-:Y:S02]  /*48570*/  STL.64 [R1+0xac0], R12 ;  /* 0x000ac00c01007387 */ /* 0x0001e40000100a00 */
[----:B0-----:R-:W-:Y:S02]  /*48580*/  IMAD.MOV.U32 R13, RZ, RZ, R6 ;  /* 0x000000ffff0d7224 */ /* 0x001fe400078e0006 */
[----:B------:R-:W-:Y:S02]  /*48590*/  IMAD.MOV.U32 R12, RZ, RZ, R7 ;  /* 0x000000ffff0c7224 */ /* 0x000fe400078e0007 */
[----:B------:R-:W0:Y:S04]  /*485a0*/  LDSM.16.MT88.4 R4, [R9+0x12000] ;  /* 0x012000000904783b */ /* 0x000e280000004200 */
[----:B------:R-:W-:Y:S01]  /*485b0*/  STL.64 [R1+0xac8], R14 ;  /* 0x000ac80e01007387 */ /* 0x000fe20000100a00 */
[----:B------:R-:W-:Y:S02]  /*485c0*/  STL.64 [R1+0x4ff8], R10 ;  /* 0x004ff80a01007387 */ /* 0x000fe40000100a00 */
[----:B------:R-:W-:Y:S01]  /*485d0*/  STL [R1+0x4ff0], R9 ;  /* 0x004ff00901007387 */ /* 0x000fe20000100800 */
[----:B0-----:R0:W-:Y:S01]  /*485e0*/  STL.64 [R1+0x4ed8], R6 ;  /* 0x004ed80601007387 */ /* 0x0011e20000100a00 */
[----:B------:R-:W-:Y:S03]  /*485f0*/  STL.64 [R1+0x4ed0], R4 ;  /* 0x004ed00401007387 */ /* 0x000fe60000100a00 */
[----:B0-----:R-:W2:Y:S04]  /*48600*/  LDL.64 R6, [R1+0xb8] ;  /* 0x0000b80001067983 */ /* 0x001ea80000100a00 */
[----:B--2---:R0:W-:Y:S04]  /*48610*/  STL.64 [R1+0x5070], R6 ;  /* 0x0050700601007387 */ /* 0x0041e80000100a00 */
[----:B0-----:R-:W3:Y:S02]  /*48620*/  LDL.64 R6, [R1+0x78] ;  /* 0x0000780001067983 */ /* 0x001ee40000100a00 */
[C---:B---3--:R-:W-:Y:S11]  /*48630*/  HMMA.16816.F32 R24, R20.reuse, R6, R24 ;  /* 0x000000061418723c */ /* 0x048ff60000001818 */
[----:B------:R-:W-:Y:S11]  /*48640*/  @!UPT UIADD3 URZ, URZ, URZ, URZ ;  /* 0x0000003f3f3ff290 */ /* 0x000ff6000fffe03f */
[----:B------:R-:W-:Y:S01]  /*48650*/  @!UPT UIADD3 URZ, URZ, URZ, URZ ;  /* 0x0000003f3f3ff290 */ /* 0x000fe2000fffe03f */
[----:B------:R-:W-:Y:S01]  /*48660*/  STL.64 [R1+0xab0], R24 ;  /* 0x000ab01801007387 */ /* 0x000fe20000100a00 */
[----:B------:R0:W-:Y:S03]  /*48670*/  STL.64 [R1+0xab8], R26 ;  /* 0x000ab81a01007387 */ /* 0x0001e60000100a00 */
[----:B0-----:R-:W4:Y:S01]  /*48680*/  LDL.LU.64 R26, [R1+0x50c0] ;  /* 0x0050c000011a7983 */ /* 0x001f220000300a00 */
[----:B------:R-:W-:Y:S02]  /*48690*/  IMAD.MOV.U32 R10, RZ, RZ, R6 ;  /* 0x000000ffff0a7224 */ /* 0x000fe400078e0006 */
[----:B------:R-:W-:Y:S02]  /*486a0*/  IMAD.MOV.U32 R9, RZ, RZ, R7 ;  /* 0x000000ffff097224 */ /* 0x000fe400078e0007 */
[----:B----4-:R-:W-:Y:S01]  /*486b0*/  HMMA.16816.F32 R4, R20, R26, R16 ;  /* 0x0000001a1404723c */ /* 0x010fe20000001810 */
[----:B------:R-:W-:-:S02]  /*486c0*/  IMAD.MOV.U32 R14, RZ, RZ, R26 ;  /* 0x000000ffff0e7224 */ /* 0x000fc400078e001a */
[----:B------:R-:W-:Y:S11]  /*486d0*/  IMAD.MOV.U32 R11, RZ, RZ, R27 ;  /* 0x000000ffff0b7224 */ /* 0x000ff600078e001b */
[----:B------:R-:W-:Y:S09]  /*486e0*/  @!UPT UIADD3 URZ, URZ, URZ, URZ ;  /* 0x0000003f3f3ff290 */ /* 0x000ff2000fffe03f */
[----:B------:R-:W-:Y:S01]  /*486f0*/  STL.64 [R1+0xaa0], R4 ;  /* 0x000aa00401007387 */ /* 0x000fe20000100a00 */
[----:B------:R-:W-:Y:S02]  /*48700*/  STL.64 [R1+0xaa8], R6 ;  /* 0x000aa80601007387 */ /* 0x000fe40000100a00 */
[----:B------:R-:W-:Y:S02]  /*48710*/  STL [R1+0x50b8], R14 ;  /* 0x0050b80e01007387 */ /* 0x000fe40000100800 */
[----:B------:R-:W-:Y:S01]  /*48720*/  STL.64 [R1+0x50b0], R12 ;  /* 0x0050b00c01007387 */ /* 0x000fe20000100a00 */
[----:B------:R-:W-:Y:S01]  /*48730*/  STL.64 [R1+0x5028], R10 ;  /* 0x0050280a01007387 */ /* 0x000fe20000100a00 */
[----:B------:R0:W-:Y:S03]  /*48740*/  STL.64 [R1+0x5020], R8 ;  /* 0x0050200801007387 */ /* 0x0001e60000100a00 */
[----:B0-----:R-:W2:Y:S01]  /*48750*/  LDL.LU R8, [R1+0x2d0] ;  /* 0x0002d00001087983 */ /* 0x001ea20000300800 */
        /* <DEDUP_REMOVED lines=10> */
[----:B------:R-:W2:Y:S01]  /*48800*/  LDL.LU R19, [R1+0x4cc] ;  /* 0x0004cc0001137983 */ /* 0x000ea20000300800 */
[----:B------:R-:W2:Y:S01]  /*48810*/  LDL.64 R14, [R1+0x58] ;  /* 0x00005800010e7983 */ /* 0x000ea20000100a00 */
[----:B------:R-:W2:Y:S02]  /*48820*/  LDL.LU R24, [R1+0x4a0] ;  /* 0x0004a00001187983 */ /* 0x000ea40000300800 */
[----:B------:R-:W2:Y:S02]  /*48830*/  LDL.LU R25, [R1+0x4a4] ;  /* 0x0004a40001197983 */ /* 0x000ea40000300800 */
[----:B------:R-:W2:Y:S01]  /*48840*/  LDL.LU R26, [R1+0x4a8] ;  /* 0x0004a800011a7983 */ /* 0x000ea20000300800 */
[----:B------:R-:W2:Y:S04]  /*48850*/  LDL.LU R27, [R1+0x4ac] ;  /* 0x0004ac00011b7983 */ /* 0x000ea80000300800 */
[----:B--2---:R0:W-:Y:S01]  /*48860*/  STL.64 [R1+0x50a0], R26 ;  /* 0x0050a01a01007387 */ /* 0x0041e20000100a00 */
[----:B------:R-:W-:Y:S03]  /*48870*/  STL.64 [R1+0x5098], R24 ;  /* 0x0050981801007387 */ /* 0x000fe60000100a00 */
[----:B0-----:R-:W2:Y:S01]  /*48880*/  LDL.64 R26, [R1+0x48] ;  /* 0x00004800011a7983 */ /* 0x001ea20000100a00 */
[----:B------:R0:W-:Y:S02]  /*48890*/  STL.64 [R1+0x5080], R6 ;  /* 0x0050800601007387 */ /* 0x0001e40000100a00 */
[----:B----4-:R-:W-:Y:S01]  /*488a0*/  STL.64 [R1+0x5078], R4 ;  /* 0x0050780401007387 */ /* 0x010fe20000100a00 */
[----:B0-----:R-:W4:Y:S04]  /*488b0*/  LDL.64 R6, [R1+0x28] ;  /* 0x0000280001067983 */ /* 0x001f280000100a00 */
[----:B----4-:R0:W-:Y:S04]  /*488c0*/  STL.64 [R1+0x5090], R6 ;  /* 0x0050900601007387 */ /* 0x0101e80000100a00 */
[----:B0-----:R-:W4:Y:S04]  /*488d0*/  LDL.64 R6, [R1+0x38] ;  /* 0x0000380001067983 */ /* 0x001f280000100a00 */
[----:B----4-:R0:W-:Y:S01]  /*488e0*/  STL.64 [R1+0x50a8], R6 ;  /* 0x0050a80601007387 */ /* 0x0101e20000100a00 */
[----:B------:R-:W2:Y:S02]  /*488f0*/  LDL.LU R4, [R1+0x4b0] ;  /* 0x0004b00001047983 */ /* 0x000ea40000300800 */
[----:B------:R-:W2:Y:S01]  /*48900*/  LDL.LU R5, [R1+0x4b4] ;  /* 0x0004b40001057983 */ /* 0x000ea20000300800 */
[----:B0-----:R-:W2:Y:S01]  /*48910*/  LDL.LU R6, [R1+0x4b8] ;  /* 0x0004b80001067983 */ /* 0x001ea20000300800 */
[----:B------:R-:W2:Y:S02]  /*48920*/  LDL.LU R7, [R1+0x4bc] ;  /* 0x0004bc0001077983 */ /* 0x000ea40000300800 */
[----:B---3--:R0:W-:Y:S02]  /*48930*/  STL.64 [R1+0x5038], R10 ;  /* 0x0050380a01007387 */ /* 0x0081e40000100a00 */
[----:B------:R-:W-:Y:S02]  /*48940*/  STL.64 [R1+0x5030], R8 ;  /* 0x0050300801007387 */ /* 0x000fe40000100a00 */
[----:B0-----:R-:W-:-:S02]  /*48950*/  IMAD.MOV.U32 R10, RZ, RZ, R29 ;  /* 0x000000ffff0a7224 */ /* 0x001fc400078e001d */
[----:B------:R-:W-:-:S05]  /*48960*/  IMAD.MOV.U32 R11, RZ, RZ, R28 ;  /* 0x000000ffff0b7224 */ /* 0x000fca00078e001c */
[----:B------:R0:W-:Y:S04]  /*48970*/  STL.64 [R1+0x5050], R10 ;  /* 0x0050500a01007387 */ /* 0x0001e80000100a00 */
[----:B0-----:R-:W3:Y:S01]  /*48980*/  LDL.64 R10, [R1+0x8] ;  /* 0x00000800010a7983 */ /* 0x001ee20000100a00 */
[C---:B------:R-:W-:Y:S03]  /*48990*/  HMMA.16816.F32 R16, R20.reuse, R14, R16 ;  /* 0x0000000e1410723c */ /* 0x040fe60000001810 */
[----:B---3--:R0:W-:Y:S04]  /*489a0*/  STL.64 [R1+0x5068], R10 ;  /* 0x0050680a01007387 */ /* 0x0081e80000100a00 */
[----:B0-----:R-:W3:Y:S04]  /*489b0*/  LDL.64 R10, [R1+0x18] ;  /* 0x00001800010a7983 */ /* 0x001ee80000100a00 */
[----:B---3--:R0:W-:Y:S01]  /*489c0*/  STL.64 [R1+0x5088], R10 ;  /* 0x0050880a01007387 */ /* 0x0081e20000100a00 */
[----:B------:R-:W3:Y:S02]  /*489d0*/  LDL.LU R8, [R1+0x490] ;  /* 0x0004900001087983 */ /* 0x000ee40000300800 */
[----:B------:R-:W3:Y:S01]  /*489e0*/  LDL.LU R9, [R1+0x494] ;  /* 0x0004940001097983 */ /* 0x000ee20000300800 */
[----:B0-----:R-:W3:Y:S01]  /*489f0*/  LDL.LU R10, [R1+0x498] ;  /* 0x00049800010a7983 */ /* 0x001ee20000300800 */
[----:B------:R-:W3:Y:S07]  /*48a00*/  LDL.LU R11, [R1+0x49c] ;  /* 0x00049c00010b7983 */ /* 0x000eee0000300800 */
[----:B------:R0:W-:Y:S02]  /*48a10*/  STL.64 [R1+0xa90], R16 ;  /* 0x000a901001007387 */ /* 0x0001e40000100a00 */
[----:B------:R1:W-:Y:S02]  /*48a20*/  STL.64 [R1+0xa98], R18 ;  /* 0x000a981201007387 */ /* 0x0003e40000100a00 */
[----:B0-----:R-:W-:Y:S01]  /*48a30*/  IMAD.MOV.U32 R16, RZ, RZ, R14 ;  /* 0x000000ffff107224 */ /* 0x001fe200078e000e */
[----:B-1----:R-:W4:Y:S01]  /*48a40*/  LDL.LU R18, [R1+0x50bc] ;  /* 0x0050bc0001127983 */ /* 0x002f220000300800 */
[----:B------:R-:W3:Y:S02]  /*48a50*/  LDL.LU R14, [R1+0x50b8] ;  /* 0x0050b800010e7983 */ /* 0x000ee40000300800 */
[----:B------:R-:W4:Y:S01]  /*48a60*/  LDL.LU.64 R12, [R1+0x50b0] ;  /* 0x0050b000010c7983 */ /* 0x000f220000300a00 */
[----:B--2---:R-:W-:Y:S01]  /*48a70*/  HMMA.16816.F32 R4, R20, R26, R4 ;  /* 0x0000001a1404723c */ /* 0x004fe20000001804 */
[----:B---3--:R-:W-:Y:S01]  /*48a80*/  STL.64 [R1+0x5048], R14 ;  /* 0x0050480e01007387 */ /* 0x008fe20000100a00 */
[----:B----4-:R0:W-:Y:S03]  /*48a90*/  STL.64 [R1+0x5040], R12 ;  /* 0x0050400c01007387 */ /* 0x0101e60000100a00 */
[----:B0-----:R-:W2:Y:S01]  /*48aa0*/  LDL.LU R12, [R1+0x460] ;  /* 0x00046000010c7983 */ /* 0x001ea20000300800 */
[----:B------:R-:W2:Y:S02]  /*48ab0*/  LDL.LU R13, [R1+0x464] ;  /* 0x00046400010d7983 */ /* 0x000ea40000300800 */
[----:B------:R-:W3:Y:S02]  /*48ac0*/  LDL.LU R14, [R1+0x468] ;  /* 0x00046800010e7983 */ /* 0x000ee40000300800 */
[----:B------:R-:W3:Y:S02]  /*48ad0*/  LDL.LU R15, [R1+0x46c] ;  /* 0x00046c00010f7983 */ /* 0x000ee40000300800 */
[----:B------:R-:W-:-:S02]  /*48ae0*/  IMAD.MOV.U32 R28, RZ, RZ, R26 ;  /* 0x000000ffff1c7224 */ /* 0x000fc400078e001a */
[----:B------:R-:W-:Y:S01]  /*48af0*/  IMAD.MOV.U32 R17, RZ, RZ, R27 ;  /* 0x000000ffff117224 */ /* 0x000fe200078e001b */
        /* <DEDUP_REMOVED lines=9> */
[----:B------:R-:W3:Y:S02]  /*48b90*/  LDL.LU.64 R26, [R1+0x50a0] ;  /* 0x0050a000011a7983 */ /* 0x000ee40000300a00 */
[----:B------:R-:W3:Y:S02]  /*48ba0*/  LDL.LU.64 R24, [R1+0x5098] ;  /* 0x0050980001187983 */ /* 0x000ee40000300a00 */
[C---:B---3--:R-:W-:Y:S01]  /*48bb0*/  HMMA.16816.F32 R24, R20.reuse, R6, R24 ;  /* 0x000000061418723c */ /* 0x048fe20000001818 */
[----:B------:R-:W-:Y:S11]  /*48bc0*/  IMAD.MOV.U32 R29, RZ, RZ, R7 ;  /* 0x000000ffff1d7224 */ /* 0x000ff600078e0007 */
[----:B------:R-:W-:Y:S11]  /*48bd0*/  @!UPT UIADD3 URZ, URZ, URZ, URZ ;  /* 0x0000003f3f3ff290 */ /* 0x000ff6000fffe03f */
[----:B------:R-:W-:Y:S01]  /*48be0*/  STL.64 [R1+0xa70], R24 ;  /* 0x000a701801007387 */ /* 0x000fe20000100a00 */
[----:B------:R0:W-:Y:S02]  /*48bf0*/  STL.64 [R1+0xa78], R26 ;  /* 0x000a781a01007387 */ /* 0x0001e40000100a00 */
[----:B0-----:R-:W-:Y:S02]  /*48c00*/  IMAD.MOV.U32 R27, RZ, RZ, R6 ;  /* 0x000000ffff1b7224 */ /* 0x001fe400078e0006 */
[----:B------:R-:W3:Y:S02]  /*48c10*/  LDL.LU.64 R6, [R1+0x5090] ;  /* 0x0050900001067983 */ /* 0x000ee40000300a00 */
        /* <DEDUP_REMOVED lines=29> */
[----:B------:R-:W4:Y:S11]  /*48df0*/  LDL.LU.64 R12, [R1+0x5040] ;  /* 0x00504000010c7983 */ /* 0x000f360000300a00 */
[----:B------:R-:W-:Y:S10]  /*48e00*/  @!UPT UIADD3 URZ, URZ, URZ, URZ ;  /* 0x0000003f3f3ff290 */ /* 0x000ff4000fffe03f */
[----:B------:R-:W-:Y:S01]  /*48e10*/  STL.64 [R1+0xa30], R8 ;  /* 0x000a300801007387 */ /* 0x000fe20000100a00 */
[----:B------:R0:W-:Y:S03]  /*48e20*/  STL.64 [R1+0xa38], R10 ;  /* 0x000a380a01007387 */ /* 0x0001e60000100a00 */
[----:B0-----:R-:W3:Y:S01]  /*48e30*/  LDL.LU.64 R10, [R1+0x5038] ;  /* 0x00503800010a7983 */ /* 0x001ee20000300a00 */
[----:B------:R-:W3:Y:S02]  /*48e40*/  LDL.LU.64 R8, [R1+0x5030] ;  /* 0x0050300001087983 */ /* 0x000ee40000300a00 */
[----:B---3--:R-:W-:Y:S01]  /*48e50*/  HMMA.16816.F32 R20, R20, R6, R8 ;  /* 0x000000061414723c */ /* 0x008fe20000001808 */
[----:B------:R-:W3:Y:S01]  /*48e60*/  LDL.LU.64 R10, [R1+0x5028] ;  /* 0x00502800010a7983 */ /* 0x000ee20000300a00 */
[----:B------:R-:W2:Y:S11]  /*48e70*/  LDL.LU.64 R8, [R1+0x5020] ;  /* 0x0050200001087983 */ /* 0x000eb60000300a00 */
[----:B------:R-:W-:Y:S10]  /*48e80*/  @!UPT UIADD3 URZ, URZ, URZ, URZ ;  /* 0x0000003f3f3ff290 */ /* 0x000ff4000fffe03f */
[----:B------:R-:W-:Y:S01]  /*48e90*/  STL.64 [R1+0xa20], R20 ;  /* 0x000a201401007387 */ /* 0x000fe20000100a00 */
        /* <DEDUP_REMOVED lines=8> */
[----:B------:R-:W-:Y:S01]  /*48f20*/  STL.64 [R1+0x4f18], R22 ;  /* 0x004f181601007387 */ /* 0x000fe20000100a00 */
[----:B------:R0:W-:Y:S02]  /*48f30*/  STL.64 [R1+0x4ee8], R6 ;  /* 0x004ee80601007387 */ /* 0x0001e40000100a00 */
[----:B------:R-:W2:Y:S02]  /*48f40*/  LDL.LU R4, [R1+0x450] ;  /* 0x0004500001047983 */ /* 0x000ea40000300800 */
[----:B------:R-:W2:Y:S01]  /*48f50*/  LDL.LU R5, [R1+0x454] ;  /* 0x0004540001057983 */ /* 0x000ea20000300800 */
[----:B0-----:R-:W2:Y:S01]  /*48f60*/  LDL.LU R6, [R1+0x458] ;  /* 0x0004580001067983 */ /* 0x001ea20000300800 */
[----:B------:R-:W2:Y:S02]  /*48f70*/  LDL.LU R7, [R1+0x45c] ;  /* 0x00045c0001077983 */ /* 0x000ea40000300800 */
[----:B------:R-:W-:Y:S02]  /*48f80*/  IMAD.MOV.U32 R22, RZ, RZ, R25 ;  /* 0x000000ffff167224 */ /* 0x000fe400078e0019 */
[----:B------:R-:W-:Y:S01]  /*48f90*/  IMAD.MOV.U32 R23, RZ, RZ, R26 ;  /* 0x000000ffff177224 */ /* 0x000fe200078e001a */
[----:B------:R-:W3:Y:S01]  /*48fa0*/  LDL.LU R25, [R1+0x5010] ;  /* 0x0050100001197983 */ /* 0x000ee20000300800 */
[----:B------:R-:W3:Y:S03]  /*48fb0*/  LDL.LU R26, [R1+0x500c] ;  /* 0x00500c00011a7983 */ /* 0x000ee60000300800 */
[----:B------:R0:W-:Y:S02]  /*48fc0*/  STL.64 [R1+0x4f30], R22 ;  /* 0x004f301601007387 */ /* 0x0001e40000100a00 */
[----:B0-----:R-:W-:-:S02]  /*48fd0*/  IMAD.MOV.U32 R22, RZ, RZ, R27 ;  /* 0x000000ffff167224 */ /* 0x001fc400078e001b */
[----:B------:R-:W-:Y:S01]  /*48fe0*/  IMAD.MOV.U32 R23, RZ, RZ, R29 ;  /* 0x000000ffff177224 */ /* 0x000fe200078e001d */
[----:B------:R-:W3:Y:S04]  /*48ff0*/  LDL.LU R27, [R1+0x5008] ;  /* 0x00500800011b7983 */ /* 0x000ee80000300800 */
[----:B------:R-:W-:Y:S04]  /*49000*/  STL.64 [R1+0x4f48], R22 ;  /* 0x004f481601007387 */ /* 0x000fe80000100a00 */
[----:B--2---:R-:W-:Y:S01]  /*49010*/  STL.64 [R1+0x4ef8], R6 ;  /* 0x004ef80601007387 */ /* 0x004fe20000100a00 */
[----:B------:R0:W-:Y:S03]  /*49020*/  STL.64 [R1+0x4ef0], R4 ;  /* 0x004ef00401007387 */ /* 0x0001e60000100a00 */
[----:B0-----:R-:W2:Y:S01]  /*49030*/  LDL.LU R4, [R1+0x100] ;  /* 0x0001000001047983 */ /* 0x001ea20000300800 */
[----:B------:R-:W2:Y:S02]  /*49040*/  LDL.LU R5, [R1+0x104] ;  /* 0x0001040001057983 */ /* 0x000ea40000300800 */
[----:B------:R-:W2:Y:S02]  /*49050*/  LDL.LU R6, [R1+0x108] ;  /* 0x0001080001067983 */ /* 0x000ea40000300800 */
[----:B------:R-:W2:Y:S02]  /*49060*/  LDL.LU R7, [R1+0x10c] ;  /* 0x00010c0001077983 */ /* 0x000ea40000300800 */
[----:B------:R-:W-:-:S02]  /*49070*/  IMAD.MOV.U32 R22, RZ, RZ, R28 ;  /* 0x000000ffff167224 */ /* 0x000fc400078e001c */
[----:B------:R-:W-:-:S05]  /*49080*/  IMAD.MOV.U32 R23, RZ, RZ, R17 ;  /* 0x000000ffff177224 */ /* 0x000fca00078e0011 */
        /* <DEDUP_REMOVED lines=17> */
[----:B---3--:R-:W-:-:S05]  /*491a0*/  IMAD.MOV.U32 R23, RZ, RZ, R11 ;  /* 0x000000ffff177224 */ /* 0x008fca00078e000b */
[----:B------:R-:W-:Y:S04]  /*491b0*/  STL.64 [R1+0x4f90], R22 ;  /* 0x004f901601007387 */ /* 0x000fe80000100a00 */
[----:B--2---:R-:W-:Y:S01]  /*491c0*/  STL.64 [R1+0x4f40], R6 ;  /* 0x004f400601007387 */ /* 0x004fe20000100a00 */
[----:B------:R0:W-:Y:S03]  /*491d0*/  STL.64 [R1+0x4f38], R4 ;  /* 0x004f380401007387 */ /* 0x0001e60000100a00 */
        /* <DEDUP_REMOVED lines=13> */
[----:B----4-:R-:W-:-:S02]  /*492b0*/  IMAD.MOV.U32 R22, RZ, RZ, R13 ;  /* 0x000000ffff167224 */ /* 0x010fc400078e000d */
[----:B------:R-:W-:-:S05]  /*492c0*/  IMAD.MOV.U32 R23, RZ, RZ, R12 ;  /* 0x000000ffff177224 */ /* 0x000fca00078e000c */
[----:B------:R0:W-:Y:S02]  /*492d0*/  STL.64 [R1+0x4fc0], R22 ;  /* 0x004fc01601007387 */ /* 0x0001e40000100a00 */
[----:B0-----:R-:W-:Y:S02]  /*492e0*/  IMAD.MOV.U32 R22, RZ, RZ, R8 ;  /* 0x000000ffff167224 */ /* 0x001fe400078e0008 */
        /* <DEDUP_REMOVED lines=17> */
[----:B------:R-:W3:Y:S01]  /*49400*/  LDL.LU R7, [R1+0x16c] ;  /* 0x00016c0001077983 */ /* 0x000ee20000300800 */
[----:B------:R-:W2:Y:S01]  /*49410*/  LDL.LU R8, [R1+0x1c0] ;  /* 0x0001c00001087983 */ /* 0x000ea20000300800 */
        /* <DEDUP_REMOVED lines=14> */
[----:B------:R-:W3:Y:S01]  /*49500*/  LDL.LU R7, [R1+0x18c] ;  /* 0x00018c0001077983 */ /* 0x000ee20000300800 */
[C---:B----4-:R-:W-:Y:S01]  /*49510*/  HMMA.16816.F32 R12, R24.reuse, R18, R12 ;  /* 0x00000012180c723c */ /* 0x050fe2000000180c */
        /* <DEDUP_REMOVED lines=16> */
[----:B------:R-:W4:Y:S02]  /*49620*/  LDL.LU R16, [R1+0x1b0] ;  /* 0x0001b00001107983 */ /* 0x000f240000300800 */
[----:B------:R-:W4:Y:S01]  /*49630*/  LDL.LU R17, [R1+0x1b4] ;  /* 0x0001b40001117983 */ /* 0x000f220000300800 */
[----:B0-----:R-:W4:Y:S01]  /*49640*/  LDL.LU R18, [R1+0x1b8] ;  /* 0x0001b80001127983 */ /* 0x001f220000300800 */
[----:B------:R-:W4:Y:S01]  /*49650*/  LDL.LU R19, [R1+0x1bc] ;  /* 0x0001bc0001137983 */ /* 0x000f220000300800 */
        /* <DEDUP_REMOVED lines=8> */
[----:B------:R-:W3:Y:S05]  /*496e0*/  LDL.LU R9, [R1+0x4ff0] ;  /* 0x004ff00001097983 */ /* 0x000eea0000300800 */
[C---:B--2---:R-:W-:Y:S08]  /*496f0*/  HMMA.16816.F32 R20, R24.reuse, R22, R4 ;  /* 0x000000161814723c */ /* 0x044ff00000001804 */
[C---:B----4-:R-:W-:Y:S11]  /*49700*/  HMMA.16816.F32 R16, R24.reuse, R10, R16 ;  /* 0x0000000a1810723c */ /* 0x050ff60000001810 */
[----:B------:R-:W-:Y:S11]  /*49710*/  @!UPT UIADD3 URZ, URZ, URZ, URZ ;  /* 0x0000003f3f3ff290 */ /* 0x000ff6000fffe03f */
[----:B------:R-:W-:Y:S01]  /*49720*/  @!UPT UIADD3 URZ, URZ, URZ, URZ ;  /* 0x0000003f3f3ff290 */ /* 0x000fe2000fffe03f */
[----:B------:R0:W-:Y:S01]  /*49730*/  STL.64 [R1+0x9f0], R16 ;  /* 0x0009f01001007387 */ /* 0x0001e20000100a00 */
[----:B------:R1:W-:Y:S03]  /*49740*/  STL.64 [R1+0x9f8], R18 ;  /* 0x0009f81201007387 */ /* 0x0003e60000100a00 */
[----:B0-----:R-:W2:Y:S01]  /*49750*/  LDL.LU R16, [R1+0xf0] ;  /* 0x0000f00001107983 */ /* 0x001ea20000300800 */
[----:B------:R-:W2:Y:S02]  /*49760*/  LDL.LU R17, [R1+0xf4] ;  /* 0x0000f40001117983 */ /* 0x000ea40000300800 */
[----:B-1----:R-:W2:Y:S02]  /*49770*/  LDL.LU R18, [R1+0xf8] ;  /* 0x0000f80001127983 */ /* 0x002ea40000300800 */
[----:B------:R-:W2:Y:S01]  /*49780*/  LDL.LU R19, [R1+0xfc] ;  /* 0x0000fc0001137983 */ /* 0x000ea20000300800 */
[----:B------:R0:W-:Y:S04]  /*49790*/  STL.64 [R1+0x4eb8], R10 ;  /* 0x004eb80a01007387 */ /* 0x0001e80000100a00 */
[----:B0-----:R-:W4:Y:S01]  /*497a0*/  LDL.64 R10, [R1+0xc8] ;  /* 0x0000c800010a7983 */ /* 0x001f220000100a00 */
[----:B------:R-:W2:Y:S02]  /*497b0*/  LDL.LU.64 R6, [R1+0x4fe8] ;  /* 0x004fe80001067983 */ /* 0x000ea40000300a00 */
[----:B------:R-:W2:Y:S02]  /*497c0*/  LDL.LU.64 R4, [R1+0x4fe0] ;  /* 0x004fe00001047983 */ /* 0x000ea40000300a00 */
[----:B------:R-:W-:Y:S01]  /*497d0*/  STL.64 [R1+0x9e0], R20 ;  /* 0x0009e01401007387 */ /* 0x000fe20000100a00 */
[----:B------:R0:W-:Y:S04]  /*497e0*/  STL.64 [R1+0x9e8], R22 ;  /* 0x0009e81601007387 */ /* 0x0001e80000100a00 */
        /* <DEDUP_REMOVED lines=65> */
[----:B------:R-:W4:Y:S01]  /*49c00*/  LDL.LU.64 R6, [R1+0x4ef8] ;  /* 0x004ef80001067983 */ /* 0x000f220000300a00 */
[----:B------:R-:W4:Y:S11]  /*49c10*/  LDL.LU.64 R4, [R1+0x4ef0] ;  /* 0x004ef00001047983 */ /* 0x000f360000300a00 */
[----:B------:R-:W-:Y:S09]  /*49c20*/  @!UPT UIADD3 URZ, URZ, URZ, URZ ;  /* 0x0000003f3f3ff290 */ /* 0x000ff2000fffe03f */
[----:B------:R-:W-:Y:S01]  /*49c30*/  STL.64 [R1+0x940], R20 ;  /* 0x0009401401007387 */ /* 0x000fe20000100a00 */
[----:B------:R-:W-:Y:S02]  /*49c40*/  STL.64 [R1+0x948], R22 ;  /* 0x0009481601007387 */ /* 0x000fe40000100a00 */
[----:B---3--:R-:W0:Y:S02]  /*49c50*/  LDSM.16.MT88.4 R20, [R9+0x12080] ;  /* 0x012080000914783b */ /* 0x008e240000004200 */
[----:B0-----:R-:W-:Y:S02]  /*49c60*/  STL [R1+0x4de4], R20 ;  /* 0x004de41401007387 */ /* 0x001fe40000100800 */
[----:B------:R-:W-:Y:S02]  /*49c70*/  STL [R1+0x4de0], R21 ;  /* 0x004de01501007387 */ /* 0x000fe40000100800 */
[----:B------:R0:W-:Y:S02]  /*49c80*/  STL [R1+0x4db8], R22 ;  /* 0x004db81601007387 */ /* 0x0001e40000100800 */
[----:B0-----:R-:W2:Y:S01]  /*49c90*/  LDL R22, [R1+0x234c] ;  /* 0x00234c0001167983 */ /* 0x001ea20000100800 */
[----:B------:R-:W-:Y:S01]  /*49ca0*/  STL [R1+0x4db4], R23 ;  /* 0x004db41701007387 */ /* 0x000fe20000100800 */
[C---:B----4-:R-:W-:Y:S11]  /*49cb0*/  HMMA.16816.F32 R4, R24.reuse, R10, R4 ;  /* 0x0000000a1804723c */ /* 0x050ff60000001804 */
[----:B------:R-:W-:Y:S11]  /*49cc0*/  @!UPT UIADD3 URZ, URZ, URZ, URZ ;  /* 0x0000003f3f3ff290 */ /* 0x000ff6000fffe03f */
[----:B------:R-:W-:Y:S01]  /*49cd0*/  @!UPT UIADD3 URZ, URZ, URZ, URZ ;  /* 0x0000003f3f3ff290 */ /* 0x000fe2000fffe03f */
[----:B------:R-:W-:Y:S01]  /*49ce0*/  STL.64 [R1+0x930], R4 ;  /* 0x0009300401007387 */ /* 0x000fe20000100a00 */
[----:B------:R0:W-:Y:S03]  /*49cf0*/  STL.64 [R1+0x938], R6 ;  /* 0x0009380601007387 */ /* 0x0001e60000100a00 */
[----:B0-----:R-:W3:Y:S01]  /*49d00*/  LDL.LU.64 R6, [R1+0x4ee8] ;  /* 0x004ee80001067983 */ /* 0x001ee20000300a00 */
[----:B------:R-:W-:Y:S02]  /*49d10*/  IMAD.MOV.U32 R13, RZ, RZ, R11 ;  /* 0x000000ffff0d7224 */ /* 0x000fe400078e000b */
[----:B------:R-:W-:Y:S03]  /*49d20*/  STL.64 [R1+0x4ec8], R14 ;  /* 0x004ec80e01007387 */ /* 0x000fe60000100a00 */
[----:B------:R0:W-:Y:S01]  /*49d30*/  STL [R1+0x4ec0], R13 ;  /* 0x004ec00d01007387 */ /* 0x0001e20000100800 */
[----:B------:R-:W4:Y:S02]  /*49d40*/  LDL.LU R12, [R1+0x430] ;  /* 0x00043000010c7983 */ /* 0x000f240000300800 */
[----:B------:R-:W-:Y:S01]  /*49d50*/  IMAD.MOV.U32 R20, RZ, RZ, R10 ;  /* 0x000000ffff147224 */ /* 0x000fe200078e000a */
[----:B0-----:R-:W4:Y:S01]  /*49d60*/  LDL.LU R13, [R1+0x434] ;  /* 0x00043400010d7983 */ /* 0x001f220000300800 */
[----:B------:R-:W4:Y:S02]  /*49d70*/  LDL.LU R14, [R1+0x438] ;  /* 0x00043800010e7983 */ /* 0x000f240000300800 */
[----:B------:R-:W4:Y:S02]  /*49d80*/  LDL.LU R15, [R1+0x43c] ;  /* 0x00043c00010f7983 */ /* 0x000f240000300800 */
[----:B------:R-:W2:Y:S01]  /*49d90*/  LDL.LU R8, [R1+0x420] ;  /* 0x0004200001087983 */ /* 0x000ea20000300800 */
[----:B------:R-:W2:Y:S01]  /*49da0*/  LDL.LU R9, [R1+0x424] ;  /* 0x0004240001097983 */ /* 0x000ea20000300800 */
[----:B------:R-:W2:Y:S02]  /*49db0*/  LDL.LU R10, [R1+0x428] ;  /* 0x00042800010a7983 */ /* 0x000ea40000300800 */
[----:B------:R-:W2:Y:S01]  /*49dc0*/  LDL.LU R11, [R1+0x42c] ;  /* 0x00042c00010b7983 */ /* 0x000ea20000300800 */
[----:B---3--:R-:W-:Y:S01]  /*49dd0*/  HMMA.16816.F32 R24, R24, R6, R16 ;  /* 0x000000061818723c */ /* 0x008fe20000001810 */
[----:B------:R-:W4:Y:S01]  /*49de0*/  LDL.LU.64 R18, [R1+0x4ee0] ;  /* 0x004ee00001127983 */ /* 0x000f220000300a00 */
[----:B------:R-:W-:-:S02]  /*49df0*/  IMAD.MOV.U32 R23, RZ, RZ, R6 ;  /* 0x000000ffff177224 */ /* 0x000fc400078e0006 */
[----:B------:R-:W-:Y:S11]  /*49e00*/  IMAD.MOV.U32 R21, RZ, RZ, R7 ;  /* 0x000000ffff157224 */ /* 0x000ff600078e0007 */
[----:B------:R-:W-:Y:S08]  /*49e10*/  @!UPT UIADD3 URZ, URZ, URZ, URZ ;  /* 0x0000003f3f3ff290 */ /* 0x000ff0000fffe03f */
[----:B------:R-:W-:Y:S01]  /*49e20*/  STL.64 [R1+0x920], R24 ;  /* 0x0009201801007387 */ /* 0x000fe20000100a00 */
[----:B------:R-:W-:Y:S02]  /*49e30*/  STL.64 [R1+0x928], R26 ;  /* 0x0009281a01007387 */ /* 0x000fe40000100a00 */
[----:B------:R-:W4:Y:S02]  /*49e40*/  LDL.LU.64 R6, [R1+0x4ed8] ;  /* 0x004ed80001067983 */ /* 0x000f240000300a00 */
[----:B------:R-:W4:Y:S01]  /*49e50*/  LDL.LU.64 R4, [R1+0x4ed0] ;  /* 0x004ed00001047983 */ /* 0x000f220000300a00 */
[----:B--2---:R-:W-:Y:S01]  /*49e60*/  STL.64 [R1+0x4e88], R22 ;  /* 0x004e881601007387 */ /* 0x004fe20000100a00 */
[----:B------:R0:W-:Y:S03]  /*49e70*/  STL.64 [R1+0x4e80], R20 ;  /* 0x004e801401007387 */ /* 0x0001e60000100a00 */
[----:B0-----:R-:W2:Y:S01]  /*49e80*/  LDL.LU R20, [R1+0x3d0] ;  /* 0x0003d00001147983 */ /* 0x001ea20000300800 */
[----:B------:R-:W2:Y:S02]  /*49e90*/  LDL.LU R21, [R1+0x3d4] ;  /* 0x0003d40001157983 */ /* 0x000ea40000300800 */
[----:B------:R-:W3:Y:S02]  /*49ea0*/  LDL.LU R22, [R1+0x3d8] ;  /* 0x0003d80001167983 */ /* 0x000ee40000300800 */
[----:B------:R-:W3:Y:S02]  /*49eb0*/  LDL.LU R23, [R1+0x3dc] ;  /* 0x0003dc0001177983 */ /* 0x000ee40000300800 */
[----:B---3--:R0:W-:Y:S01]  /*49ec0*/  STL.64 [R1+0x4e98], R22 ;  /* 0x004e981601007387 */ /* 0x0081e20000100a00 */
[----:B--2---:R-:W-:Y:S03]  /*49ed0*/  STL.64 [R1+0x4e90], R20 ;  /* 0x004e901401007387 */ /* 0x004fe60000100a00 */
        /* <DEDUP_REMOVED lines=13> */
[----:B0-----:R-:W3:Y:S01]  /*49fb0*/  LDL.LU R26, [R1+0x3e8] ;  /* 0x0003e800011a7983 */ /* 0x001ee20000300800 */
[----:B------:R-:W3:Y:S06]  /*49fc0*/  LDL.LU R27, [R1+0x3ec] ;  /* 0x0003ec00011b7983 */ /* 0x000eec0000300800 */
[----:B------:R-:W-:Y:S02]  /*49fd0*/  STL.64 [R1+0x910], R12 ;  /* 0x0009100c01007387 */ /* 0x000fe40000100a00 */
[----:B------:R0:W-:Y:S02]  /*49fe0*/  STL.64 [R1+0x918], R14 ;  /* 0x0009180e01007387 */ /* 0x0001e40000100a00 */
[----:B0-----:R-:W4:Y:S01]  /*49ff0*/  LDL.LU.64 R14, [R1+0x4ec8] ;  /* 0x004ec800010e7983 */ /* 0x001f220000300a00 */
[----:B------:R-:W2:Y:S02]  /*4a000*/  LDL.LU R13, [R1+0x4ec0] ;  /* 0x004ec000010d7983 */ /* 0x000ea40000300800 */
[----:B------:R0:W-:Y:S02]  /*4a010*/  STL.64 [R1+0x4e50], R18 ;  /* 0x004e501201007387 */ /* 0x0001e40000100a00 */
[----:B------:R-:W2:Y:S01]  /*4a020*/  LDL.LU R16, [R1+0x410] ;  /* 0x0004100001107983 */ /* 0x000ea20000300800 */
[----:B------:R-:W2:Y:S04]  /*4a030*/  LDL.LU R17, [R1+0x414] ;  /* 0x0004140001117983 */ /* 0x000ea80000300800 */
[----:B0-----:R-:W2:Y:S01]  /*4a040*/  LDL.LU R18, [R1+0x418] ;  /* 0x0004180001127983 */ /* 0x001ea20000300800 */
[----:B------:R-:W2:Y:S01]  /*4a050*/  LDL.LU R19, [R1+0x41c] ;  /* 0x00041c0001137983 */ /* 0x000ea20000300800 */
[C---:B----4-:R-:W-:Y:S11]  /*4a060*/  HMMA.16816.F32 R8, R4.reuse, R14, R8 ;  /* 0x0000000e0408723c */ /* 0x050ff60000001808 */
[----:B------:R-:W-:Y:S11]  /*4a070*/  @!UPT UIADD3 URZ, URZ, URZ, URZ ;  /* 0x0000003f3f3ff290 */ /* 0x000ff6000fffe03f */
[----:B------:R-:W-:Y:S01]  /*4a080*/  @!UPT UIADD3 URZ, URZ, URZ, URZ ;  /* 0x0000003f3f3ff290 */ /* 0x000fe2000fffe03f */
[----:B------:R-:W-:Y:S01]  /*4a090*/  STL.64 [R1+0x900], R8 ;  /* 0x0009000801007387 */ /* 0x000fe20000100a00 */
[----:B------:R0:W-:Y:S03]  /*4a0a0*/  STL.64 [R1+0x908], R10 ;  /* 0x0009080a01007387 */ /* 0x0001e60000100a00 */
[----:B0-----:R-:W2:Y:S01]  /*4a0b0*/  LDL.LU.64 R10, [R1+0x4eb8] ;  /* 0x004eb800010a7983 */ /* 0x001ea20000300a00 */
[----:B------:R-:W-:Y:S01]  /*4a0c0*/  STL.64 [R1+0x4da0], R14 ;  /* 0x004da00e01007387 */ /* 0x000fe20000100a00 */
[C---:B--2---:R-:W-:Y:S11]  /*4a0d0*/  HMMA.16816.F32 R16, R4.reuse, R10, R16 ;  /* 0x0000000a0410723c */ /* 0x044ff60000001810 */
[----:B------:R-:W-:Y:S11]  /*4a0e0*/  @!UPT UIADD3 URZ, URZ, URZ, URZ ;  /* 0x0000003f3f3ff290 */ /* 0x000ff6000fffe03f */
[----:B------:R-:W-:Y:S01]  /*4a0f0*/  @!UPT UIADD3 URZ, URZ, URZ, URZ ;  /* 0x0000003f3f3ff290 */ /* 0x000fe2000fffe03f */
[----:B------:R-:W-:Y:S01]  /*4a100*/  STL.64 [R1+0x8f0], R16 ;  /* 0x0008f01001007387 */ /* 0x000fe20000100a00 */
[----:B------:R0:W-:Y:S03]  /*4a110*/  STL.64 [R1+0x8f8], R18 ;  /* 0x0008f81201007387 */ /* 0x0001e60000100a00 */
[----:B0-----:R-:W2:Y:S04]  /*4a120*/  LDL.64 R18, [R1+0x58] ;  /* 0x0000580001127983 */ /* 0x001ea80000100a00 */
[----:B--2---:R0:W-:Y:S04]  /*4a130*/  STL.64 [R1+0x4e78], R18 ;  /* 0x004e781201007387 */ /* 0x0041e80000100a00 */
[----:B0-----:R-:W2:Y:S01]  /*4a140*/  LDL.64 R18, [R1+0xa8] ;  /* 0x0000a80001127983 */ /* 0x001ea20000100a00 */
[----:B------:R0:W-:Y:S02]  /*4a150*/  STL.64 [R1+0x4d98], R10 ;  /* 0x004d980a01007387 */ /* 0x0001e40000100a00 */
[----:B------:R-:W4:Y:S02]  /*4a160*/  LDL.LU R8, [R1+0x3f0] ;  /* 0x0003f00001087983 */ /* 0x000f240000300800 */
[----:B------:R-:W4:Y:S01]  /*4a170*/  LDL.LU R9, [R1+0x3f4] ;  /* 0x0003f40001097983 */ /* 0x000f220000300800 */
[----:B0-----:R-:W4:Y:S01]  /*4a180*/  LDL.LU R10, [R1+0x3f8] ;  /* 0x0003f800010a7983 */ /* 0x001f220000300800 */
[----:B------:R-:W4:Y:S01]  /*4a190*/  LDL.LU R11, [R1+0x3fc] ;  /* 0x0003fc00010b7983 */ /* 0x000f220000300800 */
[C---:B--2---:R-:W-:Y:S11]  /*4a1a0*/  HMMA.16816.F32 R20, R4.reuse, R18, R20 ;  /* 0x000000120414723c */ /* 0x044ff60000001814 */
[----:B------:R-:W-:Y:S11]  /*4a1b0*/  @!UPT UIADD3 URZ, URZ, URZ, URZ ;  /* 0x0000003f3f3ff290 */ /* 0x000ff6000fffe03f */
[----:B------:R-:W-:Y:S01]  /*4a1c0*/  @!UPT UIADD3 URZ, URZ, URZ, URZ ;  /* 0x0000003f3f3ff290 */ /* 0x000fe2000fffe03f */
[----:B------:R-:W-:Y:S01]  /*4a1d0*/  STL.64 [R1+0x8e0], R20 ;  /* 0x0008e01401007387 */ /* 0x000fe20000100a00 */
[----:B------:R0:W-:Y:S03]  /*4a1e0*/  STL.64 [R1+0x8e8], R22 ;  /* 0x0008e81601007387 */ /* 0x0001e60000100a00 */
[----:B0-----:R-:W4:Y:S01]  /*4a1f0*/  LDL.LU.64 R22, [R1+0x4eb0] ;  /* 0x004eb00001167983 */ /* 0x001f220000300a00 */
[----:B------:R-:W2:Y:S02]  /*4a200*/  LDL.LU R16, [R1+0x6e0] ;  /* 0x0006e00001107983 */ /* 0x000ea40000300800 */
[----:B------:R-:W-:Y:S02]  /*4a210*/  IMAD.MOV.U32 R2, RZ, RZ, R18 ;  /* 0x000000ffff027224 */ /* 0x000fe400078e0012 */
[----:B------:R-:W2:Y:S02]  /*4a220*/  LDL.LU R17, [R1+0x6e4] ;  /* 0x0006e40001117983 */ /* 0x000ea40000300800 */
[----:B------:R-:W-:Y:S01]  /*4a230*/  IMAD.MOV.U32 R0, RZ, RZ, R19 ;  /* 0x000000ffff007224 */ /* 0x000fe200078e0013 */
[----:B------:R-:W2:Y:S01]  /*4a240*/  LDL.LU R18, [R1+0x6e8] ;  /* 0x0006e80001127983 */ /* 0x000ea20000300800 */
[----:B------:R-:W2:Y:S01]  /*4a250*/  LDL.LU R19, [R1+0x6ec] ;  /* 0x0006ec0001137983 */ /* 0x000ea20000300800 */
[C---:B----4-:R-:W-:Y:S01]  /*4a260*/  HMMA.16816.F32 R8, R4.reuse, R22, R8 ;  /* 0x000000160408723c */ /* 0x050fe20000001808 */
[----:B------:R-:W-:Y:S11]  /*4a270*/  IMAD.MOV.U32 R3, RZ, RZ, R23 ;  /* 0x000000ffff037224 */ /* 0x000ff600078e0017 */
[----:B------:R-:W-:Y:S11]  /*4a280*/  @!UPT UIADD3 URZ, URZ, URZ, URZ ;  /* 0x0000003f3f3ff290 */ /* 0x000ff6000fffe03f */
[----:B------:R0:W-:Y:S01]  /*4a290*/  STL.64 [R1+0x8d0], R8 ;  /* 0x0008d00801007387 */ /* 0x0001e20000100a00 */
[----:B------:R1:W-:Y:S02]  /*4a2a0*/  STL.64 [R1+0x8d8], R10 ;  /* 0x0008d80a01007387 */ /* 0x0003e40000100a00 */
[----:B0-----:R-:W-:Y:S02]  /*4a2b0*/  IMAD.MOV.U32 R8, RZ, RZ, R22 ;  /* 0x000000ffff087224 */ /* 0x001fe400078e0016 */
[----:B------:R-:W3:Y:S02]  /*4a2c0*/  LDL.LU.64 R22, [R1+0x4ea8] ;  /* 0x004ea80001167983 */ /* 0x000ee40000300a00 */
[C---:B---3--:R-:W-:Y:S01]  /*4a2d0*/  HMMA.16816.F32 R24, R4.reuse, R22, R24 ;  /* 0x000000160418723c */ /* 0x048fe20000001818 */
[----:B-1----:R-:W-:Y:S02]  /*4a2e0*/  IMAD.MOV.U32 R10, RZ, RZ, R22 ;  /* 0x000000ffff0a7224 */ /* 0x002fe400078e0016 */
[----:B------:R-:W-:Y:S11]  /*4a2f0*/  IMAD.MOV.U32 R9, RZ, RZ, R23 ;  /* 0x000000ffff097224 */ /* 0x000ff600078e0017 */
[----:B------:R-:W-:Y:S09]  /*4a300*/  @!UPT UIADD3 URZ, URZ, URZ, URZ ;  /* 0x0000003f3f3ff290 */ /* 0x000ff2000fffe03f */
[----:B------:R-:W-:Y:S01]  /*4a310*/  STL.64 [R1+0x8c0], R24 ;  /* 0x0008c01801007387 */ /* 0x000fe20000100a00 */
[----:B------:R0:W-:Y:S03]  /*4a320*/  STL.64 [R1+0x8c8], R26 ;  /* 0x0008c81a01007387 */ /* 0x0001e60000100a00 */
[----:B0-----:R-:W3:Y:S01]  /*4a330*/  LDL.LU.64 R26, [R1+0x4ea0] ;  /* 0x004ea000011a7983 */ /* 0x001ee20000300a00 */
[----:B------:R-:W3:Y:S02]  /*4a340*/  LDL.LU.64 R22, [R1+0x4e98] ;  /* 0x004e980001167983 */ /* 0x000ee40000300a00 */
[----:B------:R-:W3:Y:S02]  /*4a350*/  LDL.LU.64 R20, [R1+0x4e90] ;  /* 0x004e900001147983 */ /* 0x000ee40000300a00 */
[----:B---3--:R-:W-:Y:S11]  /*4a360*/  HMMA.16816.F32 R20, R4, R26, R20 ;  /* 0x0000001a0414723c */ /* 0x008ff60000001814 */
[----:B------:R-:W-:Y:S11]  /*4a370*/  @!UPT UIADD3 URZ, URZ, URZ, URZ ;  /* 0x0000003f3f3ff290 */ /* 0x000ff6000fffe03f */
[----:B------:R-:W-:Y:S01]  /*4a380*/  @!UPT UIADD3 URZ, URZ, URZ, URZ ;  /* 0x0000003f3f3ff290 */ /* 0x000fe2000fffe03f */
[----:B------:R-:W-:Y:S01]  /*4a390*/  STL.64 [R1+0x8b0], R20 ;  /* 0x0008b01401007387 */ /* 0x000fe20000100a00 */
[----:B------:R0:W-:Y:S03]  /*4a3a0*/  STL.64 [R1+0x8b8], R22 ;  /* 0x0008b81601007387 */ /* 0x0001e60000100a00 */
[----:B0-----:R-:W3:Y:S01]  /*4a3b0*/  LDL.LU.64 R22, [R1+0x4e88] ;  /* 0x004e880001167983 */ /* 0x001ee20000300a00 */
[----:B------:R-:W4:Y:S02]  /*4a3c0*/  LDL.LU.64 R20, [R1+0x4e80] ;  /* 0x004e800001147983 */ /* 0x000f240000300a00 */
[----:B------:R-:W-:Y:S02]  /*4a3d0*/  IMAD.MOV.U32 R12, RZ, RZ, R26 ;  /* 0x000000ffff0c7224 */ /* 0x000fe400078e001a */
[----:B------:R-:W-:-:S05]  /*4a3e0*/  IMAD.MOV.U32 R11, RZ, RZ, R27 ;  /* 0x000000ffff0b7224 */ /* 0x000fca00078e001b */
[----:B------:R0:W-:Y:S01]  /*4a3f0*/  STL.64 [R1+0x4dc8], R10 ;  /* 0x004dc80a01007387 */ /* 0x0001e20000100a00 */
[----:B------:R1:W-:Y:S03]  /*4a400*/  STL.64 [R1+0x4dc0], R8 ;  /* 0x004dc00801007387 */ /* 0x0003e60000100a00 */
[----:B---3--:R-:W3:Y:S01]  /*4a410*/  LDSM.16.MT88.4 R24, [R22+0x12100] ;  /* 0x012100001618783b */ /* 0x008ee20000004200 */
[----:B0-----:R-:W-:Y:S02]  /*4a420*/  IMAD.MOV.U32 R10, RZ, RZ, R23 ;  /* 0x000000ffff0a7224 */ /* 0x001fe400078e0017 */
[----:B----4-:R-:W-:-:S05]  /*4a430*/  IMAD.MOV.U32 R11, RZ, RZ, R21 ;  /* 0x000000ffff0b7224 */ /* 0x010fca00078e0015 */
[----:B------:R0:W-:Y:S01]  /*4a440*/  STL.64 [R1+0x4e20], R10 ;  /* 0x004e200a01007387 */ /* 0x0001e20000100a00 */
[----:B-1----:R-:W4:Y:S02]  /*4a450*/  LDL.LU R8, [R1+0x6d0] ;  /* 0x0006d00001087983 */ /* 0x002f240000300800 */
[----:B------:R-:W4:Y:S01]  /*4a460*/  LDL.LU R9, [R1+0x6d4] ;  /* 0x0006d40001097983 */ /* 0x000f220000300800 */
[----:B0-----:R-:W4:Y:S01]  /*4a470*/  LDL.LU R10, [R1+0x6d8] ;  /* 0x0006d800010a7983 */ /* 0x001f220000300800 */
[----:B------:R-:W4:Y:S02]  /*4a480*/  LDL.LU R11, [R1+0x6dc] ;  /* 0x0006dc00010b7983 */ /* 0x000f240000300800 */
[----:B------:R0:W-:Y:S02]  /*4a490*/  STL [R1+0x4e38], R22 ;  /* 0x004e381601007387 */ /* 0x0001e40000100800 */
[----:B0-----:R-:W2:Y:S04]  /*4a4a0*/  LDL.64 R22, [R1+0x68] ;  /* 0x0000680001167983 */ /* 0x001ea80000100a00 */
[----:B---3--:R-:W-:Y:S01]  /*4a4b0*/  STL.64 [R1+0x4c68], R26 ;  /* 0x004c681a01007387 */ /* 0x008fe20000100a00 */
[----:B------:R0:W-:Y:S03]  /*4a4c0*/  STL.64 [R1+0x4c60], R24 ;  /* 0x004c601801007387 */ /* 0x0001e60000100a00 */
[----:B0-----:R-:W3:Y:S01]  /*4a4d0*/  LDL.LU R24, [R1+0x340] ;  /* 0x0003400001187983 */ /* 0x001ee20000300800 */
[----:B------:R-:W3:Y:S02]  /*4a4e0*/  LDL.LU R25, [R1+0x344] ;  /* 0x0003440001197983 */ /* 0x000ee40000300800 */
[----:B------:R-:W3:Y:S02]  /*4a4f0*/  LDL.LU R26, [R1+0x348] ;  /* 0x00034800011a7983 */ /* 0x000ee40000300800 */
[----:B------:R-:W3:Y:S01]  /*4a500*/  LDL.LU R27, [R1+0x34c] ;  /* 0x00034c00011b7983 */ /* 0x000ee20000300800 */
[C---:B--2---:R-:W-:Y:S01]  /*4a510*/  HMMA.16816.F32 R16, R4.reuse, R22, R16 ;  /* 0x000000160410723c */ /* 0x044fe20000001810 */
[----:B---3--:R-:W-:Y:S01]  /*4a520*/  STL.64 [R1+0x4c78], R26 ;  /* 0x004c781a01007387 */ /* 0x008fe20000100a00 */
[----:B------:R-:W-:Y:S11]  /*4a530*/  STL.64 [R1+0x4c70], R24 ;  /* 0x004c701801007387 */ /* 0x000ff60000100a00 */
[----:B------:R-:W-:Y:S10]  /*4a540*/  @!UPT UIADD3 URZ, URZ, URZ, URZ ;  /* 0x0000003f3f3ff290 */ /* 0x000ff4000fffe03f */
[----:B------:R-:W-:Y:S02]  /*4a550*/  STL.64 [R1+0x8a0], R16 ;  /* 0x0008a01001007387 */ /* 0x000fe40000100a00 */
[----:B------:R0:W-:Y:S02]  /*4a560*/  STL.64 [R1+0x8a8], R18 ;  /* 0x0008a81201007387 */ /* 0x0001e40000100a00 */
[----:B0-----:R-:W4:Y:S01]  /*4a570*/  LDL.LU.64 R18, [R1+0x4e78] ;  /* 0x004e780001127983 */ /* 0x001f220000300a00 */
[----:B------:R-:W-:Y:S02]  /*4a580*/  IMAD.MOV.U32 R26, RZ, RZ, R20 ;  /* 0x000000ffff1a7224 */ /* 0x000fe400078e0014 */
[----:B------:R-:W-:Y:S02]  /*4a590*/  IMAD.MOV.U32 R27, RZ, RZ, R13 ;  /* 0x000000ffff1b7224 */ /* 0x000fe400078e000d */
[----:B------:R-:W-:Y:S02]  /*4a5a0*/  IMAD.MOV.U32 R14, RZ, RZ, R22 ;  /* 0x000000ffff0e7224 */ /* 0x000fe400078e0016 */
[----:B------:R-:W-:Y:S01]  /*4a5b0*/  IMAD.MOV.U32 R13, RZ, RZ, R23 ;  /* 0x000000ffff0d7224 */ /* 0x000fe200078e0017 */
[----:B----4-:R-:W-:Y:S01]  /*4a5c0*/  HMMA.16816.F32 R8, R4, R18, R8 ;  /* 0x000000120408723c */ /* 0x010fe20000001808 */
[----:B------:R-:W-:-:S02]  /*4a5d0*/  IMAD.MOV.U32 R24, RZ, RZ, R18 ;  /* 0x000000ffff187224 */ /* 0x000fc400078e0012 */
[----:B------:R-:W-:Y:S11]  /*4a5e0*/  IMAD.MOV.U32 R15, RZ, RZ, R19 ;  /* 0x000000ffff0f7224 */ /* 0x000ff600078e0013 */
[----:B------:R-:W-:Y:S09]  /*4a5f0*/  @!UPT UIADD3 URZ, URZ, URZ, URZ ;  /* 0x0000003f3f3ff290 */ /* 0x000ff2000fffe03f */
[----:B------:R0:W-:Y:S01]  /*4a600*/  STL.64 [R1+0x890], R8 ;  /* 0x0008900801007387 */ /* 0x0001e20000100a00 */
[----:B------:R1:W-:Y:S02]  /*4a610*/  STL.64 [R1+0x898], R10 ;  /* 0x0008980a01007387 */ /* 0x0003e40000100a00 */
[----:B------:R2:W-:Y:S02]  /*4a620*/  STL.64 [R1+0x4e60], R26 ;  /* 0x004e601a01007387 */ /* 0x0005e40000100a00 */
[----:B------:R-:W-:Y:S01]  /*4a630*/  STL [R1+0x4e58], R24 ;  /* 0x004e581801007387 */ /* 0x000fe20000100800 */
[----:B0-----:R-:W3:Y:S01]  /*4a640*/  LDL.LU R8, [R1+0x690] ;  /* 0x0006900001087983 */ /* 0x001ee20000300800 */
[----:B------:R-:W3:Y:S02]  /*4a650*/  LDL.LU R9, [R1+0x694] ;  /* 0x0006940001097983 */ /* 0x000ee40000300800 */
[----:B-1----:R-:W4:Y:S02]  /*4a660*/  LDL.LU R10, [R1+0x698] ;  /* 0x00069800010a7983 */ /* 0x002f240000300800 */
[----:B------:R-:W4:Y:S01]  /*4a670*/  LDL.LU R11, [R1+0x69c] ;  /* 0x00069c00010b7983 */ /* 0x000f220000300800 */
[----:B--2---:R-:W2:Y:S01]  /*4a680*/  LDL.64 R26, [R1+0x48] ;  /* 0x00004800011a7983 */ /* 0x004ea20000100a00 */
        /* <DEDUP_REMOVED lines=8> */
[----:B--2---:R-:W-:Y:S01]  /*4a710*/  STL.64 [R1+0x4e70], R18 ;  /* 0x004e701201007387 */ /* 0x004fe20000100a00 */
[----:B------:R0:W-:Y:S03]  /*4a720*/  STL.64 [R1+0x4e68], R16 ;  /* 0x004e681001007387 */ /* 0x0001e60000100a00 */
[----:B0-----:R-:W2:Y:S01]  /*4a730*/  LDL.LU R16, [R1+0x6c0] ;  /* 0x0006c00001107983 */ /* 0x001ea20000300800 */
[----:B------:R-:W2:Y:S02]  /*4a740*/  LDL.LU R17, [R1+0x6c4] ;  /* 0x0006c40001117983 */ /* 0x000ea40000300800 */
[----:B------:R-:W2:Y:S02]  /*4a750*/  LDL.LU R18, [R1+0x6c8] ;  /* 0x0006c80001127983 */ /* 0x000ea40000300800 */
[----:B------:R-:W2:Y:S01]  /*4a760*/  LDL.LU R19, [R1+0x6cc] ;  /* 0x0006cc0001137983 */ /* 0x000ea20000300800 */
[----:B------:R0:W-:Y:S01]  /*4a770*/  STL.64 [R1+0x4e48], R22 ;  /* 0x004e481601007387 */ /* 0x0001e20000100a00 */
[----:B------:R-:W-:Y:S03]  /*4a780*/  STL.64 [R1+0x4e40], R20 ;  /* 0x004e401401007387 */ /* 0x000fe60000100a00 */
[----:B0-----:R-:W2:Y:S01]  /*4a790*/  LDL.64 R22, [R1+0x38] ;  /* 0x0000380001167983 */ /* 0x001ea20000100a00 */
[----:B----4-:R0:W-:Y:S02]  /*4a7a0*/  STL.64 [R1+0x4e30], R10 ;  /* 0x004e300a01007387 */ /* 0x0101e40000100a00 */
[----:B---3--:R-:W-:Y:S01]  /*4a7b0*/  STL.64 [R1+0x4e28], R8 ;  /* 0x004e280801007387 */ /* 0x008fe20000100a00 */
[----:B0-----:R-:W3:Y:S01]  /*4a7c0*/  LDL.64 R10, [R1+0x28] ;  /* 0x00002800010a7983 */ /* 0x001ee20000100a00 */
        /* <DEDUP_REMOVED lines=10> */
[----:B------:R-:W4:Y:S02]  /*4a870*/  LDL.LU R14, [R1+0x678] ;  /* 0x00067800010e7983 */ /* 0x000f240000300800 */
[----:B------:R-:W4:Y:S01]  /*4a880*/  LDL.LU R15, [R1+0x67c] ;  /* 0x00067c00010f7983 */ /* 0x000f220000300800 */
[----:B------:R-:W-:Y:S01]  /*4a890*/  HMMA.16816.F32 R16, R4, R26, R16 ;  /* 0x0000001a0410723c */ /* 0x000fe20000001810 */
[----:B----4-:R0:W-:Y:S01]  /*4a8a0*/  STL.64 [R1+0x4e00], R14 ;  /* 0x004e000e01007387 */ /* 0x0101e20000100a00 */
[----:B--2---:R-:W-:Y:S03]  /*4a8b0*/  STL.64 [R1+0x4df8], R12 ;  /* 0x004df80c01007387 */ /* 0x004fe60000100a00 */
[----:B0-----:R-:W2:Y:S01]  /*4a8c0*/  LDL.64 R14, [R1+0x8] ;  /* 0x00000800010e7983 */ /* 0x001ea20000100a00 */
[----:B------:R-:W-:-:S02]  /*4a8d0*/  IMAD.MOV.U32 R28, RZ, RZ, R26 ;  /* 0x000000ffff1c7224 */ /* 0x000fc400078e001a */
[----:B------:R-:W-:Y:S01]  /*4a8e0*/  IMAD.MOV.U32 R25, RZ, RZ, R27 ;  /* 0x000000ffff197224 */ /* 0x000fe200078e001b */
[----:B--2---:R0:W-:Y:S04]  /*4a8f0*/  STL.64 [R1+0x4e18], R14 ;  /* 0x004e180e01007387 */ /* 0x0041e80000100a00 */
[----:B0-----:R-:W2:Y:S10]  /*4a900*/  LDL.64 R14, [R1+0x18] ;  /* 0x00001800010e7983 */ /* 0x001eb40000100a00 */
[----:B------:R-:W-:Y:S02]  /*4a910*/  STL.64 [R1+0x880], R16 ;  /* 0x0008801001007387 */ /* 0x000fe40000100a00 */
[----:B------:R0:W-:Y:S02]  /*4a920*/  STL.64 [R1+0x888], R18 ;  /* 0x0008881201007387 */ /* 0x0001e40000100a00 */
[----:B0-----:R-:W4:Y:S01]  /*4a930*/  LDL.LU.64 R18, [R1+0x4e70] ;  /* 0x004e700001127983 */ /* 0x001f220000300a00 */
[----:B------:R-:W4:Y:S02]  /*4a940*/  LDL.LU.64 R16, [R1+0x4e68] ;  /* 0x004e680001107983 */ /* 0x000f240000300a00 */
[----:B------:R-:W2:Y:S02]  /*4a950*/  LDL.LU.64 R26, [R1+0x4e60] ;  /* 0x004e6000011a7983 */ /* 0x000ea40000300a00 */
[----:B------:R-:W3:Y:S01]  /*4a960*/  LDL.LU R24, [R1+0x4e58] ;  /* 0x004e580001187983 */ /* 0x000ee20000300800 */
[C---:B----4-:R-:W-:Y:S01]  /*4a970*/  HMMA.16816.F32 R16, R4.reuse, R22, R16 ;  /* 0x000000160410723c */ /* 0x050fe20000001810 */
[----:B--2---:R-:W-:Y:S01]  /*4a980*/  STL.64 [R1+0x4e10], R26 ;  /* 0x004e101a01007387 */ /* 0x004fe20000100a00 */
[----:B---3--:R0:W-:Y:S03]  /*4a990*/  STL.64 [R1+0x4e08], R24 ;  /* 0x004e081801007387 */ /* 0x0081e60000100a00 */
[----:B0-----:R-:W2:Y:S01]  /*4a9a0*/  LDL.LU R24, [R1+0x680] ;  /* 0x0006800001187983 */ /* 0x001ea20000300800 */
[----:B------:R-:W2:Y:S02]  /*4a9b0*/  LDL.LU R25, [R1+0x684] ;  /* 0x0006840001197983 */ /* 0x000ea40000300800 */
[----:B------:R-:W2:Y:S02]  /*4a9c0*/  LDL.LU R26, [R1+0x688] ;  /* 0x00068800011a7983 */ /* 0x000ea40000300800 */
[----:B------:R-:W2:Y:S11]  /*4a9d0*/  LDL.LU R27, [R1+0x68c] ;  /* 0x00068c00011b7983 */ /* 0x000eb60000300800 */
[----:B------:R-:W-:Y:S02]  /*4a9e0*/  @!UPT UIADD3 URZ, URZ, URZ, URZ ;  /* 0x0000003f3f3ff290 */ /* 0x000fe4000fffe03f */
[----:B------:R0:W-:Y:S01]  /*4a9f0*/  STL.64 [R1+0x870], R16 ;  /* 0x0008701001007387 */ /* 0x0001e20000100a00 */
[----:B------:R1:W-:Y:S02]  /*4aa00*/  STL.64 [R1+0x878], R18 ;  /* 0x0008781201007387 */ /* 0x0003e40000100a00 */
[----:B0-----:R-:W-:Y:S01]  /*4aa10*/  IMAD.MOV.U32 R16, RZ, RZ, R22 ;  /* 0x000000ffff107224 */ /* 0x001fe200078e0016 */
[----:B-1----:R-:W3:Y:S01]  /*4aa20*/  LDL.LU.64 R18, [R1+0x4e50] ;  /* 0x004e500001127983 */ /* 0x002ee20000300a00 */
[----:B------:R-:W-:Y:S02]  /*4aa30*/  IMAD.MOV.U32 R17, RZ, RZ, R23 ;  /* 0x000000ffff117224 */ /* 0x000fe400078e0017 */
[----:B------:R-:W4:Y:S02]  /*4aa40*/  LDL.LU.64 R22, [R1+0x4e48] ;  /* 0x004e480001167983 */ /* 0x000f240000300a00 */
[----:B------:R-:W4:Y:S02]  /*4aa50*/  LDL.LU.64 R20, [R1+0x4e40] ;  /* 0x004e400001147983 */ /* 0x000f240000300a00 */
[----:B------:R-:W-:Y:S01]  /*4aa60*/  IMAD.MOV.U32 R29, RZ, RZ, R11 ;  /* 0x000000ffff1d7224 */ /* 0x000fe200078e000b */
[C---:B----4-:R-:W-:Y:S11]  /*4aa70*/  HMMA.16816.F32 R20, R4.reuse, R10, R20 ;  /* 0x0000000a0414723c */ /* 0x050ff60000001814 */
[----:B------:R-:W-:Y:S11]  /*4aa80*/  @!UPT UIADD3 URZ, URZ, URZ, URZ ;  /* 0x0000003f3f3ff290 */ /* 0x000ff6000fffe03f */
[----:B------:R-:W-:Y:S01]  /*4aa90*/  @!UPT UIADD3 URZ, URZ, URZ, URZ ;  /* 0x0000003f3f3ff290 */ /* 0x000fe2000fffe03f */
[----:B------:R-:W-:Y:S01]  /*4aaa0*/  STL.64 [R1+0x860], R20 ;  /* 0x0008601401007387 */ /* 0x000fe20000100a00 */
[----:B------:R0:W-:Y:S03]  /*4aab0*/  STL.64 [R1+0x868], R22 ;  /* 0x0008681601007387 */ /* 0x0001e60000100a00 */
[----:B0-----:R-:W4:Y:S01]  /*4aac0*/  LDL.LU R22, [R1+0x4e38] ;  /* 0x004e380001167983 */ /* 0x001f220000300800 */
[----:B------:R-:W-:Y:S02]  /*4aad0*/  IMAD.MOV.U32 R23, RZ, RZ, R10 ;  /* 0x000000ffff177224 */ /* 0x000fe400078e000a */
        /* <DEDUP_REMOVED lines=20> */
[----:B------:R-:W2:Y:S02]  /*4ac20*/  LDL.LU.64 R12, [R1+0x4df8] ;  /* 0x004df800010c7983 */ /* 0x000ea40000300a00 */
[----:B--2---:R-:W-:Y:S11]  /*4ac30*/  HMMA.16816.F32 R12, R4, R26, R12 ;  /* 0x0000001a040c723c */ /* 0x004ff6000000180c */
[----:B------:R-:W-:Y:S11]  /*4ac40*/  @!UPT UIADD3 URZ, URZ, URZ, URZ ;  /* 0x0000003f3f3ff290 */ /* 0x000ff6000fffe03f */
[----:B------:R-:W-:Y:S01]  /*4ac50*/  @!UPT UIADD3 URZ, URZ, URZ, URZ ;  /* 0x0000003f3f3ff290 */ /* 0x000fe2000fffe03f */
[----:B------:R-:W-:Y:S01]  /*4ac60*/  STL.64 [R1+0x830], R12 ;  /* 0x0008300c01007387 */ /* 0x000fe20000100a00 */
[----:B------:R0:W-:Y:S03]  /*4ac70*/  STL.64 [R1+0x838], R14 ;  /* 0x0008380e01007387 */ /* 0x0001e60000100a00 */
[----:B0-----:R-:W2:Y:S01]  /*4ac80*/  LDL.LU.64 R14, [R1+0x4df0] ;  /* 0x004df000010e7983 */ /* 0x001ea20000300a00 */
[----:B------:R-:W2:Y:S02]  /*4ac90*/  LDL.LU.64 R12, [R1+0x4de8] ;  /* 0x004de800010c7983 */ /* 0x000ea40000300a00 */
[----:B------:R0:W-:Y:S02]  /*4aca0*/  STL.64 [R1+0x4c88], R26 ;  /* 0x004c881a01007387 */ /* 0x0001e40000100a00 */
[----:B0-----:R-:W-:Y:S02]  /*4acb0*/  IMAD.MOV.U32 R26, RZ, RZ, R20 ;  /* 0x000000ffff1a7224 */ /* 0x001fe400078e0014 */
[----:B------:R-:W-:Y:S01]  /*4acc0*/  IMAD.MOV.U32 R27, RZ, RZ, R21 ;  /* 0x000000ffff1b7224 */ /* 0x000fe200078e0015 */
[----:B------:R-:W3:Y:S01]  /*4acd0*/  LDL.LU R20, [R1+0x4de4] ;  /* 0x004de40001147983 */ /* 0x000ee20000300800 */
[----:B------:R-:W3:Y:S03]  /*4ace0*/  LDL.LU R21, [R1+0x4de0] ;  /* 0x004de00001157983 */ /* 0x000ee60000300800 */
[----:B------:R0:W-:Y:S02]  /*4acf0*/  STL.64 [R1+0x4ca0], R26 ;  /* 0x004ca01a01007387 */ /* 0x0001e40000100a00 */
[----:B0-----:R-:W-:-:S02]  /*4ad00*/  IMAD.MOV.U32 R26, RZ, RZ, R9 ;  /* 0x000000ffff1a7224 */ /* 0x001fc400078e0009 */
[----:B------:R-:W-:-:S05]  /*4ad10*/  IMAD.MOV.U32 R27, RZ, RZ, R8 ;  /* 0x000000ffff1b7224 */ /* 0x000fca00078e0008 */
[----:B------:R0:W-:Y:S02]  /*4ad20*/  STL.64 [R1+0x4cb8], R26 ;  /* 0x004cb81a01007387 */ /* 0x0001e40000100a00 */
[----:B0-----:R-:W-:Y:S02]  /*4ad30*/  IMAD.MOV.U32 R26, RZ, RZ, R23 ;  /* 0x000000ffff1a7224 */ /* 0x001fe400078e0017 */
[----:B------:R-:W-:Y:S01]  /*4ad40*/  IMAD.MOV.U32 R27, RZ, RZ, R29 ;  /* 0x000000ffff1b7224 */ /* 0x000fe200078e001d */
[----:B--2---:R-:W-:Y:S01]  /*4ad50*/  HMMA.16816.F32 R4, R4, R10, R12 ;  /* 0x0000000a0404723c */ /* 0x004fe2000000180c */
[----:B------:R-:W2:Y:S01]  /*4ad60*/  LDL.LU.64 R14, [R1+0x4dd8] ;  /* 0x004dd800010e7983 */ /* 0x000ea20000300a00 */
[----:B------:R-:W2:Y:S02]  /*4ad70*/  LDL.LU.64 R12, [R1+0x4dd0] ;  /* 0x004dd000010c7983 */ /* 0x000ea40000300a00 */
[----:B------:R-:W2:Y:S02]  /*4ad80*/  LDL.LU.64 R10, [R1+0x4dc8] ;  /* 0x004dc800010a7983 */ /* 0x000ea40000300a00 */
[----:B------:R-:W2:Y:S11]  /*4ad90*/  LDL.LU.64 R8, [R1+0x4dc0] ;  /* 0x004dc00001087983 */ /* 0x000eb60000300a00 */
[----:B------:R-:W-:Y:S06]  /*4ada0*/  @!UPT UIADD3 URZ, URZ, URZ, URZ ;  /* 0x0000003f3f3ff290 */ /* 0x000fec000fffe03f */
[----:B------:R-:W-:Y:S01]  /*4adb0*/  STL.64 [R1+0x820], R4 ;  /* 0x0008200401007387 */ /* 0x000fe20000100a00 */
[----:B------:R-:W-:Y:S02]  /*4adc0*/  STL.64 [R1+0x828], R6 ;  /* 0x0008280601007387 */ /* 0x000fe40000100a00 */
[----:B----4-:R0:W1:Y:S02]  /*4add0*/  LDSM.16.MT88.4 R4, [R22+0x12180] ;  /* 0x012180001604783b */ /* 0x0100640000004200 */
[----:B0-----:R-:W3:Y:S02]  /*4ade0*/  LDL.LU R22, [R1+0x4db8] ;  /* 0x004db80001167983 */ /* 0x001ee40000300800 */
[----:B------:R-:W3:Y:S02]  /*4adf0*/  LDL.LU R23, [R1+0x4db4] ;  /* 0x004db40001177983 */ /* 0x000ee40000300800 */
[----:B------:R-:W4:Y:S02]  /*4ae00*/  LDL.LU R29, [R1+0x4db0] ;  /* 0x004db000011d7983 */ /* 0x000f240000300800 */
[----:B------:R0:W-:Y:S02]  /*4ae10*/  STL.64 [R1+0x4cd0], R26 ;  /* 0x004cd01a01007387 */ /* 0x0001e40000100a00 */
[----:B0-----:R-:W-:-:S02]  /*4ae20*/  IMAD.MOV.U32 R26, RZ, RZ, R16 ;  /* 0x000000ffff1a7224 */ /* 0x001fc400078e0010 */
[----:B------:R-:W-:Y:S01]  /*4ae30*/  IMAD.MOV.U32 R27, RZ, RZ, R17 ;  /* 0x000000ffff1b7224 */ /* 0x000fe200078e0011 */
[----:B------:R-:W2:Y:S01]  /*4ae40*/  LDL.LU R16, [R1+0x4dac] ;  /* 0x004dac0001107983 */ /* 0x000ea20000300800 */
[----:B------:R-:W2:Y:S03]  /*4ae50*/  LDL.LU R17, [R1+0x4da8] ;  /* 0x004da80001117983 */ /* 0x000ea60000300800 */
[----:B------:R-:W-:Y:S04]  /*4ae60*/  STL.64 [R1+0x4ce8], R26 ;  /* 0x004ce81a01007387 */ /* 0x000fe80000100a00 */
[----:B-1----:R0:W-:Y:S01]  /*4ae70*/  STL.64 [R1+0x4b70], R6 ;  /* 0x004b700601007387 */ /* 0x0021e20000100a00 */
[----:B------:R1:W-:Y:S03]  /*4ae80*/  STL.64 [R1+0x4b68], R4 ;  /* 0x004b680401007387 */ /* 0x0003e60000100a00 */
[----:B0-----:R-:W2:Y:S01]  /*4ae90*/  LDL.LU.64 R6, [R1+0xb8] ;  /* 0x0000b80001067983 */ /* 0x001ea20000300a00 */
[----:B------:R-:W-:-:S02]  /*4aea0*/  IMAD.MOV.U32 R26, RZ, RZ, R28 ;  /* 0x000000ffff1a7224 */ /* 0x000fc400078e001c */
[----:B------:R-:W-:Y:S01]  /*4aeb0*/  IMAD.MOV.U32 R27, RZ, RZ, R25 ;  /* 0x000000ffff1b7224 */ /* 0x000fe200078e0019 */
[----:B--2---:R0:W-:Y:S01]  /*4aec0*/  STL.64 [R1+0x4c80], R6 ;  /* 0x004c800601007387 */ /* 0x0041e20000100a00 */
[----:B-1----:R-:W2:Y:S02]  /*4aed0*/  LDL.LU R4, [R1+0x4f0] ;  /* 0x0004f00001047983 */ /* 0x002ea40000300800 */
[----:B------:R-:W2:Y:S01]  /*4aee0*/  LDL.LU R5, [R1+0x4f4] ;  /* 0x0004f40001057983 */ /* 0x000ea20000300800 */
[----:B0-----:R-:W2:Y:S01]  /*4aef0*/  LDL.LU R6, [R1+0x4f8] ;  /* 0x0004f80001067983 */ /* 0x001ea20000300800 */
[----:B------:R-:W2:Y:S02]  /*4af00*/  LDL.LU R7, [R1+0x4fc] ;  /* 0x0004fc0001077983 */ /* 0x000ea40000300800 */
[----:B------:R-:W-:Y:S01]  /*4af10*/  STL.64 [R1+0x4d00], R26 ;  /* 0x004d001a01007387 */ /* 0x000fe20000100a00 */
        /* <DEDUP_REMOVED lines=84> */
[C---:B---3--:R-:W-:Y:S01]  /*4b460*/  HMMA.16816.F32 R12, R20.reuse, R18, R12 ;  /* 0x00000012140c723c */ /* 0x048fe2000000180c */
        /* <DEDUP_REMOVED lines=14> */
[----:B0-----:R-:W3:Y:S02]  /*4b550*/  LDL.LU.64 R14, [R1+0x4da0] ;  /* 0x004da000010e7983 */ /* 0x001ee40000300a00 */
[C---:B---3--:R-:W-:Y:S11]  /*4b560*/  HMMA.16816.F32 R8, R20.reuse, R14, R8 ;  /* 0x0000000e1408723c */ /* 0x048ff60000001808 */
[----:B------:R-:W-:Y:S11]  /*4b570*/  @!UPT UIADD3 URZ, URZ, URZ, URZ ;  /* 0x0000003f3f3ff290 */ /* 0x000ff6000fffe03f */
[----:B------:R-:W-:Y:S01]  /*4b580*/  @!UPT UIADD3 URZ, URZ, URZ, URZ ;  /* 0x0000003f3f3ff290 */ /* 0x000fe2000fffe03f */
        /* <DEDUP_REMOVED lines=103> */
[----:B------:R0:W-:Y:S01]  /*4bc00*/  STL.64 [R1+0x4b88], R6 ;  /* 0x004b880601007387 */ /* 0x0001e20000100a00 */
[----:B------:R-:W2:Y:S02]  /*4bc10*/  LDL.LU R4, [R1+0x2c0] ;  /* 0x0002c00001047983 */ /* 0x000ea40000300800 */
[----:B------:R-:W2:Y:S01]  /*4bc20*/  LDL.LU R5, [R1+0x2c4] ;  /* 0x0002c40001057983 */ /* 0x000ea20000300800 */
[----:B0-----:R-:W2:Y:S01]  /*4bc30*/  LDL.LU R6, [R1+0x2c8] ;  /* 0x0002c80001067983 */ /* 0x001ea20000300800 */
[----:B------:R-:W2:Y:S02]  /*4bc40*/  LDL.LU R7, [R1+0x2cc] ;  /* 0x0002cc0001077983 */ /* 0x000ea40000300800 */
[----:B------:R-:W-:Y:S02]  /*4bc50*/  STL.64 [R1+0x4b80], R18 ;  /* 0x004b801201007387 */ /* 0x000fe40000100a00 */
[----:B------:R-:W-:Y:S01]  /*4bc60*/  STL.64 [R1+0x4b78], R16 ;  /* 0x004b781001007387 */ /* 0x000fe20000100a00 */
[C---:B--2---:R-:W-:Y:S11]  /*4bc70*/  HMMA.16816.F32 R4, R24.reuse, R18, R4 ;  /* 0x000000121804723c */ /* 0x044ff60000001804 */
[----:B------:R-:W-:Y:S11]  /*4bc80*/  @!UPT UIADD3 URZ, URZ, URZ, URZ ;  /* 0x0000003f3f3ff290 */ /* 0x000ff6000fffe03f */
[----:B------:R-:W-:Y:S01]  /*4bc90*/  @!UPT UIADD3 URZ, URZ, URZ, URZ ;  /* 0x0000003f3f3ff290 */ /* 0x000fe2000fffe03f */
[----:B------:R-:W-:Y:S01]  /*4bca0*/  STL.64 [R1+0x710], R4 ;  /* 0x0007100401007387 */ /* 0x000fe20000100a00 */
[----:B------:R3:W-:Y:S02]  /*4bcb0*/  STL.64 [R1+0x718], R6 ;  /* 0x0007180601007387 */ /* 0x0007e40000100a00 */
[C---:B---3--:R-:W-:Y:S01]  /*4bcc0*/  HMMA.16816.F32 R4, R24.reuse, R14, R20 ;  /* 0x0000000e1804723c */ /* 0x048fe20000001814 */
[----:B------:R-:W-:Y:S01]  /*4bcd0*/  STL.64 [R1+0x4c28], R14 ;  /* 0x004c280e01007387 */ /* 0x000fe20000100a00 */
[----:B------:R-:W2:Y:S11]  /*4bce0*/  LDL.LU R16, [R1+0x230] ;  /* 0x0002300001107983 */ /* 0x000eb60000300800 */
[----:B------:R-:W-:Y:S10]  /*4bcf0*/  @!UPT UIADD3 URZ, URZ, URZ, URZ ;  /* 0x0000003f3f3ff290 */ /* 0x000ff4000fffe03f */
[----:B------:R-:W-:Y:S01]  /*4bd00*/  STL.64 [R1+0x700], R4 ;  /* 0x0007000401007387 */ /* 0x000fe20000100a00 */
[----:B------:R-:W-:Y:S02]  /*4bd10*/  STL.64 [R1+0x708], R6 ;  /* 0x0007080601007387 */ /* 0x000fe40000100a00 */
[----:B------:R-:W2:Y:S02]  /*4bd20*/  LDL.LU R17, [R1+0x234] ;  /* 0x0002340001117983 */ /* 0x000ea40000300800 */
[----:B------:R-:W3:Y:S01]  /*4bd30*/  LDL.LU R18, [R1+0x238] ;  /* 0x0002380001127983 */ /* 0x000ee20000300800 */
[----:B------:R-:W3:Y:S01]  /*4bd40*/  LDL.LU R19, [R1+0x23c] ;  /* 0x00023c0001137983 */ /* 0x000ee20000300800 */
        /* <DEDUP_REMOVED lines=16> */
[----:B0-----:R-:W2:Y:S04]  /*4be50*/  LDL.LU.64 R14, [R1+0x98] ;  /* 0x00009800010e7983 */ /* 0x001ea80000300a00 */
[----:B--2---:R0:W-:Y:S04]  /*4be60*/  STL.64 [R1+0x4c48], R14 ;  /* 0x004c480e01007387 */ /* 0x0041e80000100a00 */
[----:B0-----:R-:W2:Y:S01]  /*4be70*/  LDL.LU.64 R14, [R1+0xa8] ;  /* 0x0000a800010e7983 */ /* 0x001ea20000300a00 */
[----:B---3--:R-:W-:Y:S02]  /*4be80*/  STL.64 [R1+0x4c00], R18 ;  /* 0x004c001201007387 */ /* 0x008fe40000100a00 */
[----:B------:R0:W-:Y:S02]  /*4be90*/  STL.64 [R1+0x4bf8], R16 ;  /* 0x004bf81001007387 */ /* 0x0001e40000100a00 */
[----:B0-----:R-:W3:Y:S01]  /*4bea0*/  LDL.LU R16, [R1+0x250] ;  /* 0x0002500001107983 */ /* 0x001ee20000300800 */
[----:B------:R-:W3:Y:S02]  /*4beb0*/  LDL.LU R17, [R1+0x254] ;  /* 0x0002540001117983 */ /* 0x000ee40000300800 */
[----:B------:R-:W2:Y:S02]  /*4bec0*/  LDL.LU R18, [R1+0x258] ;  /* 0x0002580001127983 */ /* 0x000ea40000300800 */
[----:B------:R-:W2:Y:S02]  /*4bed0*/  LDL.LU R19, [R1+0x25c] ;  /* 0x00025c0001137983 */ /* 0x000ea40000300800 */
[----:B--2---:R0:W-:Y:S01]  /*4bee0*/  STL.64 [R1+0x4c10], R18 ;  /* 0x004c101201007387 */ /* 0x0041e20000100a00 */
[----:B---3--:R-:W-:Y:S03]  /*4bef0*/  STL.64 [R1+0x4c08], R16 ;  /* 0x004c081001007387 */ /* 0x008fe60000100a00 */
[----:B0-----:R-:W2:Y:S04]  /*4bf00*/  LDL.LU.64 R18, [R1+0x78] ;  /* 0x0000780001127983 */ /* 0x001ea80000300a00 */
[----:B--2---:R0:W-:Y:S04]  /*4bf10*/  STL.64 [R1+0x4c20], R18 ;  /* 0x004c201201007387 */ /* 0x0041e80000100a00 */
[----:B0-----:R-:W2:Y:S01]  /*4bf20*/  LDL.LU.64 R18, [R1+0x88] ;  /* 0x0000880001127983 */ /* 0x001ea20000300a00 */
[C---:B------:R-:W-:Y:S03]  /*4bf30*/  HMMA.16816.F32 R20, R24.reuse, R10, R20 ;  /* 0x0000000a1814723c */ /* 0x040fe60000001814 */
[----:B--2---:R0:W-:Y:S01]  /*4bf40*/  STL.64 [R1+0x4c40], R18 ;  /* 0x004c401201007387 */ /* 0x0041e20000100a00 */
[----:B------:R-:W2:Y:S02]  /*4bf50*/  LDL.LU R16, [R1+0x280] ;  /* 0x0002800001107983 */ /* 0x000ea40000300800 */
[----:B------:R-:W2:Y:S01]  /*4bf60*/  LDL.LU R17, [R1+0x284] ;  /* 0x0002840001117983 */ /* 0x000ea20000300800 */
[----:B0-----:R-:W2:Y:S01]  /*4bf70*/  LDL.LU R18, [R1+0x288] ;  /* 0x0002880001127983 */ /* 0x001ea20000300800 */
[----:B------:R-:W2:Y:S02]  /*4bf80*/  LDL.LU R19, [R1+0x28c] ;  /* 0x00028c0001137983 */ /* 0x000ea40000300800 */
[----:B------:R-:W3:Y:S02]  /*4bf90*/  LDL.LU.64 R6, [R1+0x48] ;  /* 0x0000480001067983 */ /* 0x000ee40000300a00 */
[----:B---3--:R0:W-:Y:S01]  /*4bfa0*/  STL.64 [R1+0x4c18], R6 ;  /* 0x004c180601007387 */ /* 0x0081e20000100a00 */
[----:B------:R-:W3:Y:S02]  /*4bfb0*/  LDL.LU R4, [R1+0x260] ;  /* 0x0002600001047983 */ /* 0x000ee40000300800 */
[----:B------:R-:W3:Y:S01]  /*4bfc0*/  LDL.LU R5, [R1+0x264] ;  /* 0x0002640001057983 */ /* 0x000ee20000300800 */
[----:B0-----:R-:W3:Y:S01]  /*4bfd0*/  LDL.LU R6, [R1+0x268] ;  /* 0x0002680001067983 */ /* 0x001ee20000300800 */
[----:B------:R-:W3:Y:S06]  /*4bfe0*/  LDL.LU R7, [R1+0x26c] ;  /* 0x00026c0001077983 */ /* 0x000eec0000300800 */
[----:B------:R-:W-:Y:S02]  /*4bff0*/  STL.64 [R1+0x6f0], R20 ;  /* 0x0006f01401007387 */ /* 0x000fe40000100a00 */
[----:B------:R0:W-:Y:S02]  /*4c000*/  STL.64 [R1+0x6f8], R22 ;  /* 0x0006f81601007387 */ /* 0x0001e40000100a00 */
[----:B0-----:R-:W2:Y:S01]  /*4c010*/  LDL.LU.64 R22, [R1+0x4c58] ;  /* 0x004c580001167983 */ /* 0x001ea20000300a00 */
[----:B------:R-:W2:Y:S02]  /*4c020*/  LDL.LU.64 R20, [R1+0x4c50] ;  /* 0x004c500001147983 */ /* 0x000ea40000300a00 */
[C---:B--2---:R-:W-:Y:S11]  /*4c030*/  HMMA.16816.F32 R20, R24.reuse, R14, R20 ;  /* 0x0000000e1814723c */ /* 0x044ff60000001814 */
[----:B------:R-:W-:Y:S11]  /*4c040*/  @!UPT UIADD3 URZ, URZ, URZ, URZ ;  /* 0x0000003f3f3ff290 */ /* 0x000ff6000fffe03f */
[----:B------:R-:W-:Y:S01]  /*4c050*/  @!UPT UIADD3 URZ, URZ, URZ, URZ ;  /* 0x0000003f3f3ff290 */ /* 0x000fe2000fffe03f */
[----:B------:R0:W-:Y:S01]  /*4c060*/  STL.64 [R1+0x6e0], R20 ;  /* 0x0006e01401007387 */ /* 0x0001e20000100a00 */
[----:B------:R1:W-:Y:S02]  /*4c070*/  STL.64 [R1+0x6e8], R22 ;  /* 0x0006e81601007387 */ /* 0x0003e40000100a00 */
[----:B0-----:R-:W-:Y:S02]  /*4c080*/  IMAD.MOV.U32 R21, RZ, RZ, R14 ;  /* 0x000000ffff157224 */ /* 0x001fe400078e000e */
[----:B------:R-:W-:Y:S02]  /*4c090*/  IMAD.MOV.U32 R20, RZ, RZ, R15 ;  /* 0x000000ffff147224 */ /* 0x000fe400078e000f */
[----:B------:R-:W2:Y:S03]  /*4c0a0*/  LDL.LU.64 R14, [R1+0x4c48] ;  /* 0x004c4800010e7983 */ /* 0x000ea60000300a00 */
[----:B------:R-:W-:Y:S02]  /*4c0b0*/  STL.64 [R1+0x4b50], R20 ;  /* 0x004b501401007387 */ /* 0x000fe40000100a00 */
[----:B-1----:R-:W3:Y:S01]  /*4c0c0*/  LDL.LU.64 R22, [R1+0x58] ;  /* 0x0000580001167983 */ /* 0x002ee20000300a00 */
        /* <DEDUP_REMOVED lines=10> */
[----:B------:R0:W-:Y:S04]  /*4c170*/  STL.64 [R1+0x4b58], R8 ;  /* 0x004b580801007387 */ /* 0x0001e80000100a00 */
[----:B0-----:R-:W3:Y:S01]  /*4c180*/  LDL.LU R8, [R1+0x240] ;  /* 0x0002400001087983 */ /* 0x001ee20000300800 */
[----:B------:R-:W3:Y:S02]  /*4c190*/  LDL.LU R9, [R1+0x244] ;  /* 0x0002440001097983 */ /* 0x000ee40000300800 */
[----:B------:R-:W3:Y:S02]  /*4c1a0*/  LDL.LU R10, [R1+0x248] ;  /* 0x00024800010a7983 */ /* 0x000ee40000300800 */
[----:B------:R-:W3:Y:S01]  /*4c1b0*/  LDL.LU R11, [R1+0x24c] ;  /* 0x00024c00010b7983 */ /* 0x000ee20000300800 */
        /* <DEDUP_REMOVED lines=8> */
[----:B------:R-:W3:Y:S02]  /*4c240*/  LDL.LU.64 R18, [R1+0x4c20] ;  /* 0x004c200001127983 */ /* 0x000ee40000300a00 */
[----:B---3--:R-:W-:Y:S01]  /*4c250*/  HMMA.16816.F32 R4, R24, R18, R4 ;  /* 0x000000121804723c */ /* 0x008fe20000001804 */
[----:B--2---:R0:W-:Y:S01]  /*4c260*/  STL.64 [R1+0x4b98], R14 ;  /* 0x004b980e01007387 */ /* 0x0041e20000100a00 */
[----:B------:R-:W-:Y:S02]  /*4c270*/  STL.64 [R1+0x4b90], R12 ;  /* 0x004b900c01007387 */ /* 0x000fe40000100a00 */
[----:B------:R-:W-:-:S02]  /*4c280*/  IMAD.MOV.U32 R28, RZ, RZ, R18 ;  /* 0x000000ffff1c7224 */ /* 0x000fc400078e0012 */
[----:B------:R-:W-:Y:S01]  /*4c290*/  IMAD.MOV.U32 R0, RZ, RZ, R19 ;  /* 0x000000ffff007224 */ /* 0x000fe200078e0013 */
[----:B0-----:R-:W2:Y:S11]  /*4c2a0*/  LDL.LU.64 R14, [R1+0x68] ;  /* 0x00006800010e7983 */ /* 0x001eb60000300a00 */
[----:B------:R-:W-:Y:S05]  /*4c2b0*/  @!UPT UIADD3 URZ, URZ, URZ, URZ ;  /* 0x0000003f3f3ff290 */ /* 0x000fea000fffe03f */
[----:B------:R-:W-:Y:S01]  /*4c2c0*/  STL.64 [R1+0x6b0], R4 ;  /* 0x0006b00401007387 */ /* 0x000fe20000100a00 */
[----:B------:R0:W-:Y:S03]  /*4c2d0*/  STL.64 [R1+0x6b8], R6 ;  /* 0x0006b80601007387 */ /* 0x0001e60000100a00 */
[----:B0-----:R-:W3:Y:S01]  /*4c2e0*/  LDL.LU.64 R6, [R1+0x4c18] ;  /* 0x004c180001067983 */ /* 0x001ee20000300a00 */
[----:B------:R-:W2:Y:S02]  /*4c2f0*/  LDL.LU.64 R18, [R1+0x4c10] ;  /* 0x004c100001127983 */ /* 0x000ea40000300a00 */
[----:B------:R-:W2:Y:S02]  /*4c300*/  LDL.LU.64 R16, [R1+0x4c08] ;  /* 0x004c080001107983 */ /* 0x000ea40000300a00 */
[----:B------:R-:W-:Y:S01]  /*4c310*/  STL [R1+0x4ad0], R0 ;  /* 0x004ad00001007387 */ /* 0x000fe20000100800 */
[----:B------:R-:W-:Y:S01]  /*4c320*/  STL [R1+0x4acc], R28 ;  /* 0x004acc1c01007387 */ /* 0x000fe20000100800 */
[C---:B--2---:R-:W-:Y:S11]  /*4c330*/  HMMA.16816.F32 R16, R24.reuse, R14, R16 ;  /* 0x0000000e1810723c */ /* 0x044ff60000001810 */
[----:B------:R-:W-:Y:S11]  /*4c340*/  @!UPT UIADD3 URZ, URZ, URZ, URZ ;  /* 0x0000003f3f3ff290 */ /* 0x000ff6000fffe03f */
[----:B------:R-:W-:Y:S01]  /*4c350*/  @!UPT UIADD3 URZ, URZ, URZ, URZ ;  /* 0x0000003f3f3ff290 */ /* 0x000fe2000fffe03f */
[----:B------:R-:W-:Y:S01]  /*4c360*/  STL.64 [R1+0x6a0], R16 ;  /* 0x0006a01001007387 */ /* 0x000fe20000100a00 */
[----:B------:R0:W-:Y:S03]  /*4c370*/  STL.64 [R1+0x6a8], R18 ;  /* 0x0006a81201007387 */ /* 0x0001e60000100a00 */
[----:B0-----:R-:W3:Y:S01]  /*4c380*/  LDL.LU.64 R18, [R1+0x4c00] ;  /* 0x004c000001127983 */ /* 0x001ee20000300a00 */
[----:B------:R-:W3:Y:S01]  /*4c390*/  LDL.LU.64 R16, [R1+0x4bf8] ;  /* 0x004bf80001107983 */ /* 0x000ee20000300a00 */
[----:B------:R-:W-:Y:S01]  /*4c3a0*/  HMMA.16816.F32 R8, R24, R22, R8 ;  /* 0x000000161808723c */ /* 0x000fe20000001808 */
[----:B------:R-:W-:Y:S02]  /*4c3b0*/  IMAD.MOV.U32 R3, RZ, RZ, R15 ;  /* 0x000000ffff037224 */ /* 0x000fe400078e000f */
[----:B------:R-:W-:-:S03]  /*4c3c0*/  IMAD.MOV.U32 R2, RZ, RZ, R14 ;  /* 0x000000ffff027224 */ /* 0x000fc600078e000e */
[----:B------:R-:W-:Y:S02]  /*4c3d0*/  STL [R1+0x4ad8], R3 ;  /* 0x004ad80301007387 */ /* 0x000fe40000100800 */
[----:B------:R-:W-:Y:S11]  /*4c3e0*/  STL [R1+0x4ad4], R2 ;  /* 0x004ad40201007387 */ /* 0x000ff60000100800 */
[----:B------:R-:W-:Y:S04]  /*4c3f0*/  @!UPT UIADD3 URZ, URZ, URZ, URZ ;  /* 0x0000003f3f3ff290 */ /* 0x000fe8000fffe03f */
[----:B------:R-:W-:Y:S01]  /*4c400*/  STL.64 [R1+0x690], R8 ;  /* 0x0006900801007387 */ /* 0x000fe20000100a00 */
[----:B------:R3:W-:Y:S02]  /*4c410*/  STL.64 [R1+0x698], R10 ;  /* 0x0006980a01007387 */ /* 0x0007e40000100a00 */
[----:B------:R-:W-:Y:S02]  /*4c420*/  IMAD.MOV.U32 R28, RZ, RZ, R23 ;  /* 0x000000ffff1c7224 */ /* 0x000fe400078e0017 */
[----:B------:R-:W-:-:S03]  /*4c430*/  IMAD.MOV.U32 R0, RZ, RZ, R22 ;  /* 0x000000ffff007224 */ /* 0x000fc600078e0016 */
[----:B------:R-:W-:Y:S02]  /*4c440*/  STL [R1+0x4ae0], R28 ;  /* 0x004ae01c01007387 */ /* 0x000fe40000100800 */
[----:B------:R-:W-:Y:S01]  /*4c450*/  STL [R1+0x4adc], R0 ;  /* 0x004adc0001007387 */ /* 0x000fe20000100800 */
[----:B---3--:R-:W-:Y:S11]  /*4c460*/  HMMA.16816.F32 R8, R24, R6, R16 ;  /* 0x000000061808723c */ /* 0x008ff60000001810 */
        /* <DEDUP_REMOVED lines=8> */
[----:B------:R-:W2:Y:S02]  /*4c4f0*/  LDL.LU.64 R22, [R1+0x18] ;  /* 0x0000180001167983 */ /* 0x000ea40000300a00 */
[----:B--2---:R0:W-:Y:S04]  /*4c500*/  STL.64 [R1+0x4bc8], R22 ;  /* 0x004bc81601007387 */ /* 0x0041e80000100a00 */
[----:B0-----:R-:W2:Y:S04]  /*4c510*/  LDL.LU.64 R22, [R1+0x28] ;  /* 0x0000280001167983 */ /* 0x001ea80000300a00 */
[----:B--2---:R0:W-:Y:S04]  /*4c520*/  STL.64 [R1+0x4be0], R22 ;  /* 0x004be01601007387 */ /* 0x0041e80000100a00 */
[----:B0-----:R-:W2:Y:S01]  /*4c530*/  LDL.LU.64 R22, [R1+0x38] ;  /* 0x0000380001167983 */ /* 0x001ea20000300a00 */
[----:B---3--:R0:W-:Y:S02]  /*4c540*/  STL.64 [R1+0x4ba8], R18 ;  /* 0x004ba81201007387 */ /* 0x0081e40000100a00 */
[----:B------:R1:W-:Y:S01]  /*4c550*/  STL.64 [R1+0x4ba0], R16 ;  /* 0x004ba01001007387 */ /* 0x0003e20000100a00 */
[----:B0-----:R-:W3:Y:S04]  /*4c560*/  LDL.LU.64 R18, [R1+0x8] ;  /* 0x0000080001127983 */ /* 0x001ee80000300a00 */
[----:B---3--:R0:W-:Y:S01]  /*4c570*/  STL.64 [R1+0x4bc0], R18 ;  /* 0x004bc01201007387 */ /* 0x0081e20000100a00 */
[----:B-1----:R-:W3:Y:S02]  /*4c580*/  LDL.LU R16, [R1+0x200] ;  /* 0x0002000001107983 */ /* 0x002ee40000300800 */
[----:B------:R-:W3:Y:S01]  /*4c590*/  LDL.LU R17, [R1+0x204] ;  /* 0x0002040001117983 */ /* 0x000ee20000300800 */
[----:B0-----:R-:W2:Y:S01]  /*4c5a0*/  LDL.LU R18, [R1+0x208] ;  /* 0x0002080001127983 */ /* 0x001ea20000300800 */
[----:B------:R-:W2:Y:S03]  /*4c5b0*/  LDL.LU R19, [R1+0x20c] ;  /* 0x00020c0001137983 */ /* 0x000ea60000300800 */
        /* <DEDUP_REMOVED lines=14> */
[----:B------:R-:W3:Y:S02]  /*4c6a0*/  LDL.LU R14, [R1+0x1e8] ;  /* 0x0001e800010e7983 */ /* 0x000ee40000300800 */
[----:B------:R-:W3:Y:S02]  /*4c6b0*/  LDL.LU R15, [R1+0x1ec] ;  /* 0x0001ec00010f7983 */ /* 0x000ee40000300800 */
[----:B------:R-:W-:-:S02]  /*4c6c0*/  IMAD.MOV.U32 R3, RZ, RZ, R6 ;  /* 0x000000ffff037224 */ /* 0x000fc400078e0006 */
[----:B------:R-:W-:Y:S02]  /*4c6d0*/  IMAD.MOV.U32 R2, RZ, RZ, R7 ;  /* 0x000000ffff027224 */ /* 0x000fe400078e0007 */
[----:B------:R-:W-:Y:S02]  /*4c6e0*/  IMAD.MOV.U32 R28, RZ, RZ, R22 ;  /* 0x000000ffff1c7224 */ /* 0x000fe400078e0016 */
[----:B------:R-:W-:Y:S01]  /*4c6f0*/  IMAD.MOV.U32 R0, RZ, RZ, R23 ;  /* 0x000000ffff007224 */ /* 0x000fe200078e0017 */
        /* <DEDUP_REMOVED lines=8> */
[----:B------:R-:W2:Y:S02]  /*4c780*/  LDL.LU R8, [R1+0xd0] ;  /* 0x0000d00001087983 */ /* 0x000ea40000300800 */
[----:B------:R-:W2:Y:S02]  /*4c790*/  LDL.LU R9, [R1+0xd4] ;  /* 0x0000d40001097983 */ /* 0x000ea40000300800 */
[----:B------:R-:W2:Y:S01]  /*4c7a0*/  LDL.LU R10, [R1+0xd8] ;  /* 0x0000d800010a7983 */ /* 0x000ea20000300800 */
[----:B------:R-:W2:Y:S01]  /*4c7b0*/  LDL.LU R11, [R1+0xdc] ;  /* 0x0000dc00010b7983 */ /* 0x000ea20000300800 */
[----:B------:R-:W-:Y:S02]  /*4c7c0*/  STL [R1+0x4ae8], R2 ;  /* 0x004ae80201007387 */ /* 0x000fe40000100800 */
[----:B------:R-:W-:Y:S03]  /*4c7d0*/  STL [R1+0x4ae4], R3 ;  /* 0x004ae40301007387 */ /* 0x000fe60000100800 */
[----:B------:R-:W-:Y:S01]  /*4c7e0*/  STL.64 [R1+0x670], R16 ;  /* 0x0006701001007387 */ /* 0x000fe20000100a00 */
[----:B------:R0:W-:Y:S04]  /*4c7f0*/  STL.64 [R1+0x678], R18 ;  /* 0x0006781201007387 */ /* 0x0001e80000100a00 */
[----:B0-----:R-:W2:Y:S01]  /*4c800*/  LDL.LU.64 R18, [R1+0x4bf0] ;  /* 0x004bf00001127983 */ /* 0x001ea20000300a00 */
[----:B------:R-:W2:Y:S02]  /*4c810*/  LDL.LU.64 R16, [R1+0x4be8] ;  /* 0x004be80001107983 */ /* 0x000ea40000300a00 */
[----:B------:R-:W2:Y:S02]  /*4c820*/  LDL.LU.64 R22, [R1+0x4be0] ;  /* 0x004be00001167983 */ /* 0x000ea40000300a00 */
[----:B------:R-:W-:Y:S01]  /*4c830*/  STL [R1+0x4af0], R0 ;  /* 0x004af00001007387 */ /* 0x000fe20000100800 */
[----:B------:R-:W-:Y:S01]  /*4c840*/  STL [R1+0x4aec], R28 ;  /* 0x004aec1c01007387 */ /* 0x000fe20000100800 */
        /* <DEDUP_REMOVED lines=19> */
[----:B------:R-:W3:Y:S01]  /*4c980*/  LDL.LU R20, [R1+0xea0] ;  /* 0x000ea00001147983 */ /* 0x000ee20000300800 */
[----:B------:R-:W3:Y:S01]  /*4c990*/  LDL.LU R21, [R1+0xea4] ;  /* 0x000ea40001157983 */ /* 0x000ee20000300800 */
[----:B------:R-:W3:Y:S02]  /*4c9a0*/  LDL.LU R22, [R1+0xea8] ;  /* 0x000ea80001167983 */ /* 0x000ee40000300800 */
[----:B------:R-:W3:Y:S02]  /*4c9b0*/  LDL.LU R23, [R1+0xeac] ;  /* 0x000eac0001177983 */ /* 0x000ee40000300800 */
[----:B------:R-:W-:Y:S01]  /*4c9c0*/  STL [R1+0x4b00], R28 ;  /* 0x004b001c01007387 */ /* 0x000fe20000100800 */
[----:B------:R-:W-:Y:S01]  /*4c9d0*/  STL [R1+0x4afc], R0 ;  /* 0x004afc0001007387 */ /* 0x000fe20000100800 */
[----:B--2---:R-:W-:Y:S11]  /*4c9e0*/  HMMA.16816.F32 R12, R24, R18, R12 ;  /* 0x00000012180c723c */ /* 0x004ff6000000180c */
        /* <DEDUP_REMOVED lines=8> */
[----:B------:R-:W4:Y:S01]  /*4ca70*/  LDL.LU.64 R18, [R1+0x4ba8] ;  /* 0x004ba80001127983 */ /* 0x000f220000300a00 */
[----:B------:R-:W4:Y:S02]  /*4ca80*/  LDL.LU.64 R16, [R1+0x4ba0] ;  /* 0x004ba00001107983 */ /* 0x000f240000300a00 */
[----:B------:R-:W-:Y:S02]  /*4ca90*/  STL [R1+0x4b08], R2 ;  /* 0x004b080201007387 */ /* 0x000fe40000100800 */
[----:B------:R-:W-:Y:S02]  /*4caa0*/  STL [R1+0x4b04], R3 ;  /* 0x004b040301007387 */ /* 0x000fe40000100800 */
[----:B---3--:R-:W-:-:S02]  /*4cab0*/  IMAD.MOV.U32 R28, RZ, RZ, R6 ;  /* 0x000000ffff1c7224 */ /* 0x008fc400078e0006 */
[----:B------:R-:W-:Y:S01]  /*4cac0*/  IMAD.MOV.U32 R0, RZ, RZ, R7 ;  /* 0x000000ffff007224 */ /* 0x000fe200078e0007 */
[C---:B--2---:R-:W-:Y:S11]  /*4cad0*/  HMMA.16816.F32 R12, R24.reuse, R6, R12 ;  /* 0x00000006180c723c */ /* 0x044ff6000000180c */
[----:B------:R-:W-:Y:S11]  /*4cae0*/  @!UPT UIADD3 URZ, URZ, URZ, URZ ;  /* 0x0000003f3f3ff290 */ /* 0x000ff6000fffe03f */
[----:B------:R-:W-:Y:S01]  /*4caf0*/  @!UPT UIADD3 URZ, URZ, URZ, URZ ;  /* 0x0000003f3f3ff290 */ /* 0x000fe2000fffe03f */
[----:B------:R-:W-:Y:S01]  /*4cb00*/  STL.64 [R1+0x630], R12 ;  /* 0x0006300c01007387 */ /* 0x000fe20000100a00 */
[----:B------:R0:W-:Y:S03]  /*4cb10*/  STL.64 [R1+0x638], R14 ;  /* 0x0006380e01007387 */ /* 0x0001e60000100a00 */
[----:B0-----:R-:W2:Y:S01]  /*4cb20*/  LDL.LU.64 R14, [R1+0x4b98] ;  /* 0x004b9800010e7983 */ /* 0x001ea20000300a00 */
[----:B------:R-:W3:Y:S02]  /*4cb30*/  LDL.LU.64 R12, [R1+0x4b90] ;  /* 0x004b9000010c7983 */ /* 0x000ee40000300a00 */
[----:B------:R-:W4:Y:S02]  /*4cb40*/  LDL.LU.64 R6, [R1+0x4b88] ;  /* 0x004b880001067983 */ /* 0x000f240000300a00 */
[----:B----4-:R-:W-:Y:S01]  /*4cb50*/  HMMA.16816.F32 R24, R24, R6, R16 ;  /* 0x000000061818723c */ /* 0x010fe20000001810 */
[----:B------:R-:W4:Y:S01]  /*4cb60*/  LDL.LU.64 R18, [R1+0x4b80] ;  /* 0x004b800001127983 */ /* 0x000f220000300a00 */
[----:B------:R-:W2:Y:S02]  /*4cb70*/  LDL.LU.64 R16, [R1+0x4b78] ;  /* 0x004b780001107983 */ /* 0x000ea40000300a00 */
[----:B------:R-:W-:-:S02]  /*4cb80*/  IMAD.MOV.U32 R2, RZ, RZ, R6 ;  /* 0x000000ffff027224 */ /* 0x000fc400078e0006 */
[----:B------:R-:W-:Y:S11]  /*4cb90*/  IMAD.MOV.U32 R3, RZ, RZ, R7 ;  /* 0x000000ffff037224 */ /* 0x000ff600078e0007 */
[----:B------:R-:W-:Y:S06]  /*4cba0*/  @!UPT UIADD3 URZ, URZ, URZ, URZ ;  /* 0x0000003f3f3ff290 */ /* 0x000fec000fffe03f */
[----:B------:R-:W-:Y:S01]  /*4cbb0*/  STL.64 [R1+0x620], R24 ;  /* 0x0006201801007387 */ /* 0x000fe20000100a00 */
[----:B------:R0:W-:Y:S02]  /*4cbc0*/  STL.64 [R1+0x628], R26 ;  /* 0x0006281a01007387 */ /* 0x0001e40000100a00 */
[----:B------:R-:W4:Y:S02]  /*4cbd0*/  LDL.LU.64 R6, [R1+0x4b70] ;  /* 0x004b700001067983 */ /* 0x000f240000300a00 */
[----:B------:R-:W4:Y:S01]  /*4cbe0*/  LDL.LU.64 R4, [R1+0x4b68] ;  /* 0x004b680001047983 */ /* 0x000f220000300a00 */
[----:B0-----:R-:W2:Y:S01]  /*4cbf0*/  LDL R27, [R1+0x172c] ;  /* 0x00172c00011b7983 */ /* 0x001ea20000100800 */
[C---:B----4-:R-:W-:Y:S11]  /*4cc00*/  HMMA.16816.F32 R8, R4.reuse, R18, R8 ;  /* 0x000000120408723c */ /* 0x050ff60000001808 */
[----:B------:R-:W-:Y:S11]  /*4cc10*/  @!UPT UIADD3 URZ, URZ, URZ, URZ ;  /* 0x0000003f3f3ff290 */ /* 0x000ff6000fffe03f */
[----:B------:R-:W-:Y:S01]  /*4cc20*/  @!UPT UIADD3 URZ, URZ, URZ, URZ ;  /* 0x0000003f3f3ff290 */ /* 0x000fe2000fffe03f */
[----:B------:R-:W-:Y:S01]  /*4cc30*/  STL.64 [R1+0x610], R8 ;  /* 0x0006100801007387 */ /* 0x000fe20000100a00 */
[----:B------:R0:W-:Y:S03]  /*4cc40*/  STL.64 [R1+0x618], R10 ;  /* 0x0006180a01007387 */ /* 0x0001e60000100a00 */
[----:B0-----:R-:W4:Y:S01]  /*4cc50*/  LDL.LU.64 R10, [R1+0x4b60] ;  /* 0x004b6000010a7983 */ /* 0x001f220000300a00 */
[----:B------:R-:W3:Y:S02]  /*4cc60*/  LDL.LU.64 R8, [R1+0x4b58] ;  /* 0x004b580001087983 */ /* 0x000ee40000300a00 */
[----:B--2---:R0:W-:Y:S02]  /*4cc70*/  STL.64 [R1+0x4b28], R16 ;  /* 0x004b281001007387 */ /* 0x0041e40000100a00 */
        /* <DEDUP_REMOVED lines=13> */
[----:B0-----:R-:W4:Y:S01]  /*4cd50*/  LDL.LU R16, [R1+0xef0] ;  /* 0x000ef00001107983 */ /* 0x001f220000300800 */
[----:B------:R-:W4:Y:S02]  /*4cd60*/  LDL.LU R17, [R1+0xef4] ;  /* 0x000ef40001117983 */ /* 0x000f240000300800 */
[----:B------:R-:W4:Y:S02]  /*4cd70*/  LDL.LU R18, [R1+0xef8] ;  /* 0x000ef80001127983 */ /* 0x000f240000300800 */
[----:B------:R-:W4:Y:S11]  /*4cd80*/  LDL.LU R19, [R1+0xefc] ;  /* 0x000efc0001137983 */ /* 0x000f360000300800 */
[----:B------:R-:W-:Y:S02]  /*4cd90*/  @!UPT UIADD3 URZ, URZ, URZ, URZ ;  /* 0x0000003f3f3ff290 */ /* 0x000fe4000fffe03f */
[----:B------:R0:W-:Y:S01]  /*4cda0*/  STL.64 [R1+0x600], R20 ;  /* 0x0006001401007387 */ /* 0x0001e20000100a00 */
[----:B------:R-:W-:Y:S03]  /*4cdb0*/  STL.64 [R1+0x608], R22 ;  /* 0x0006081601007387 */ /* 0x000fe60000100a00 */
[----:B0-----:R-:W2:Y:S01]  /*4cdc0*/  LDL.LU.64 R20, [R1+0x4b50] ;  /* 0x004b500001147983 */ /* 0x001ea20000300a00 */
[----:B----4-:R-:W-:Y:S07]  /*4cdd0*/  HMMA.16816.F32 R16, R4, R10, R16 ;  /* 0x0000000a0410723c */ /* 0x010fee0000001810 */
[----:B--2---:R-:W-:-:S02]  /*4cde0*/  IMAD.MOV.U32 R10, RZ, RZ, R21 ;  /* 0x000000ffff0a7224 */ /* 0x004fc400078e0015 */
[----:B------:R-:W-:Y:S02]  /*4cdf0*/  IMAD.MOV.U32 R11, RZ, RZ, R20 ;  /* 0x000000ffff0b7224 */ /* 0x000fe400078e0014 */
[----:B------:R-:W0:Y:S11]  /*4ce00*/  LDSM.16.MT88.4 R20, [R29+0x14000] ;  /* 0x014000001d14783b */ /* 0x000e360000004200 */
[----:B------:R-:W-:Y:S01]  /*4ce10*/  @!UPT UIADD3 URZ, URZ, URZ, URZ ;  /* 0x0000003f3f3ff290 */ /* 0x000fe2000fffe03f */
[----:B------:R-:W-:Y:S01]  /*4ce20*/  STL.64 [R1+0x5f0], R16 ;  /* 0x0005f01001007387 */ /* 0x000fe20000100a00 */
[----:B------:R-:W-:Y:S02]  /*4ce30*/  STL.64 [R1+0x5f8], R18 ;  /* 0x0005f81201007387 */ /* 0x000fe40000100a00 */
[----:B------:R-:W1:Y:S01]  /*4ce40*/  LDSM.16.M88.4 R16, [R27] ;  /* 0x000000001b10783b */ /* 0x000e620000000200 */
[----:B0-----:R-:W-:Y:S03]  /*4ce50*/  STL.64 [R1+0x49d8], R22 ;  /* 0x0049d81601007387 */ /* 0x001fe60000100a00 */
[----:B------:R0:W-:Y:S01]  /*4ce60*/  STL.64 [R1+0x49d0], R20 ;  /* 0x0049d01401007387 */ /* 0x0001e20000100a00 */
[----:B-1----:R-:W-:Y:S01]  /*4ce70*/  STL.64 [R1+0x100], R16 ;  /* 0x0001001001007387 */ /* 0x002fe20000100a00 */
[----:B------:R-:W-:Y:S02]  /*4ce80*/  STL.64 [R1+0x108], R18 ;  /* 0x0001081201007387 */ /* 0x000fe40000100a00 */
[----:B0-----:R-:W-:-:S02]  /*4ce90*/  IMAD.MOV.U32 R21, RZ, RZ, R16 ;  /* 0x000000ffff157224 */ /* 0x001fc400078e0010 */
[----:B------:R-:W-:Y:S02]  /*4cea0*/  IMAD.MOV.U32 R20, RZ, RZ, R17 ;  /* 0x000000ffff147224 */ /* 0x000fe400078e0011 */
[----:B------:R-:W0:Y:S04]  /*4ceb0*/  LDSM.16.M88.4 R16, [R27+0x1000] ;  /* 0x001000001b10783b */ /* 0x000e280000000200 */
[----:B0-----:R-:W-:Y:S01]  /*4cec0*/  STL.64 [R1+0xf0], R16 ;  /* 0x0000f01001007387 */ /* 0x001fe20000100a00 */
[----:B------:R-:W-:Y:S02]  /*4ced0*/  IMAD.MOV.U32 R15, RZ, RZ, R16 ;  /* 0x000000ffff0f7224 */ /* 0x000fe400078e0010 */
[----:B------:R-:W-:Y:S02]  /*4cee0*/  STL.64 [R1+0xf8], R18 ;  /* 0x0000f81201007387 */ /* 0x000fe40000100a00 */
[----:B------:R-:W-:-:S02]  /*4cef0*/  IMAD.MOV.U32 R14, RZ, RZ, R17 ;  /* 0x000000ffff0e7224 */ /* 0x000fc400078e0011 */
[----:B------:R-:W0:Y:S04]  /*4cf00*/  LDSM.16.M88.4 R16, [R27+0x2000] ;  /* 0x002000001b10783b */ /* 0x000e280000000200 */
[----:B------:R-:W-:Y:S01]  /*4cf10*/  STL.64 [R1+0x4b20], R14 ;  /* 0x004b200e01007387 */ /* 0x000fe20000100a00 */
[----:B---3--:R-:W-:Y:S03]  /*4cf20*/  STL.64 [R1+0x4b18], R12 ;  /* 0x004b180c01007387 */ /* 0x008fe60000100a00 */
[----:B0-----:R-:W-:Y:S01]  /*4cf30*/  STL.64 [R1+0xe0], R16 ;  /* 0x0000e01001007387 */ /* 0x001fe20000100a00 */
[----:B------:R-:W-:Y:S02]  /*4cf40*/  IMAD.MOV.U32 R23, RZ, RZ, R16 ;  /* 0x000000ffff177224 */ /* 0x000fe400078e0010 */
[----:B------:R-:W-:Y:S02]  /*4cf50*/  STL.64 [R1+0xe8], R18 ;  /* 0x0000e81201007387 */ /* 0x000fe40000100a00 */
[----:B------:R-:W-:-:S02]  /*4cf60*/  IMAD.MOV.U32 R22, RZ, RZ, R17 ;  /* 0x000000ffff167224 */ /* 0x000fc400078e0011 */
[----:B------:R-:W0:Y:S04]  /*4cf70*/  LDSM.16.M88.4 R16, [R27+0x3000] ;  /* 0x003000001b10783b */ /* 0x000e280000000200 */
[----:B0-----:R-:W-:Y:S01]  /*4cf80*/  STL.64 [R1+0xd0], R16 ;  /* 0x0000d01001007387 */ /* 0x001fe20000100a00 */
[----:B------:R0:W-:Y:S03]  /*4cf90*/  STL.64 [R1+0xd8], R18 ;  /* 0x0000d81201007387 */ /* 0x0001e60000100a00 */
[----:B0-----:R-:W2:Y:S01]  /*4cfa0*/  LDL.LU.64 R18, [R1+0x4b48] ;  /* 0x004b480001127983 */ /* 0x001ea20000300a00 */
[----:B------:R-:W2:Y:S02]  /*4cfb0*/  LDL.LU.64 R16, [R1+0x4b40] ;  /* 0x004b400001107983 */ /* 0x000ea40000300a00 */
[----:B------:R-:W-:-:S02]  /*4cfc0*/  IMAD.MOV.U32 R14, RZ, RZ, R9 ;  /* 0x000000ffff0e7224 */ /* 0x000fc400078e0009 */
[----:B------:R-:W-:Y:S02]  /*4cfd0*/  IMAD.MOV.U32 R15, RZ, RZ, R8 ;  /* 0x000000ffff0f7224 */ /* 0x000fe400078e0008 */
[C---:B--2---:R-:W-:Y:S01]  /*4cfe0*/  HMMA.16816.F32 R8, R4.reuse, R10, R16 ;  /* 0x0000000a0408723c */ /* 0x044fe20000001810 */
[----:B------:R-:W2:Y:S01]  /*4cff0*/  LDL.LU.64 R18, [R1+0x4b38] ;  /* 0x004b380001127983 */ /* 0x000ea20000300a00 */
[----:B------:R-:W2:Y:S11]  /*4d000*/  LDL.LU.64 R16, [R1+0x4b30] ;  /* 0x004b300001107983 */ /* 0x000eb60000300a00 */
[----:B------:R-:W-:Y:S10]  /*4d010*/  @!UPT UIADD3 URZ, URZ, URZ, URZ ;  /* 0x0000003f3f3ff290 */ /* 0x000ff4000fffe03f */
[----:B------:R-:W-:Y:S01]  /*4d020*/  STL.64 [R1+0x5e0], R8 ;  /* 0x0005e00801007387 */ /* 0x000fe20000100a00 */
[----:B------:R-:W-:Y:S02]  /*4d030*/  STL.64 [R1+0x5e8], R10 ;  /* 0x0005e80a01007387 */ /* 0x000fe40000100a00 */
[----:B------:R-:W-:Y:S01]  /*4d040*/  LDSM.16.M88.4 R8, [R27+0x4000] ;  /* 0x004000001b08783b */ /* 0x000fe20000000200 */
[----:B--2---:R-:W-:Y:S01]  /*4d050*/  HMMA.16816.F32 R12, R4, R14, R16 ;  /* 0x0000000e040c723c */ /* 0x004fe20000001810 */
[----:B------:R-:W2:Y:S11]  /*4d060*/  LDL.LU.64 R16, [R1+0x4b28] ;  /* 0x004b280001107983 */ /* 0x000eb60000300a00 */
[----:B------:R-:W-:Y:S11]  /*4d070*/  @!UPT UIADD3 URZ, URZ, URZ, URZ ;  /* 0x0000003f3f3ff290 */ /* 0x000ff6000fffe03f */
[----:B------:R-:W-:Y:S01]  /*4d080*/  STL.64 [R1+0x5d0], R12 ;  /* 0x0005d00c01007387 */ /* 0x000fe20000100a00 */
[----:B------:R-:W-:Y:S02]  /*4d090*/  STL.64 [R1+0x5d8], R14 ;  /* 0x0005d80e01007387 */ /* 0x000fe40000100a00 */
[----:B------:R-:W0:Y:S02]  /*4d0a0*/  LDSM.16.M88.4 R12, [R27+0x5000] ;  /* 0x005000001b0c783b */ /* 0x000e240000000200 */
[----:B0-----:R-:W-:Y:S02]  /*4d0b0*/  STL.64 [R1+0x90], R12 ;  /* 0x0000900c01007387 */ /* 0x001fe40000100a00 */
[----:B------:R0:W-:Y:S02]  /*4d0c0*/  STL.64 [R1+0x98], R14 ;  /* 0x0000980e01007387 */ /* 0x0001e40000100a00 */
[----:B------:R-:W-:Y:S02]  /*4d0d0*/  IMAD.MOV.U32 R19, RZ, RZ, R12 ;  /* 0x000000ffff137224 */ /* 0x000fe400078e000c */
[----:B------:R-:W-:Y:S01]  /*4d0e0*/  IMAD.MOV.U32 R18, RZ, RZ, R13 ;  /* 0x000000ffff127224 */ /* 0x000fe200078e000d */
[----:B0-----:R-:W3:Y:S01]  /*4d0f0*/  LDL.LU.64 R14, [R1+0x4b20] ;  /* 0x004b2000010e7983 */ /* 0x001ee20000300a00 */
[----:B------:R-:W4:Y:S02]  /*4d100*/  LDL.LU.64 R12, [R1+0x4b18] ;  /* 0x004b1800010c7983 */ /* 0x000f240000300a00 */
[----:B------:R0:W-:Y:S02]  /*4d110*/  STL [R1+0x4a08], R27 ;  /* 0x004a081b01007387 */ /* 0x0001e40000100800 */
[----:B----4-:R-:W-:-:S02]  /*4d120*/  IMAD.MOV.U32 R26, RZ, RZ, R13 ;  /* 0x000000ffff1a7224 */ /* 0x010fc400078e000d */
[----:B0-----:R-:W-:Y:S01]  /*4d130*/  IMAD.MOV.U32 R27, RZ, RZ, R12 ;  /* 0x000000ffff1b7224 */ /* 0x001fe200078e000c */
[----:B------:R-:W4:Y:S01]  /*4d140*/  LDL.LU R13, [R1+0x4b10] ;  /* 0x004b1000010d7983 */ /* 0x000f220000300800 */
[----:B------:R-:W4:Y:S02]  /*4d150*/  LDL.LU R12, [R1+0x4b0c] ;  /* 0x004b0c00010c7983 */ /* 0x000f240000300800 */
[----:B------:R-:W-:Y:S02]  /*4d160*/  STL.64 [R1+0x4990], R18 ;  /* 0x0049901201007387 */ /* 0x000fe40000100a00 */
[----:B--2---:R0:W-:Y:S02]  /*4d170*/  STL.64 [R1+0x4988], R16 ;  /* 0x0049881001007387 */ /* 0x0041e40000100a00 */
[----:B0-----:R-:W-:Y:S02]  /*4d180*/  IMAD.MOV.U32 R16, RZ, RZ, R23 ;  /* 0x000000ffff107224 */ /* 0x001fe400078e0017 */
[----:B------:R-:W-:-:S05]  /*4d190*/  IMAD.MOV.U32 R17, RZ, RZ, R22 ;  /* 0x000000ffff117224 */ /* 0x000fca00078e0016 */
[----:B------:R0:W-:Y:S04]  /*4d1a0*/  STL.64 [R1+0x49a0], R16 ;  /* 0x0049a01001007387 */ /* 0x0001e80000100a00 */
[----:B0-----:R-:W2:Y:S01]  /*4d1b0*/  LDL.LU R16, [R1+0xfc0] ;  /* 0x000fc00001107983 */ /* 0x001ea20000300800 */
[----:B------:R-:W2:Y:S02]  /*4d1c0*/  LDL.LU R17, [R1+0xfc4] ;  /* 0x000fc40001117983 */ /* 0x000ea40000300800 */
[----:B------:R-:W2:Y:S02]  /*4d1d0*/  LDL.LU R18, [R1+0xfc8] ;  /* 0x000fc80001127983 */ /* 0x000ea40000300800 */
[----:B------:R-:W2:Y:S02]  /*4d1e0*/  LDL.LU R19, [R1+0xfcc] ;  /* 0x000fcc0001137983 */ /* 0x000ea40000300800 */
[----:B------:R-:W-:-:S02]  /*4d1f0*/  IMAD.MOV.U32 R22, RZ, RZ, R2 ;  /* 0x000000ffff167224 */ /* 0x000fc400078e0002 */
[----:B------:R-:W-:Y:S01]  /*4d200*/  IMAD.MOV.U32 R23, RZ, RZ, R3 ;  /* 0x000000ffff177224 */ /* 0x000fe200078e0003 */
[----:B--2---:R-:W-:Y:S07]  /*4d210*/  HMMA.16816.F32 R24, R4, R26, R16 ;  /* 0x0000001a0418723c */ /* 0x004fee0000001810 */
[----:B---3--:R-:W-:Y:S02]  /*4d220*/  IMAD.MOV.U32 R16, RZ, RZ, R15 ;  /* 0x000000ffff107224 */ /* 0x008fe400078e000f */
[----:B------:R-:W-:Y:S11]  /*4d230*/  IMAD.MOV.U32 R17, RZ, RZ, R14 ;  /* 0x000000ffff117224 */ /* 0x000ff600078e000e */
[----:B------:R-:W-:Y:S03]  /*4d240*/  @!UPT UIADD3 URZ, URZ, URZ, URZ ;  /* 0x0000003f3f3ff290 */ /* 0x000fe6000fffe03f */
[----:B------:R-:W-:Y:S01]  /*4d250*/  STL.64 [R1+0x5c0], R24 ;  /* 0x0005c01801007387 */ /* 0x000fe20000100a00 */
[----:B------:R-:W-:Y:S02]  /*4d260*/  STL.64 [R1+0x5c8], R26 ;  /* 0x0005c81a01007387 */ /* 0x000fe40000100a00 */
[----:B------:R0:W-:Y:S02]  /*4d270*/  STL.64 [R1+0x49b8], R16 ;  /* 0x0049b81001007387 */ /* 0x0001e40000100a00 */
[----:B------:R-:W2:Y:S01]  /*4d280*/  LDL.LU R14, [R1+0x1078] ;  /* 0x00107800010e7983 */ /* 0x000ea20000300800 */
[----:B------:R-:W2:Y:S01]  /*4d290*/  LDL.LU R15, [R1+0x107c] ;  /* 0x00107c00010f7983 */ /* 0x000ea20000300800 */
[----:B0-----:R-:W-:Y:S02]  /*4d2a0*/  IMAD.MOV.U32 R16, RZ, RZ, R21 ;  /* 0x000000ffff107224 */ /* 0x001fe400078e0015 */
[----:B------:R-:W-:-:S05]  /*4d2b0*/  IMAD.MOV.U32 R17, RZ, RZ, R20 ;  /* 0x000000ffff117224 */ /* 0x000fca00078e0014 */
[----:B------:R0:W-:Y:S01]  /*4d2c0*/  STL.64 [R1+0x49e0], R16 ;  /* 0x0049e01001007387 */ /* 0x0001e20000100a00 */
[----:B------:R-:W3:Y:S02]  /*4d2d0*/  LDL.LU R2, [R1+0x4b08] ;  /* 0x004b080001027983 */ /* 0x000ee40000300800 */
[----:B------:R-:W2:Y:S02]  /*4d2e0*/  LDL.LU R3, [R1+0x4b04] ;  /* 0x004b040001037983 */ /* 0x000ea40000300800 */
[----:B------:R1:W-:Y:S01]  /*4d2f0*/  STL.64 [R1+0x49e8], R22 ;  /* 0x0049e81601007387 */ /* 0x0003e20000100a00 */
[----:B0-----:R-:W2:Y:S01]  /*4d300*/  LDL.LU R16, [R1+0xf10] ;  /* 0x000f100001107983 */ /* 0x001ea20000300800 */
[----:B------:R-:W2:Y:S02]  /*4d310*/  LDL.LU R17, [R1+0xf14] ;  /* 0x000f140001117983 */ /* 0x000ea40000300800 */
[----:B------:R-:W2:Y:S02]  /*4d320*/  LDL.LU R18, [R1+0xf18] ;  /* 0x000f180001127983 */ /* 0x000ea40000300800 */
[----:B------:R-:W2:Y:S02]  /*4d330*/  LDL.LU R19, [R1+0xf1c] ;  /* 0x000f1c0001137983 */ /* 0x000ea40000300800 */
[----:B-1----:R-:W-:-:S02]  /*4d340*/  IMAD.MOV.U32 R22, RZ, RZ, R28 ;  /* 0x000000ffff167224 */ /* 0x002fc400078e001c */
[----:B------:R-:W-:Y:S01]  /*4d350*/  IMAD.MOV.U32 R23, RZ, RZ, R0 ;  /* 0x000000ffff177224 */ /* 0x000fe200078e0000 */
[----:B--2---:R-:W-:Y:S01]  /*4d360*/  STL.64 [R1+0x49f8], R18 ;  /* 0x0049f81201007387 */ /* 0x004fe20000100a00 */
[----:B------:R-:W-:Y:S02]  /*4d370*/  STL.64 [R1+0x49f0], R16 ;  /* 0x0049f01001007387 */ /* 0x000fe40000100a00 */
[----:B------:R-:W2:Y:S02]  /*4d380*/  LDL.LU R28, [R1+0x4b00] ;  /* 0x004b0000011c7983 */ /* 0x000ea40000300800 */
[----:B------:R-:W4:Y:S01]  /*4d390*/  LDL.LU R0, [R1+0x4afc] ;  /* 0x004afc0001007983 */ /* 0x000f220000300800 */
[----:B------:R0:W-:Y:S02]  /*4d3a0*/  STL.64 [R1+0x4a00], R22 ;  /* 0x004a001601007387 */ /* 0x0001e40000100a00 */
[----:B0-----:R-:W-:Y:S02]  /*4d3b0*/  IMAD.MOV.U32 R22, RZ, RZ, R3 ;  /* 0x000000ffff167224 */ /* 0x001fe400078e0003 */
[----:B---3--:R-:W-:Y:S01]  /*4d3c0*/  IMAD.MOV.U32 R23, RZ, RZ, R2 ;  /* 0x000000ffff177224 */ /* 0x008fe200078e0002 */
[----:B------:R-:W3:Y:S01]  /*4d3d0*/  LDL.LU R3, [R1+0x4af8] ;  /* 0x004af80001037983 */ /* 0x000ee20000300800 */
[----:B------:R-:W3:Y:S03]  /*4d3e0*/  LDL.LU R2, [R1+0x4af4] ;  /* 0x004af40001027983 */ /* 0x000ee60000300800 */
[----:B------:R2:W-:Y:S01]  /*4d3f0*/  STL.64 [R1+0x4a10], R22 ;  /* 0x004a101601007387 */ /* 0x0005e20000100a00 */
[----:B------:R-:W3:Y:S02]  /*4d400*/  LDL.LU R24, [R1+0xf20] ;  /* 0x000f200001187983 */ /* 0x000ee40000300800 */
[----:B------:R-:W3:Y:S02]  /*4d410*/  LDL.LU R25, [R1+0xf24] ;  /* 0x000f240001197983 */ /* 0x000ee40000300800 */
[----:B------:R-:W3:Y:S01]  /*4d420*/  LDL.LU R26, [R1+0xf28] ;  /* 0x000f2800011a7983 */ /* 0x000ee20000300800 */
[----:B------:R-:W3:Y:S01]  /*4d430*/  LDL.LU R27, [R1+0xf2c] ;  /* 0x000f2c00011b7983 */ /* 0x000ee20000300800 */
[----:B--2---:R-:W-:-:S02]  /*4d440*/  IMAD.MOV.U32 R23, RZ, RZ, R28 ;  /* 0x000000ffff177224 */ /* 0x004fc400078e001c */
[----:B----4-:R-:W-:Y:S01]  /*4d450*/  IMAD.MOV.U32 R22, RZ, RZ, R0 ;  /* 0x000000ffff167224 */ /* 0x010fe200078e0000 */
[----:B---3--:R-:W-:Y:S01]  /*4d460*/  STL.64 [R1+0x4a20], R26 ;  /* 0x004a201a01007387 */ /* 0x008fe20000100a00 */
[----:B------:R0:W-:Y:S02]  /*4d470*/  STL.64 [R1+0x4a18], R24 ;  /* 0x004a181801007387 */ /* 0x0001e40000100a00 */
[----:B------:R-:W2:Y:S02]  /*4d480*/  LDL.LU R0, [R1+0x4af0] ;  /* 0x004af00001007983 */ /* 0x000ea40000300800 */
[----:B------:R-:W3:Y:S01]  /*4d490*/  LDL.LU R28, [R1+0x4aec] ;  /* 0x004aec00011c7983 */ /* 0x000ee20000300800 */
[----:B------:R1:W-:Y:S04]  /*4d4a0*/  STL.64 [R1+0x4a28], R22 ;  /* 0x004a281601007387 */ /* 0x0003e80000100a00 */
[----:B0-----:R-:W4:Y:S01]  /*4d4b0*/  LDL.LU R24, [R1+0xf30] ;  /* 0x000f300001187983 */ /* 0x001f220000300800 */
[----:B------:R-:W4:Y:S02]  /*4d4c0*/  LDL.LU R25, [R1+0xf34] ;  /* 0x000f340001197983 */ /* 0x000f240000300800 */
[----:B------:R-:W2:Y:S02]  /*4d4d0*/  LDL.LU R26, [R1+0xf38] ;  /* 0x000f3800011a7983 */ /* 0x000ea40000300800 */
[----:B------:R-:W2:Y:S02]  /*4d4e0*/  LDL.LU R27, [R1+0xf3c] ;  /* 0x000f3c00011b7983 */ /* 0x000ea40000300800 */
[----:B-1----:R-:W-:-:S02]  /*4d4f0*/  IMAD.MOV.U32 R22, RZ, RZ, R2 ;  /* 0x000000ffff167224 */ /* 0x002fc400078e0002 */
[----:B------:R-:W-:Y:S01]  /*4d500*/  IMAD.MOV.U32 R23, RZ, RZ, R3 ;  /* 0x000000ffff177224 */ /* 0x000fe200078e0003 */
[----:B--2---:R-:W-:Y:S01]  /*4d510*/  STL.64 [R1+0x4a38], R26 ;  /* 0x004a381a01007387 */ /* 0x004fe20000100a00 */
[----:B----4-:R0:W-:Y:S02]  /*4d520*/  STL.64 [R1+0x4a30], R24 ;  /* 0x004a301801007387 */ /* 0x0101e40000100a00 */
[----:B------:R-:W2:Y:S02]  /*4d530*/  LDL.LU R2, [R1+0x4ae8] ;  /* 0x004ae80001027983 */ /* 0x000ea40000300800 */
[----:B------:R-:W4:Y:S01]  /*4d540*/  LDL.LU R3, [R1+0x4ae4] ;  /* 0x004ae40001037983 */ /* 0x000f220000300800 */
[----:B------:R3:W-:Y:S04]  /*4d550*/  STL.64 [R1+0x4a40], R22 ;  /* 0x004a401601007387 */ /* 0x0007e80000100a00 */
[----:B0-----:R-:W2:Y:S01]  /*4d560*/  LDL.LU R24, [R1+0xf40] ;  /* 0x000f400001187983 */ /* 0x001ea20000300800 */
[----:B------:R-:W2:Y:S02]  /*4d570*/  LDL.LU R25, [R1+0xf44] ;  /* 0x000f440001197983 */ /* 0x000ea40000300800 */
[----:B------:R-:W2:Y:S02]  /*4d580*/  LDL.LU R26, [R1+0xf48] ;  /* 0x000f4800011a7983 */ /* 0x000ea40000300800 */
[----:B------:R-:W2:Y:S02]  /*4d590*/  LDL.LU R27, [R1+0xf4c] ;  /* 0x000f4c00011b7983 */ /* 0x000ea40000300800 */
[----:B---3--:R-:W-:-:S02]  /*4d5a0*/  IMAD.MOV.U32 R22, RZ, RZ, R28 ;  /* 0x000000ffff167224 */ /* 0x008fc400078e001c */
[----:B------:R-:W-:Y:S01]  /*4d5b0*/  IMAD.MOV.U32 R23, RZ, RZ, R0 ;  /* 0x000000ffff177224 */ /* 0x000fe200078e0000 */
[----:B--2---:R-:W-:Y:S01]  /*4d5c0*/  STL.64 [R1+0x4a50], R26 ;  /* 0x004a501a01007387 */ /* 0x004fe20000100a00 */
[----:B------:R-:W-:Y:S02]  /*4d5d0*/  STL.64 [R1+0x4a48], R24 ;  /* 0x004a481801007387 */ /* 0x000fe40000100a00 */
[----:B------:R-:W2:Y:S02]  /*4d5e0*/  LDL.LU R28, [R1+0x4ae0] ;  /* 0x004ae000011c7983 */ /* 0x000ea40000300800 */
[----:B------:R-:W3:Y:S01]  /*4d5f0*/  LDL.LU R0, [R1+0x4adc] ;  /* 0x004adc0001007983 */ /* 0x000ee20000300800 */
[----:B------:R4:W-:Y:S02]  /*4d600*/  STL.64 [R1+0x4a58], R22 ;  /* 0x004a581601007387 */ /* 0x0009e40000100a00 */
[----:B----4-:R-:W-:Y:S02]  /*4d610*/  IMAD.MOV.U32 R22, RZ, RZ, R3 ;  /* 0x000000ffff167224 */ /* 0x010fe400078e0003 */
[----:B------:R-:W-:Y:S01]  /*4d620*/  IMAD.MOV.U32 R23, RZ, RZ, R2 ;  /* 0x000000ffff177224 */ /* 0x000fe200078e0002 */
[----:B------:R-:W4:Y:S01]  /*4d630*/  LDL.LU R3, [R1+0x4ad8] ;  /* 0x004ad80001037983 */ /* 0x000f220000300800 */
[----:B------:R-:W4:Y:S03]  /*4d640*/  LDL.LU R2, [R1+0x4ad4] ;  /* 0x004ad40001027983 */ /* 0x000f260000300800 */
[----:B------:R2:W-:Y:S01]  /*4d650*/  STL.64 [R1+0x4a70], R22 ;  /* 0x004a701601007387 */ /* 0x0005e20000100a00 */
[----:B------:R-:W4:Y:S02]  /*4d660*/  LDL.LU R24, [R1+0xf50] ;  /* 0x000f500001187983 */ /* 0x000f240000300800 */
[----:B------:R-:W4:Y:S02]  /*4d670*/  LDL.LU R25, [R1+0xf54] ;  /* 0x000f540001197983 */ /* 0x000f240000300800 */
[----:B------:R-:W4:Y:S01]  /*4d680*/  LDL.LU R26, [R1+0xf58] ;  /* 0x000f5800011a7983 */ /* 0x000f220000300800 */
[----:B------:R-:W4:Y:S01]  /*4d690*/  LDL.LU R27, [R1+0xf5c] ;  /* 0x000f5c00011b7983 */ /* 0x000f220000300800 */
[----:B--2---:R-:W-:-:S02]  /*4d6a0*/  IMAD.MOV.U32 R23, RZ, RZ, R28 ;  /* 0x000000ffff177224 */ /* 0x004fc400078e001c */
[----:B---3--:R-:W-:Y:S02]  /*4d6b0*/  IMAD.MOV.U32 R22, RZ, RZ, R0 ;  /* 0x000000ffff167224 */ /* 0x008fe400078e0000 */
[----:B------:R-:W2:Y:S01]  /*4d6c0*/  LDL.LU R0, [R1+0x4ad0] ;  /* 0x004ad00001007983 */ /* 0x000ea20000300800 */
[----:B------:R-:W3:Y:S02]  /*4d6d0*/  LDL.LU R28, [R1+0x4acc] ;  /* 0x004acc00011c7983 */ /* 0x000ee40000300800 */
[----:B------:R-:W-:Y:S01]  /*4d6e0*/  STL.64 [R1+0x4a88], R22 ;  /* 0x004a881601007387 */ /* 0x000fe20000100a00 */
[----:B----4-:R-:W-:Y:S01]  /*4d6f0*/  STL.64 [R1+0x4a68], R26 ;  /* 0x004a681a01007387 */ /* 0x010fe20000100a00 */
[----:B------:R0:W-:Y:S03]  /*4d700*/  STL.64 [R1+0x4a60], R24 ;  /* 0x004a601801007387 */ /* 0x0001e60000100a00 */
[----:B0-----:R-:W4:Y:S01]  /*4d710*/  LDL.LU R24, [R1+0xf80] ;  /* 0x000f800001187983 */ /* 0x001f220000300800 */
[----:B------:R-:W4:Y:S02]  /*4d720*/  LDL.LU R25, [R1+0xf84] ;  /* 0x000f840001197983 */ /* 0x000f240000300800 */
[----:B------:R-:W2:Y:S02]  /*4d730*/  LDL.LU R26, [R1+0xf88] ;  /* 0x000f8800011a7983 */ /* 0x000ea40000300800 */
[----:B------:R-:W2:Y:S02]  /*4d740*/  LDL.LU R27, [R1+0xf8c] ;  /* 0x000f8c00011b7983 */ /* 0x000ea40000300800 */
[----:B------:R-:W-:-:S02]  /*4d750*/  IMAD.MOV.U32 R22, RZ, RZ, R2 ;  /* 0x000000ffff167224 */ /* 0x000fc400078e0002 */
[----:B------:R-:W-:Y:S01]  /*4d760*/  IMAD.MOV.U32 R23, RZ, RZ, R3 ;  /* 0x000000ffff177224 */ /* 0x000fe200078e0003 */
[----:B------:R-:W3:Y:S01]  /*4d770*/  LDL.LU R2, [R1+0x4ac8] ;  /* 0x004ac80001027983 */ /* 0x000ee20000300800 */
[----:B------:R-:W3:Y:S03]  /*4d780*/  LDL.LU R3, [R1+0x4ac4] ;  /* 0x004ac40001037983 */ /* 0x000ee60000300800 */
[----:B------:R-:W-:Y:S04]  /*4d790*/  STL.64 [R1+0x4aa0], R22 ;  /* 0x004aa01601007387 */ /* 0x000fe80000100a00 */
[----:B--2---:R-:W-:Y:S01]  /*4d7a0*/  STL.64 [R1+0x4a80], R26 ;  /* 0x004a801a01007387 */ /* 0x004fe20000100a00 */
[----:B----4-:R0:W-:Y:S03]  /*4d7b0*/  STL.64 [R1+0x4a78], R24 ;  /* 0x004a781801007387 */ /* 0x0101e60000100a00 */
[----:B0-----:R-:W2:Y:S01]  /*4d7c0*/  LDL.LU R24, [R1+0xf90] ;  /* 0x000f900001187983 */ /* 0x001ea20000300800 */
[----:B------:R-:W2:Y:S02]  /*4d7d0*/  LDL.LU R25, [R1+0xf94] ;  /* 0x000f940001197983 */ /* 0x000ea40000300800 */
[----:B------:R-:W4:Y:S02]  /*4d7e0*/  LDL.LU R26, [R1+0xf98] ;  /* 0x000f9800011a7983 */ /* 0x000f240000300800 */
[----:B------:R-:W4:Y:S02]  /*4d7f0*/  LDL.LU R27, [R1+0xf9c] ;  /* 0x000f9c00011b7983 */ /* 0x000f240000300800 */
[----:B---3--:R-:W-:-:S02]  /*4d800*/  IMAD.MOV.U32 R22, RZ, RZ, R28 ;  /* 0x000000ffff167224 */ /* 0x008fc400078e001c */
[----:B------:R-:W-:Y:S01]  /*4d810*/  IMAD.MOV.U32 R23, RZ, RZ, R0 ;  /* 0x000000ffff177224 */ /* 0x000fe200078e0000 */
[----:B------:R-:W3:Y:S01]  /*4d820*/  LDL.LU R28, [R1+0x4ac0] ;  /* 0x004ac000011c7983 */ /* 0x000ee20000300800 */
[----:B------:R-:W3:Y:S03]  /*4d830*/  LDL.LU R0, [R1+0x4abc] ;  /* 0x004abc0001007983 */ /* 0x000ee60000300800 */
[----:B----4-:R-:W-:Y:S01]  /*4d840*/  STL.64 [R1+0x4a98], R26 ;  /* 0x004a981a01007387 */ /* 0x010fe20000100a00 */
[----:B--2---:R0:W-:Y:S03]  /*4d850*/  STL.64 [R1+0x4a90], R24 ;  /* 0x004a901801007387 */ /* 0x0041e60000100a00 */
[----:B0-----:R-:W2:Y:S01]  /*4d860*/  LDL.LU R24, [R1+0xfa0] ;  /* 0x000fa00001187983 */ /* 0x001ea20000300800 */
[----:B------:R-:W2:Y:S02]  /*4d870*/  LDL.LU R25, [R1+0xfa4] ;  /* 0x000fa40001197983 */ /* 0x000ea40000300800 */
[----:B------:R-:W4:Y:S02]  /*4d880*/  LDL.LU R26, [R1+0xfa8] ;  /* 0x000fa800011a7983 */ /* 0x000f240000300800 */
[----:B------:R-:W4:Y:S02]  /*4d890*/  LDL.LU R27, [R1+0xfac] ;  /* 0x000fac00011b7983 */ /* 0x000f240000300800 */
[----:B----4-:R-:W-:Y:S01]  /*4d8a0*/  STL.64 [R1+0x4ab0], R26 ;  /* 0x004ab01a01007387 */ /* 0x010fe20000100a00 */
[----:B--2---:R0:W-:Y:S03]  /*4d8b0*/  STL.64 [R1+0x4aa8], R24 ;  /* 0x004aa81801007387 */ /* 0x0041e60000100a00 */
[----:B0-----:R-:W2:Y:S01]  /*4d8c0*/  LDL.LU R24, [R1+0xfb0] ;  /* 0x000fb00001187983 */ /* 0x001ea20000300800 */
[----:B------:R-:W2:Y:S02]  /*4d8d0*/  LDL.LU R25, [R1+0xfb4] ;  /* 0x000fb40001197983 */ /* 0x000ea40000300800 */
[----:B------:R-:W2:Y:S02]  /*4d8e0*/  LDL.LU R26, [R1+0xfb8] ;  /* 0x000fb800011a7983 */ /* 0x000ea40000300800 */
[----:B------:R-:W2:Y:S01]  /*4d8f0*/  LDL.LU R27, [R1+0xfbc] ;  /* 0x000fbc00011b7983 */ /* 0x000ea20000300800 */
[----:B------:R-:W4:Y:S01]  /*4d900*/  LDL.LU R16, [R1+0xff0] ;  /* 0x000ff00001107983 */ /* 0x000f220000300800 */
[----:B------:R-:W4:Y:S02]  /*4d910*/  LDL.LU R17, [R1+0xff4] ;  /* 0x000ff40001117983 */ /* 0x000f240000300800 */
[----:B------:R-:W4:Y:S02]  /*4d920*/  LDL.LU R18, [R1+0xff8] ;  /* 0x000ff80001127983 */ /* 0x000f240000300800 */
[----:B------:R-:W4:Y:S01]  /*4d930*/  LDL.LU R19, [R1+0xffc] ;  /* 0x000ffc0001137983 */ /* 0x000f220000300800 */
[----:B------:R-:W-:Y:S01]  /*4d940*/  STL.64 [R1+0x4980], R14 ;  /* 0x0049800e01007387 */ /* 0x000fe20000100a00 */
[----:B------:R0:W-:Y:S03]  /*4d950*/  STL.64 [R1+0x4978], R12 ;  /* 0x0049780c01007387 */ /* 0x0001e60000100a00 */
[----:B0-----:R-:W2:Y:S01]  /*4d960*/  LDL.64 R12, [R1+0xd0] ;  /* 0x0000d000010c7983 */ /* 0x001ea20000100a00 */
[----:B---3--:R-:W-:-:S03]  /*4d970*/  IMAD.MOV.U32 R15, RZ, RZ, R0 ;  /* 0x000000ffff0f7224 */ /* 0x008fc600078e0000 */
[----:B--2---:R0:W-:Y:S04]  /*4d980*/  STL.64 [R1+0x4998], R12 ;  /* 0x0049980c01007387 */ /* 0x0041e80000100a00 */
[----:B0-----:R-:W2:Y:S01]  /*4d990*/  LDL.LU R12, [R1+0x1030] ;  /* 0x00103000010c7983 */ /* 0x001ea20000300800 */
[----:B------:R-:W2:Y:S02]  /*4d9a0*/  LDL.LU R13, [R1+0x1034] ;  /* 0x00103400010d7983 */ /* 0x000ea40000300800 */
[----:B------:R-:W3:Y:S02]  /*4d9b0*/  LDL.LU R14, [R1+0x1038] ;  /* 0x00103800010e7983 */ /* 0x000ee40000300800 */
[----:B------:R-:W2:Y:S01]  /*4d9c0*/  LDL.LU R0, [R1+0x4ab8] ;  /* 0x004ab80001007983 */ /* 0x000ea20000300800 */
[C---:B------:R-:W-:Y:S01]  /*4d9d0*/  HMMA.16816.F32 R20, R4.reuse, R22, R24 ;  /* 0x000000160414723c */ /* 0x040fe20000001818 */
        /* <DEDUP_REMOVED lines=11> */
[----:B------:R-:W-:Y:S01]  /*4da90*/  STL.64 [R1+0xa0], R8 ;  /* 0x0000a00801007387 */ /* 0x000fe20000100a00 */
[----:B------:R-:W-:Y:S01]  /*4daa0*/  STL.64 [R1+0xa8], R10 ;  /* 0x0000a80a01007387 */ /* 0x000fe20000100a00 */
[----:B------:R-:W3:Y:S02]  /*4dab0*/  LDL.LU.64 R26, [R1+0x4ab0] ;  /* 0x004ab000011a7983 */ /* 0x000ee40000300a00 */
[----:B------:R-:W3:Y:S02]  /*4dac0*/  LDL.LU.64 R24, [R1+0x4aa8] ;  /* 0x004aa80001187983 */ /* 0x000ee40000300a00 */
[----:B------:R-:W-:Y:S01]  /*4dad0*/  STL.64 [R1+0x5b0], R20 ;  /* 0x0005b01401007387 */ /* 0x000fe20000100a00 */
        /* <DEDUP_REMOVED lines=45> */
[----:B------:R-:W3:Y:S11]  /*4ddb0*/  LDL.LU R27, [R1+0x4a08] ;  /* 0x004a0800011b7983 */ /* 0x000ef60000300800 */
[----:B------:R-:W-:Y:S10]  /*4ddc0*/  @!UPT UIADD3 URZ, URZ, URZ, URZ ;  /* 0x0000003f3f3ff290 */ /* 0x000ff4000fffe03f */
[----:B------:R-:W-:Y:S01]  /*4ddd0*/  STL.64 [R1+0x540], R20 ;  /* 0x0005401401007387 */ /* 0x000fe20000100a00 */
[----:B------:R-:W-:Y:S03]  /*4dde0*/  STL.64 [R1+0x548], R22 ;  /* 0x0005481601007387 */ /* 0x000fe60000100a00 */
[----:B---3--:R-:W0:Y:S04]  /*4ddf0*/  LDSM.16.M88.4 R20, [R27+0x6000] ;  /* 0x006000001b14783b */ /* 0x008e280000000200 */
[----:B0-----:R-:W-:Y:S01]  /*4de00*/  STL.64 [R1+0x60], R20 ;  /* 0x0000601401007387 */ /* 0x001fe20000100a00 */
[----:B------:R0:W-:Y:S03]  /*4de10*/  STL.64 [R1+0x68], R22 ;  /* 0x0000681601007387 */ /* 0x0001e60000100a00 */
[----:B0-----:R-:W4:Y:S02]  /*4de20*/  LDL.LU.64 R22, [R1+0x4a00] ;  /* 0x004a000001167983 */ /* 0x001f240000300a00 */
[C---:B----4-:R-:W-:Y:S02]  /*4de30*/  HMMA.16816.F32 R20, R4.reuse, R22, R16 ;  /* 0x000000160414723c */ /* 0x050fe40000001810 */
[----:B------:R-:W3:Y:S01]  /*4de40*/  LDL.LU.64 R18, [R1+0x49f8] ;  /* 0x0049f80001127983 */ /* 0x000ee20000300a00 */
[----:B------:R-:W3:Y:S11]  /*4de50*/  LDL.LU.64 R16, [R1+0x49f0] ;  /* 0x0049f00001107983 */ /* 0x000ef60000300a00 */
[----:B------:R-:W-:Y:S09]  /*4de60*/  @!UPT UIADD3 URZ, URZ, URZ, URZ ;  /* 0x0000003f3f3ff290 */ /* 0x000ff2000fffe03f */
[----:B------:R-:W-:Y:S01]  /*4de70*/  STL.64 [R1+0x530], R20 ;  /* 0x0005301401007387 */ /* 0x000fe20000100a00 */
[----:B------:R0:W-:Y:S03]  /*4de80*/  STL.64 [R1+0x538], R22 ;  /* 0x0005381601007387 */ /* 0x0001e60000100a00 */
[----:B0-----:R-:W3:Y:S01]  /*4de90*/  LDL.LU.64 R22, [R1+0x49e8] ;  /* 0x0049e80001167983 */ /* 0x001ee20000300a00 */
[----:B------:R-:W-:Y:S01]  /*4dea0*/  IMAD.MOV.U32 R15, RZ, RZ, R0 ;  /* 0x000000ffff0f7224 */ /* 0x000fe200078e0000 */
[----:B---3--:R-:W-:Y:S02]  /*4deb0*/  HMMA.16816.F32 R4, R4, R22, R16 ;  /* 0x000000160404723c */ /* 0x008fe40000001810 */
[----:B------:R-:W2:Y:S01]  /*4dec0*/  LDL.LU.64 R16, [R1+0x49e0] ;  /* 0x0049e00001107983 */ /* 0x000ea20000300a00 */
[----:B------:R-:W2:Y:S02]  /*4ded0*/  LDL.LU.64 R22, [R1+0x49d8] ;  /* 0x0049d80001167983 */ /* 0x000ea40000300a00 */
[----:B------:R-:W2:Y:S11]  /*4dee0*/  LDL.LU.64 R20, [R1+0x49d0] ;  /* 0x0049d00001147983 */ /* 0x000eb60000300a00 */
[----:B------:R-:W-:Y:S07]  /*4def0*/  @!UPT UIADD3 URZ, URZ, URZ, URZ ;  /* 0x0000003f3f3ff290 */ /* 0x000fee000fffe03f */
[----:B------:R0:W-:Y:S01]  /*4df00*/  STL.64 [R1+0x2e0], R4 ;  /* 0x0002e00401007387 */ /* 0x0001e20000100a00 */
[----:B------:R1:W-:Y:S02]  /*4df10*/  STL [R1+0x2e8], R6 ;  /* 0x0002e80601007387 */ /* 0x0003e40000100800 */
[----:B------:R-:W-:Y:S01]  /*4df20*/  IMAD.MOV.U32 R0, RZ, RZ, R7 ;  /* 0x000000ffff007224 */ /* 0x000fe200078e0007 */
[----:B0-----:R-:W3:Y:S01]  /*4df30*/  LDL.LU R4, [R1+0x1050] ;  /* 0x0010500001047983 */ /* 0x001ee20000300800 */
[----:B------:R-:W3:Y:S02]  /*4df40*/  LDL.LU R5, [R1+0x1054] ;  /* 0x0010540001057983 */ /* 0x000ee40000300800 */
[----:B-1----:R-:W3:Y:S02]  /*4df50*/  LDL.LU R6, [R1+0x1058] ;  /* 0x0010580001067983 */ /* 0x002ee40000300800 */
[----:B------:R-:W3:Y:S01]  /*4df60*/  LDL.LU R7, [R1+0x105c] ;  /* 0x00105c0001077983 */ /* 0x000ee20000300800 */
[----:B------:R-:W-:Y:S01]  /*4df70*/  STL [R1+0x38a0], R0 ;  /* 0x0038a00001007387 */ /* 0x000fe20000100800 */
[C---:B--2---:R-:W-:Y:S03]  /*4df80*/  HMMA.16816.F32 R16, R20.reuse, R16, R12 ;  /* 0x000000101410723c */ /* 0x044fe6000000180c */
[----:B------:R-:W2:Y:S01]  /*4df90*/  LDL.LU.64 R14, [R1+0x49c8] ;  /* 0x0049c800010e7983 */ /* 0x000ea20000300a00 */
[----:B------:R-:W2:Y:S11]  /*4dfa0*/  LDL.LU.64 R12, [R1+0x49c0] ;  /* 0x0049c000010c7983 */ /* 0x000eb60000300a00 */
[----:B------:R-:W-:Y:S08]  /*4dfb0*/  @!UPT UIADD3 URZ, URZ, URZ, URZ ;  /* 0x0000003f3f3ff290 */ /* 0x000ff0000fffe03f */
        /* <DEDUP_REMOVED lines=13> */
[----:B------:R-:W-:Y:S01]  /*4e090*/  STL.64 [R1+0x2b0], R16 ;  /* 0x0002b01001007387 */ /* 0x000fe20000100a00 */
[----:B------:R0:W-:Y:S03]  /*4e0a0*/  STL.64 [R1+0x2b8], R18 ;  /* 0x0002b81201007387 */ /* 0x0001e60000100a00 */
[----:B0-----:R-:W2:Y:S01]  /*4e0b0*/  LDL.LU.64 R18, [R1+0x4990] ;  /* 0x0049900001127983 */ /* 0x001ea20000300a00 */
[----:B------:R-:W4:Y:S01]  /*4e0c0*/  LDL.LU.64 R16, [R1+0x4988] ;  /* 0x0049880001107983 */ /* 0x000f220000300a00 */
[----:B---3--:R-:W-:Y:S01]  /*4e0d0*/  HMMA.16816.F32 R4, R20, R12, R4 ;  /* 0x0000000c1404723c */ /* 0x008fe20000001804 */
[----:B------:R-:W-:Y:S02]  /*4e0e0*/  IMAD.MOV.U32 R0, RZ, RZ, R13 ;  /* 0x000000ffff007224 */ /* 0x000fe400078e000d */
[----:B------:R-:W0:Y:S11]  /*4e0f0*/  LDSM.16.M88.4 R12, [R27+0x7000] ;  /* 0x007000001b0c783b */ /* 0x000e360000000200 */
[----:B------:R-:W-:Y:S09]  /*4e100*/  @!UPT UIADD3 URZ, URZ, URZ, URZ ;  /* 0x0000003f3f3ff290 */ /* 0x000ff2000fffe03f */
[----:B------:R2:W-:Y:S01]  /*4e110*/  STL.64 [R1+0x2a0], R4 ;  /* 0x0002a00401007387 */ /* 0x0005e20000100a00 */
[----:B------:R-:W-:Y:S02]  /*4e120*/  STL.64 [R1+0x2a8], R6 ;  /* 0x0002a80601007387 */ /* 0x000fe40000100a00 */
[----:B------:R-:W-:Y:S02]  /*4e130*/  STL [R1+0x48a0], R0 ;  /* 0x0048a00001007387 */ /* 0x000fe40000100800 */
[----:B--2---:R-:W-:Y:S02]  /*4e140*/  IMAD.MOV.U32 R4, RZ, RZ, R19 ;  /* 0x000000ffff047224 */ /* 0x004fe400078e0013 */
[----:B------:R-:W-:Y:S01]  /*4e150*/  IMAD.MOV.U32 R5, RZ, RZ, R18 ;  /* 0x000000ffff057224 */ /* 0x000fe200078e0012 */
[----:B0-----:R-:W-:Y:S01]  /*4e160*/  STL.64 [R1+0x50], R12 ;  /* 0x0000500c01007387 */ /* 0x001fe20000100a00 */
[----:B------:R0:W-:Y:S02]  /*4e170*/  STL.64 [R1+0x58], R14 ;  /* 0x0000580e01007387 */ /* 0x0001e40000100a00 */
[----:B------:R-:W-:-:S02]  /*4e180*/  IMAD.MOV.U32 R19, RZ, RZ, R12 ;  /* 0x000000ffff137224 */ /* 0x000fc400078e000c */
[----:B------:R-:W-:Y:S01]  /*4e190*/  IMAD.MOV.U32 R18, RZ, RZ, R13 ;  /* 0x000000ffff127224 */ /* 0x000fe200078e000d */
[----:B0-----:R-:W2:Y:S01]  /*4e1a0*/  LDL.LU.64 R14, [R1+0x4980] ;  /* 0x00498000010e7983 */ /* 0x001ea20000300a00 */
[----:B------:R-:W2:Y:S03]  /*4e1b0*/  LDL.LU.64 R12, [R1+0x4978] ;  /* 0x00497800010c7983 */ /* 0x000ea60000300a00 */
[----:B------:R0:W-:Y:S02]  /*4e1c0*/  STL.64 [R1+0x4970], R18 ;  /* 0x0049701201007387 */ /* 0x0001e40000100a00 */
[----:B----4-:R1:W-:Y:S02]  /*4e1d0*/  STL.64 [R1+0x4968], R16 ;  /* 0x0049681001007387 */ /* 0x0103e40000100a00 */
[----:B0-----:R-:W-:Y:S01]  /*4e1e0*/  IMAD.MOV.U32 R18, RZ, RZ, R3 ;  /* 0x000000ffff127224 */ /* 0x001fe200078e0003 */
[----:B-1----:R-:W3:Y:S01]  /*4e1f0*/  LDL.LU R16, [R1+0x1100] ;  /* 0x0011000001107983 */ /* 0x002ee20000300800 */
[----:B------:R-:W-:-:S02]  /*4e200*/  IMAD.MOV.U32 R17, RZ, RZ, R28 ;  /* 0x000000ffff117224 */ /* 0x000fc400078e001c */
[----:B------:R-:W-:Y:S01]  /*4e210*/  IMAD.MOV.U32 R19, RZ, RZ, R2 ;  /* 0x000000ffff137224 */ /* 0x000fe200078e0002 */
[----:B--2---:R-:W-:Y:S01]  /*4e220*/  HMMA.16816.F32 R8, R20, R8, R12 ;  /* 0x000000081408723c */ /* 0x004fe2000000180c */
[----:B------:R-:W-:Y:S11]  /*4e230*/  LDSM.16.M88.4 R12, [R27+0x9000] ;  /* 0x009000001b0c783b */ /* 0x000ff60000000200 */
[----:B------:R-:W-:Y:S11]  /*4e240*/  @!UPT UIADD3 URZ, URZ, URZ, URZ ;  /* 0x0000003f3f3ff290 */ /* 0x000ff6000fffe03f */
[----:B------:R-:W-:Y:S01]  /*4e250*/  STL [R1+0x290], R8 ;  /* 0x0002900801007387 */ /* 0x000fe20000100800 */
[----:B------:R-:W-:Y:S02]  /*4e260*/  IMAD.MOV.U32 R28, RZ, RZ, R9 ;  /* 0x000000ffff1c7224 */ /* 0x000fe400078e0009 */
[----:B------:R-:W-:Y:S02]  /*4e270*/  IMAD.MOV.U32 R3, RZ, RZ, R10 ;  /* 0x000000ffff037224 */ /* 0x000fe400078e000a */
[----:B------:R-:W-:Y:S02]  /*4e280*/  IMAD.MOV.U32 R2, RZ, RZ, R11 ;  /* 0x000000ffff027224 */ /* 0x000fe400078e000b */
[----:B------:R-:W0:Y:S04]  /*4e290*/  LDSM.16.M88.4 R8, [R27+0x8000] ;  /* 0x008000001b08783b */ /* 0x000e280000000200 */
[----:B------:R-:W-:Y:S01]  /*4e2a0*/  STL [R1+0x38ac], R2 ;  /* 0x0038ac0201007387 */ /* 0x000fe20000100800 */
[----:B------:R-:W-:Y:S02]  /*4e2b0*/  STL [R1+0x38a8], R3 ;  /* 0x0038a80301007387 */ /* 0x000fe40000100800 */
[----:B------:R-:W-:Y:S01]  /*4e2c0*/  STL [R1+0x38a4], R28 ;  /* 0x0038a41c01007387 */ /* 0x000fe20000100800 */
        /* <DEDUP_REMOVED lines=8> */
[----:B------:R-:W0:Y:S04]  /*4e350*/  LDSM.16.M88.4 R8, [R27+0xc000] ;  /* 0x00c000001b08783b */ /* 0x000e280000000200 */
[----:B-1----:R-:W-:Y:S01]  /*4e360*/  STL.64 [R1+0x10], R12 ;  /* 0x0000100c01007387 */ /* 0x002fe20000100a00 */
[----:B------:R-:W-:Y:S02]  /*4e370*/  STL.64 [R1+0x18], R14 ;  /* 0x0000180e01007387 */ /* 0x000fe40000100a00 */
[----:B------:R-:W1:Y:S02]  /*4e380*/  LDSM.16.M88.4 R12, [R27+0xd000] ;  /* 0x00d000001b0c783b */ /* 0x000e640000000200 */
[----:B0-----:R-:W-:Y:S02]  /*4e390*/  STL.64 [R1], R8 ;  /* 0x0000000801007387 */ /* 0x001fe40000100a00 */
[----:B------:R-:W-:-:S02]  /*4e3a0*/  IMAD.MOV.U32 R28, RZ, RZ, R8 ;  /* 0x000000ffff1c7224 */ /* 0x000fc400078e0008 */
[----:B------:R-:W-:Y:S02]  /*4e3b0*/  STL.64 [R1+0x8], R10 ;  /* 0x0000080a01007387 */ /* 0x000fe40000100a00 */
[----:B------:R-:W-:Y:S02]  /*4e3c0*/  IMAD.MOV.U32 R3, RZ, RZ, R9 ;  /* 0x000000ffff037224 */ /* 0x000fe400078e0009 */
[----:B------:R-:W0:Y:S04]  /*4e3d0*/  LDSM.16.M88.4 R8, [R27+0xe000] ;  /* 0x00e000001b08783b */ /* 0x000e280000000200 */
[----:B-1----:R-:W-:Y:S01]  /*4e3e0*/  STL.64 [R1+0x48e0], R14 ;  /* 0x0048e00e01007387 */ /* 0x002fe20000100a00 */
[----:B------:R1:W-:Y:S03]  /*4e3f0*/  STL.64 [R1+0x48d8], R12 ;  /* 0x0048d80c01007387 */ /* 0x0003e60000100a00 */
[----:B-1----:R-:W2:Y:S04]  /*4e400*/  LDL.64 R12, [R1+0x60] ;  /* 0x00006000010c7983 */ /* 0x002ea80000100a00 */
[----:B0-----:R-:W-:Y:S01]  /*4e410*/  STL [R1+0x3664], R10 ;  /* 0x0036640a01007387 */ /* 0x001fe20000100800 */
[----:B------:R-:W-:Y:S02]  /*4e420*/  STL [R1+0x3660], R11 ;  /* 0x0036600b01007387 */ /* 0x000fe40000100800 */
[----:B------:R0:W-:Y:S02]  /*4e430*/  STL.64 [R1+0x48d0], R8 ;  /* 0x0048d00801007387 */ /* 0x0001e40000100a00 */
[----:B0-----:R-:W2:Y:S01]  /*4e440*/  LDL.LU R8, [R1+0x1590] ;  /* 0x0015900001087983 */ /* 0x001ea20000300800 */
[----:B------:R-:W2:Y:S02]  /*4e450*/  LDL.LU R9, [R1+0x1594] ;  /* 0x0015940001097983 */ /* 0x000ea40000300800 */
[----:B------:R-:W2:Y:S02]  /*4e460*/  LDL.LU R10, [R1+0x1598] ;  /* 0x00159800010a7983 */ /* 0x000ea40000300800 */
[----:B------:R-:W2:Y:S01]  /*4e470*/  LDL.LU R11, [R1+0x159c] ;  /* 0x00159c00010b7983 */ /* 0x000ea20000300800 */
[C---:B---3--:R-:W-:Y:S01]  /*4e480*/  HMMA.16816.F32 R4, R20.reuse, R4, R16 ;  /* 0x000000041404723c */ /* 0x048fe20000001810 */
[----:B------:R-:W3:Y:S01]  /*4e490*/  LDL.LU.64 R18, [R1+0x4970] ;  /* 0x0049700001127983 */ /* 0x000ee20000300a00 */
[----:B------:R-:W4:Y:S11]  /*4e4a0*/  LDL.LU.64 R16, [R1+0x4968] ;  /* 0x0049680001107983 */ /* 0x000f360000300a00 */
[----:B------:R-:W-:Y:S10]  /*4e4b0*/  @!UPT UIADD3 URZ, URZ, URZ, URZ ;  /* 0x0000003f3f3ff290 */ /* 0x000ff4000fffe03f */
[----:B------:R-:W-:Y:S01]  /*4e4c0*/  STL.64 [R1+0x280], R4 ;  /* 0x0002800401007387 */ /* 0x000fe20000100a00 */
[----:B------:R-:W-:Y:S02]  /*4e4d0*/  STL.64 [R1+0x288], R6 ;  /* 0x0002880601007387 */ /* 0x000fe40000100a00 */
[----:B------:R-:W0:Y:S02]  /*4e4e0*/  LDSM.16.M88.4 R4, [R27+0xf000] ;  /* 0x00f000001b04783b */ /* 0x000e240000000200 */
[----:B------:R-:W1:Y:S04]  /*4e4f0*/  LDSM.16.MT88.4 R24, [R29+0x14080] ;  /* 0x014080001d18783b */ /* 0x000e680000004200 */
[----:B0-----:R-:W-:Y:S01]  /*4e500*/  STL [R1+0x38b4], R6 ;  /* 0x0038b40601007387 */ /* 0x001fe20000100800 */
[----:B------:R-:W-:Y:S02]  /*4e510*/  STL [R1+0x38b0], R7 ;  /* 0x0038b00701007387 */ /* 0x000fe40000100800 */
[----:B------:R2:W-:Y:S02]  /*4e520*/  STL.64 [R1+0x48c8], R4 ;  /* 0x0048c80401007387 */ /* 0x0005e40000100a00 */
[----:B-1----:R-:W-:Y:S01]  /*4e530*/  STL.64 [R1+0x48c0], R26 ;  /* 0x0048c01a01007387 */ /* 0x002fe20000100a00 */
[----:B------:R0:W-:Y:S01]  /*4e540*/  STL.64 [R1+0x48b8], R24 ;  /* 0x0048b81801007387 */ /* 0x0001e20000100a00 */
[----:B--2---:R-:W-:Y:S11]  /*4e550*/  HMMA.16816.F32 R4, R20, R12, R8 ;  /* 0x0000000c1404723c */ /* 0x004ff60000001808 */
[----:B------:R-:W-:Y:S11]  /*4e560*/  @!UPT UIADD3 URZ, URZ, URZ, URZ ;  /* 0x0000003f3f3ff290 */ /* 0x000ff6000fffe03f */
[----:B------:R-:W-:Y:S01]  /*4e570*/  @!UPT UIADD3 URZ, URZ, URZ, URZ ;  /* 0x0000003f3f3ff290 */ /* 0x000fe2000fffe03f */
[----:B------:R-:W-:Y:S01]  /*4e580*/  STL.64 [R1+0x520], R4 ;  /* 0x0005200401007387 */ /* 0x000fe20000100a00 */
[----:B------:R-:W-:Y:S02]  /*4e590*/  STL.64 [R1+0x528], R6 ;  /* 0x0005280601007387 */ /* 0x000fe40000100a00 */
[----:B0-----:R-:W2:Y:S02]  /*4e5a0*/  LDL.LU R24, [R1+0x1580] ;  /* 0x0015800001187983 */ /* 0x001ea40000300800 */
[----:B------:R-:W2:Y:S01]  /*4e5b0*/  LDL.LU R25, [R1+0x1584] ;  /* 0x0015840001197983 */ /* 0x000ea20000300800 */
[----:B------:R-:W2:Y:S01]  /*4e5c0*/  LDL.LU R26, [R1+0x1588] ;  /* 0x00158800011a7983 */ /* 0x000ea20000300800 */
[----:B------:R-:W2:Y:S03]  /*4e5d0*/  LDL.LU R27, [R1+0x158c] ;  /* 0x00158c00011b7983 */ /* 0x000ea60000300800 */
[----:B--2---:R-:W-:Y:S01]  /*4e5e0*/  STL.64 [R1+0x48f0], R26 ;  /* 0x0048f01a01007387 */ /* 0x004fe20000100a00 */
[----:B------:R0:W-:Y:S03]  /*4e5f0*/  STL.64 [R1+0x48e8], R24 ;  /* 0x0048e81801007387 */ /* 0x0001e60000100a00 */
[----:B0-----:R-:W2:Y:S01]  /*4e600*/  LDL.64 R24, [R1+0x10] ;  /* 0x0000100001187983 */ /* 0x001ea20000100a00 */
[----:B------:R-:W-:-:S02]  /*4e610*/  IMAD.MOV.U32 R0, RZ, RZ, R12 ;  /* 0x000000ffff007224 */ /* 0x000fc400078e000c */
[----:B------:R-:W-:Y:S01]  /*4e620*/  IMAD.MOV.U32 R2, RZ, RZ, R13 ;  /* 0x000000ffff027224 */ /* 0x000fe200078e000d */
[----:B--2---:R0:W-:Y:S01]  /*4e630*/  STL.64 [R1+0x4908], R24 ;  /* 0x0049081801007387 */ /* 0x0041e20000100a00 */
[----:B------:R-:W2:Y:S02]  /*4e640*/  LDL.LU R12, [R1+0x15c0] ;  /* 0x0015c000010c7983 */ /* 0x000ea40000300800 */
[----:B------:R-:W2:Y:S02]  /*4e650*/  LDL.LU R13, [R1+0x15c4] ;  /* 0x0015c400010d7983 */ /* 0x000ea40000300800 */
[----:B------:R-:W2:Y:S01]  /*4e660*/  LDL.LU R14, [R1+0x15c8] ;  /* 0x0015c800010e7983 */ /* 0x000ea20000300800 */
[----:B------:R-:W2:Y:S04]  /*4e670*/  LDL.LU R15, [R1+0x15cc] ;  /* 0x0015cc00010f7983 */ /* 0x000ea80000300800 */
[----:B0-----:R-:W2:Y:S04]  /*4e680*/  LDL.64 R24, [R1+0x20] ;  /* 0x0000200001187983 */ /* 0x001ea80000100a00 */
[----:B--2---:R0:W-:Y:S04]  /*4e690*/  STL.64 [R1+0x4920], R24 ;  /* 0x0049201801007387 */ /* 0x0041e80000100a00 */
[----:B0-----:R-:W2:Y:S04]  /*4e6a0*/  LDL.64 R24, [R1+0x30] ;  /* 0x0000300001187983 */ /* 0x001ea80000100a00 */
[----:B--2---:R0:W-:Y:S04]  /*4e6b0*/  STL.64 [R1+0x4938], R24 ;  /* 0x0049381801007387 */ /* 0x0041e80000100a00 */
[----:B0-----:R-:W2:Y:S04]  /*4e6c0*/  LDL.64 R24, [R1+0x40] ;  /* 0x0000400001187983 */ /* 0x001ea80000100a00 */
[----:B--2---:R-:W-:Y:S01]  /*4e6d0*/  STL.64 [R1+0x4950], R24 ;  /* 0x0049501801007387 */ /* 0x004fe20000100a00 */
[----:B------:R-:W-:Y:S02]  /*4e6e0*/  STL.64 [R1+0x4900], R14 ;  /* 0x0049000e01007387 */ /* 0x000fe40000100a00 */
[----:B------:R0:W-:Y:S02]  /*4e6f0*/  STL.64 [R1+0x48f8], R12 ;  /* 0x0048f80c01007387 */ /* 0x0001e40000100a00 */
        /* <DEDUP_REMOVED lines=22> */
[----:B---3--:R-:W-:-:S02]  /*4e860*/  IMAD.MOV.U32 R24, RZ, RZ, R19 ;  /* 0x000000ffff187224 */ /* 0x008fc400078e0013 */
[----:B------:R-:W-:Y:S02]  /*4e870*/  IMAD.MOV.U32 R25, RZ, RZ, R18 ;  /* 0x000000ffff197224 */ /* 0x000fe400078e0012 */
[----:B----4-:R-:W-:Y:S02]  /*4e880*/  IMAD.MOV.U32 R6, RZ, RZ, R17 ;  /* 0x000000ffff067224 */ /* 0x010fe400078e0011 */
[----:B------:R-:W-:Y:S02]  /*4e890*/  IMAD.MOV.U32 R7, RZ, RZ, R16 ;  /* 0x000000ffff077224 */ /* 0x000fe400078e0010 */
[----:B------:R-:W0:Y:S04]  /*4e8a0*/  LDSM.16.MT88.4 R16, [R29+0x14100] ;  /* 0x014100001d10783b */ /* 0x000e280000004200 */
[----:B--2---:R-:W-:Y:S01]  /*4e8b0*/  STL.64 [R1+0x4960], R14 ;  /* 0x0049600e01007387 */ /* 0x004fe20000100a00 */
[----:B------:R1:W-:Y:S03]  /*4e8c0*/  STL.64 [R1+0x4958], R12 ;  /* 0x0049580c01007387 */ /* 0x0003e60000100a00 */
[----:B-1----:R-:W2:Y:S01]  /*4e8d0*/  LDL.LU R12, [R1+0x1660] ;  /* 0x00166000010c7983 */ /* 0x002ea20000300800 */
        /* <DEDUP_REMOVED lines=9> */
[----:B------:R-:W-:Y:S02]  /*4e970*/  STL [R1+0x48ac], R2 ;  /* 0x0048ac0201007387 */ /* 0x000fe40000100800 */
[----:B------:R-:W-:Y:S01]  /*4e980*/  STL [R1+0x48a8], R0 ;  /* 0x0048a80001007387 */ /* 0x000fe20000100800 */
[----:B------:R-:W-:Y:S01]  /*4e990*/  STL [R1+0x48a4], R29 ;  /* 0x0048a41d01007387 */ /* 0x000fe20000100800 */
[----:B0-----:R-:W-:Y:S02]  /*4e9a0*/  STL.64 [R1+0x47b0], R18 ;  /* 0x0047b01201007387 */ /* 0x001fe40000100a00 */
[----:B------:R-:W-:Y:S01]  /*4e9b0*/  STL.64 [R1+0x47a8], R16 ;  /* 0x0047a81001007387 */ /* 0x000fe20000100a00 */
[C---:B--2---:R-:W-:Y:S01]  /*4e9c0*/  HMMA.16816.F32 R24, R20.reuse, R24, R12 ;  /* 0x000000181418723c */ /* 0x044fe2000000180c */
[----:B------:R-:W2:Y:S01]  /*4e9d0*/  LDL.LU.64 R14, [R1+0x4960] ;  /* 0x00496000010e7983 */ /* 0x000ea20000300a00 */
[----:B------:R-:W2:Y:S11]  /*4e9e0*/  LDL.LU.64 R12, [R1+0x4958] ;  /* 0x00495800010c7983 */ /* 0x000eb60000300a00 */
[----:B------:R-:W-:Y:S10]  /*4e9f0*/  @!UPT UIADD3 URZ, URZ, URZ, URZ ;  /* 0x0000003f3f3ff290 */ /* 0x000ff4000fffe03f */
        /* <DEDUP_REMOVED lines=14> */
[C---:B--2---:R-:W-:Y:S01]  /*4eae0*/  HMMA.16816.F32 R12, R20.reuse, R24, R12 ;  /* 0x00000018140c723c */ /* 0x044fe2000000180c */
[----:B------:R-:W-:Y:S11]  /*4eaf0*/  IMAD.MOV.U32 R29, RZ, RZ, R25 ;  /* 0x000000ffff1d7224 */ /* 0x000ff600078e0019 */
[----:B------:R-:W-:Y:S11]  /*4eb00*/  @!UPT UIADD3 URZ, URZ, URZ, URZ ;  /* 0x0000003f3f3ff290 */ /* 0x000ff6000fffe03f */
        /* <DEDUP_REMOVED lines=23> */
[----:B------:R-:W-:-:S02]  /*4ec80*/  IMAD.MOV.U32 R28, RZ, RZ, R24 ;  /* 0x000000ffff1c7224 */ /* 0x000fc400078e0018 */
[----:B------:R-:W-:Y:S01]  /*4ec90*/  IMAD.MOV.U32 R3, RZ, RZ, R25 ;  /* 0x000000ffff037224 */ /* 0x000fe200078e0019 */
[----:B------:R-:W3:Y:S01]  /*4eca0*/  LDL.LU.64 R26, [R1+0x48f0] ;  /* 0x0048f000011a7983 */ /* 0x000ee20000300a00 */
[----:B------:R-:W3:Y:S01]  /*4ecb0*/  LDL.LU.64 R24, [R1+0x48e8] ;  /* 0x0048e80001187983 */ /* 0x000ee20000300a00 */
[C---:B--2---:R-:W-:Y:S11]  /*4ecc0*/  HMMA.16816.F32 R12, R20.reuse, R16, R12 ;  /* 0x00000010140c723c */ /* 0x044ff6000000180c */
[----:B------:R-:W-:Y:S11]  /*4ecd0*/  @!UPT UIADD3 URZ, URZ, URZ, URZ ;  /* 0x0000003f3f3ff290 */ /* 0x000ff6000fffe03f */
[----:B------:R-:W-:Y:S01]  /*4ece0*/  @!UPT UIADD3 URZ, URZ, URZ, URZ ;  /* 0x0000003f3f3ff290 */ /* 0x000fe2000fffe03f */
[----:B------:R-:W-:Y:S01]  /*4ecf0*/  STL.64 [R1+0x4c0], R12 ;  /* 0x0004c00c01007387 */ /* 0x000fe20000100a00 */
[----:B------:R0:W-:Y:S03]  /*4ed00*/  STL.64 [R1+0x4c8], R14 ;  /* 0x0004c80e01007387 */ /* 0x0001e60000100a00 */
[----:B0-----:R-:W2:Y:S01]  /*4ed10*/  LDL.LU.64 R14, [R1+0x48e0] ;  /* 0x0048e000010e7983 */ /* 0x001ea20000300a00 */
[----:B------:R-:W3:Y:S02]  /*4ed20*/  LDL.LU.64 R12, [R1+0x48d8] ;  /* 0x0048d800010c7983 */ /* 0x000ee40000300a00 */
[----:B------:R0:W-:Y:S02]  /*4ed30*/  STL.64 [R1+0x47c8], R16 ;  /* 0x0047c81001007387 */ /* 0x0001e40000100a00 */
[----:B0-----:R-:W2:Y:S04]  /*4ed40*/  LDL R16, [R1+0xf0] ;  /* 0x0000f00001107983 */ /* 0x001ea80000100800 */
[----:B------:R-:W2:Y:S01]  /*4ed50*/  LDL R17, [R1+0xf4] ;  /* 0x0000f40001117983 */ /* 0x000ea20000100800 */
[C---:B---3--:R-:W-:Y:S11]  /*4ed60*/  HMMA.16816.F32 R8, R20.reuse, R12, R8 ;  /* 0x0000000c1408723c */ /* 0x048ff60000001808 */
[----:B------:R-:W-:Y:S11]  /*4ed70*/  @!UPT UIADD3 URZ, URZ, URZ, URZ ;  /* 0x0000003f3f3ff290 */ /* 0x000ff6000fffe03f */
[----:B------:R-:W-:Y:S01]  /*4ed80*/  @!UPT UIADD3 URZ, URZ, URZ, URZ ;  /* 0x0000003f3f3ff290 */ /* 0x000fe2000fffe03f */
[----:B------:R0:W-:Y:S01]  /*4ed90*/  STL.64 [R1+0x4b0], R8 ;  /* 0x0004b00801007387 */ /* 0x0001e20000100a00 */
[----:B------:R-:W-:Y:S03]  /*4eda0*/  STL.64 [R1+0x4b8], R10 ;  /* 0x0004b80a01007387 */ /* 0x000fe60000100a00 */
[----:B0-----:R-:W4:Y:S01]  /*4edb0*/  LDL.LU.64 R8, [R1+0x48d0] ;  /* 0x0048d00001087983 */ /* 0x001f220000300a00 */
[----:B--2---:R-:W-:Y:S02]  /*4edc0*/  STL.64 [R1+0x47d8], R14 ;  /* 0x0047d80e01007387 */ /* 0x004fe40000100a00 */
[----:B------:R0:W-:Y:S02]  /*4edd0*/  STL.64 [R1+0x47d0], R12 ;  /* 0x0047d00c01007387 */ /* 0x0001e40000100a00 */
[----:B0-----:R-:W2:Y:S01]  /*4ede0*/  LDL.LU R12, [R1+0x1560] ;  /* 0x00156000010c7983 */ /* 0x001ea20000300800 */
[----:B------:R-:W2:Y:S02]  /*4edf0*/  LDL.LU R13, [R1+0x1564] ;  /* 0x00156400010d7983 */ /* 0x000ea40000300800 */
[----:B------:R-:W2:Y:S02]  /*4ee00*/  LDL.LU R14, [R1+0x1568] ;  /* 0x00156800010e7983 */ /* 0x000ea40000300800 */
[----:B------:R-:W2:Y:S01]  /*4ee10*/  LDL.LU R15, [R1+0x156c] ;  /* 0x00156c00010f7983 */ /* 0x000ea20000300800 */
[C---:B----4-:R-:W-:Y:S11]  /*4ee20*/  HMMA.16816.F32 R4, R20.reuse, R8, R4 ;  /* 0x000000081404723c */ /* 0x050ff60000001804 */
[----:B------:R-:W-:Y:S11]  /*4ee30*/  @!UPT UIADD3 URZ, URZ, URZ, URZ ;  /* 0x0000003f3f3ff290 */ /* 0x000ff6000fffe03f */
[----:B------:R-:W-:Y:S01]  /*4ee40*/  @!UPT UIADD3 URZ, URZ, URZ, URZ ;  /* 0x0000003f3f3ff290 */ /* 0x000fe2000fffe03f */
[----:B------:R0:W-:Y:S01]  /*4ee50*/  STL.64 [R1+0x4a0], R4 ;  /* 0x0004a00401007387 */ /* 0x0001e20000100a00 */
[----:B------:R-:W-:Y:S03]  /*4ee60*/  STL.64 [R1+0x4a8], R6 ;  /* 0x0004a80601007387 */ /* 0x000fe60000100a00 */
[----:B0-----:R-:W3:Y:S02]  /*4ee70*/  LDL.LU.64 R4, [R1+0x48c8] ;  /* 0x0048c80001047983 */ /* 0x001ee40000300a00 */
[----:B---3--:R-:W-:Y:S02]  /*4ee80*/  HMMA.16816.F32 R20, R20, R4, R24 ;  /* 0x000000041414723c */ /* 0x008fe40000001818 */
[----:B------:R-:W3:Y:S01]  /*4ee90*/  LDL.LU.64 R26, [R1+0x48c0] ;  /* 0x0048c000011a7983 */ /* 0x000ee20000300a00 */
[----:B------:R-:W3:Y:S02]  /*4eea0*/  LDL.LU.64 R24, [R1+0x48b8] ;  /* 0x0048b80001187983 */ /* 0x000ee40000300a00 */
[----:B------:R0:W-:Y:S02]  /*4eeb0*/  STL.64 [R1+0x47b8], R4 ;  /* 0x0047b80401007387 */ /* 0x0001e40000100a00 */
[----:B0-----:R-:W3:Y:S11]  /*4eec0*/  LDL R4, [R1+0x100] ;  /* 0x0001000001047983 */ /* 0x001ef60000100800 */
[----:B------:R-:W-:Y:S05]  /*4eed0*/  @!UPT UIADD3 URZ, URZ, URZ, URZ ;  /* 0x0000003f3f3ff290 */ /* 0x000fea000fffe03f */
[----:B------:R0:W-:Y:S01]  /*4eee0*/  STL.64 [R1+0x270], R20 ;  /* 0x0002701401007387 */ /* 0x0001e20000100a00 */
[----:B------:R-:W-:Y:S02]  /*4eef0*/  STL.64 [R1+0x278], R22 ;  /* 0x0002781601007387 */ /* 0x000fe40000100a00 */
[----:B------:R-:W3:Y:S01]  /*4ef00*/  LDL R5, [R1+0x104] ;  /* 0x0001040001057983 */ /* 0x000ee20000100800 */
[----:B0-----:R-:W4:Y:S04]  /*4ef10*/  LDL.64 R20, [R1+0x90] ;  /* 0x0000900001147983 */ /* 0x001f280000100a00 */
[----:B----4-:R0:W-:Y:S04]  /*4ef20*/  STL.64 [R1+0x4858], R20 ;  /* 0x0048581401007387 */ /* 0x0101e80000100a00 */
[----:B0-----:R-:W3:Y:S01]  /*4ef30*/  LDL.LU R20, [R1+0x1570] ;  /* 0x0015700001147983 */ /* 0x001ee20000300800 */
[----:B------:R-:W3:Y:S02]  /*4ef40*/  LDL.LU R21, [R1+0x1574] ;  /* 0x0015740001157983 */ /* 0x000ee40000300800 */
[----:B------:R-:W3:Y:S02]  /*4ef50*/  LDL.LU R22, [R1+0x1578] ;  /* 0x0015780001167983 */ /* 0x000ee40000300800 */
[----:B------:R-:W3:Y:S02]  /*4ef60*/  LDL.LU R23, [R1+0x157c] ;  /* 0x00157c0001177983 */ /* 0x000ee40000300800 */
[C---:B---3--:R-:W-:Y:S08]  /*4ef70*/  HMMA.16816.F32 R20, R24.reuse, R4, R20 ;  /* 0x000000041814723c */ /* 0x048ff00000001814 */
[----:B--2---:R-:W-:Y:S11]  /*4ef80*/  HMMA.16816.F32 R4, R24, R16, R12 ;  /* 0x000000101804723c */ /* 0x004ff6000000180c */
[----:B------:R-:W-:Y:S04]  /*4ef90*/  @!UPT UIADD3 URZ, URZ, URZ, URZ ;  /* 0x0000003f3f3ff290 */ /* 0x000fe8000fffe03f */
[----:B------:R-:W-:Y:S01]  /*4efa0*/  STL.64 [R1+0x210], R20 ;  /* 0x0002101401007387 */ /* 0x000fe20000100a00 */
[----:B------:R-:W-:Y:S07]  /*4efb0*/  STL.64 [R1+0x218], R22 ;  /* 0x0002181601007387 */ /* 0x000fee0000100a00 */
[----:B------:R0:W-:Y:S02]  /*4efc0*/  STL.64 [R1+0x200], R4 ;  /* 0x0002000401007387 */ /* 0x0001e40000100a00 */
[----:B------:R-:W-:-:S02]  /*4efd0*/  IMAD.MOV.U32 R10, RZ, RZ, R6 ;  /* 0x000000ffff0a7224 */ /* 0x000fc400078e0006 */
[----:B------:R-:W-:Y:S01]  /*4efe0*/  IMAD.MOV.U32 R11, RZ, RZ, R7 ;  /* 0x000000ffff0b7224 */ /* 0x000fe200078e0007 */
[----:B0-----:R-:W2:Y:S01]  /*4eff0*/  LDL.LU R4, [R1+0x14b0] ;  /* 0x0014b00001047983 */ /* 0x001ea20000300800 */
[----:B------:R-:W2:Y:S02]  /*4f000*/  LDL.LU R5, [R1+0x14b4] ;  /* 0x0014b40001057983 */ /* 0x000ea40000300800 */
[----:B------:R-:W3:Y:S02]  /*4f010*/  LDL.LU R6, [R1+0x14b8] ;  /* 0x0014b80001067983 */ /* 0x000ee40000300800 */
[----:B------:R-:W3:Y:S02]  /*4f020*/  LDL.LU R7, [R1+0x14bc] ;  /* 0x0014bc0001077983 */ /* 0x000ee40000300800 */
[----:B---3--:R-:W-:Y:S01]  /*4f030*/  STL.64 [R1+0x47e8], R6 ;  /* 0x0047e80601007387 */ /* 0x008fe20000100a00 */
[----:B--2---:R0:W-:Y:S02]  /*4f040*/  STL.64 [R1+0x47e0], R4 ;  /* 0x0047e00401007387 */ /* 0x0041e40000100a00 */
[----:B------:R-:W2:Y:S02]  /*4f050*/  LDL.LU R16, [R1+0x14c0] ;  /* 0x0014c00001107983 */ /* 0x000ea40000300800 */
[----:B------:R-:W2:Y:S01]  /*4f060*/  LDL.LU R17, [R1+0x14c4] ;  /* 0x0014c40001117983 */ /* 0x000ea20000300800 */
[----:B------:R-:W3:Y:S01]  /*4f070*/  LDL.LU R18, [R1+0x14c8] ;  /* 0x0014c80001127983 */ /* 0x000ee20000300800 */
[----:B------:R-:W3:Y:S02]  /*4f080*/  LDL.LU R19, [R1+0x14cc] ;  /* 0x0014cc0001137983 */ /* 0x000ee40000300800 */
[----:B------:R-:W-:-:S02]  /*4f090*/  IMAD.MOV.U32 R12, RZ, RZ, R0 ;  /* 0x000000ffff0c7224 */ /* 0x000fc400078e0000 */
[----:B------:R-:W-:Y:S01]  /*4f0a0*/  IMAD.MOV.U32 R13, RZ, RZ, R2 ;  /* 0x000000ffff0d7224 */ /* 0x000fe200078e0002 */
[----:B---3--:R-:W-:Y:S01]  /*4f0b0*/  STL.64 [R1+0x47f8], R18 ;  /* 0x0047f81201007387 */ /* 0x008fe20000100a00 */
[----:B--2---:R-:W-:Y:S02]  /*4f0c0*/  STL.64 [R1+0x47f0], R16 ;  /* 0x0047f01001007387 */ /* 0x004fe40000100a00 */
[----:B------:R-:W2:Y:S02]  /*4f0d0*/  LDL.LU R0, [R1+0x48b4] ;  /* 0x0048b40001007983 */ /* 0x000ea40000300800 */
[----:B------:R-:W3:Y:S01]  /*4f0e0*/  LDL.LU R2, [R1+0x48b0] ;  /* 0x0048b00001027983 */ /* 0x000ee20000300800 */
[----:B------:R-:W-:Y:S01]  /*4f0f0*/  STL.64 [R1+0x4800], R12 ;  /* 0x0048000c01007387 */ /* 0x000fe20000100a00 */
[----:B0-----:R-:W4:Y:S02]  /*4f100*/  LDL.LU R4, [R1+0x14d0] ;  /* 0x0014d00001047983 */ /* 0x001f240000300800 */
[----:B------:R-:W4:Y:S02]  /*4f110*/  LDL.LU R5, [R1+0x14d4] ;  /* 0x0014d40001057983 */ /* 0x000f240000300800 */
[----:B------:R-:W2:Y:S01]  /*4f120*/  LDL.LU R6, [R1+0x14d8] ;  /* 0x0014d80001067983 */ /* 0x000ea20000300800 */
[----:B------:R-:W2:Y:S04]  /*4f130*/  LDL.LU R7, [R1+0x14dc] ;  /* 0x0014dc0001077983 */ /* 0x000ea80000300800 */
[----:B--2---:R-:W-:Y:S01]  /*4f140*/  STL.64 [R1+0x4810], R6 ;  /* 0x0048100601007387 */ /* 0x004fe20000100a00 */
[----:B----4-:R3:W-:Y:S02]  /*4f150*/  STL.64 [R1+0x4808], R4 ;  /* 0x0048080401007387 */ /* 0x0107e40000100a00 */
[----:B---3--:R-:W-:-:S02]  /*4f160*/  IMAD.MOV.U32 R4, RZ, RZ, R2 ;  /* 0x000000ffff047224 */ /* 0x008fc400078e0002 */
[----:B------:R-:W-:Y:S01]  /*4f170*/  IMAD.MOV.U32 R5, RZ, RZ, R0 ;  /* 0x000000ffff057224 */ /* 0x000fe200078e0000 */
[----:B------:R-:W2:Y:S01]  /*4f180*/  LDL.LU R2, [R1+0x48ac] ;  /* 0x0048ac0001027983 */ /* 0x000ea20000300800 */
[----:B------:R-:W3:Y:S03]  /*4f190*/  LDL.LU R0, [R1+0x48a8] ;  /* 0x0048a80001007983 */ /* 0x000ee60000300800 */
[----:B------:R0:W-:Y:S04]  /*4f1a0*/  STL.64 [R1+0x4820], R4 ;  /* 0x0048200401007387 */ /* 0x0001e80000100a00 */
[----:B0-----:R-:W4:Y:S04]  /*4f1b0*/  LDL R4, [R1+0x50] ;  /* 0x0000500001047983 */ /* 0x001f280000100800 */
[----:B------:R-:W4:Y:S01]  /*4f1c0*/  LDL R5, [R1+0x54] ;  /* 0x0000540001057983 */ /* 0x000f220000100800 */
[----:B------:R-:W-:-:S03]  /*4f1d0*/  IMAD.MOV.U32 R17, RZ, RZ, R29 ;  /* 0x000000ffff117224 */ /* 0x000fc600078e001d */
[----:B----4-:R3:W-:Y:S01]  /*4f1e0*/  STL.64 [R1+0x4838], R4 ;  /* 0x0048380401007387 */ /* 0x0107e20000100a00 */
[----:B------:R-:W4:Y:S02]  /*4f1f0*/  LDL R16, [R1+0x30] ;  /* 0x0000300001107983 */ /* 0x000f240000100800 */
[----:B------:R-:W4:Y:S02]  /*4f200*/  LDL.LU R29, [R1+0x48a4] ;  /* 0x0048a400011d7983 */ /* 0x000f240000300800 */
[----:B---3--:R-:W-:Y:S02]  /*4f210*/  IMAD.MOV.U32 R4, RZ, RZ, R0 ;  /* 0x000000ffff047224 */ /* 0x008fe400078e0000 */
[----:B--2---:R-:W-:Y:S01]  /*4f220*/  IMAD.MOV.U32 R5, RZ, RZ, R2 ;  /* 0x000000ffff057224 */ /* 0x004fe200078e0002 */
[----:B------:R-:W2:Y:S04]  /*4f230*/  LDL.LU R0, [R1+0x48a0] ;  /* 0x0048a00001007983 */ /* 0x000ea80000300800 */
[----:B------:R0:W-:Y:S04]  /*4f240*/  STL.64 [R1+0x4850], R4 ;  /* 0x0048500401007387 */ /* 0x0001e80000100a00 */
[----:B0-----:R-:W3:Y:S01]  /*4f250*/  LDL.LU R4, [R1+0x1520] ;  /* 0x0015200001047983 */ /* 0x001ee20000300800 */
[----:B------:R-:W3:Y:S02]  /*4f260*/  LDL.LU R5, [R1+0x1524] ;  /* 0x0015240001057983 */ /* 0x000ee40000300800 */
[----:B------:R-:W2:Y:S02]  /*4f270*/  LDL.LU R6, [R1+0x1528] ;  /* 0x0015280001067983 */ /* 0x000ea40000300800 */
[----:B------:R-:W2:Y:S02]  /*4f280*/  LDL.LU R7, [R1+0x152c] ;  /* 0x00152c0001077983 */ /* 0x000ea40000300800 */
[----:B--2---:R-:W-:Y:S01]  /*4f290*/  STL.64 [R1+0x4868], R6 ;  /* 0x0048680601007387 */ /* 0x004fe20000100a00 */
[----:B---3--:R-:W-:Y:S02]  /*4f2a0*/  STL.64 [R1+0x4860], R4 ;  /* 0x0048600401007387 */ /* 0x008fe40000100a00 */
[----:B------:R-:W2:Y:S02]  /*4f2b0*/  LDL R20, [R1+0xa0] ;  /* 0x0000a00001147983 */ /* 0x000ea40000100800 */
[----:B------:R-:W2:Y:S02]  /*4f2c0*/  LDL R21, [R1+0xa4] ;  /* 0x0000a40001157983 */ /* 0x000ea40000100800 */
[----:B--2---:R0:W-:Y:S04]  /*4f2d0*/  STL.64 [R1+0x4870], R20 ;  /* 0x0048701401007387 */ /* 0x0041e80000100a00 */
[----:B0-----:R-:W2:Y:S01]  /*4f2e0*/  LDL R20, [R1+0xd0] ;  /* 0x0000d00001147983 */ /* 0x001ea20000100800 */
[----:B------:R-:W-:-:S05]  /*4f2f0*/  IMAD.MOV.U32 R21, RZ, RZ, R0 ;  /* 0x000000ffff157224 */ /* 0x000fca00078e0000 */
[----:B--2---:R0:W-:Y:S04]  /*4f300*/  STL.64 [R1+0x4888], R20 ;  /* 0x0048881401007387 */ /* 0x0041e80000100a00 */
[----:B0-----:R-:W2:Y:S01]  /*4f310*/  LDL.64 R20, [R1+0xe0] ;  /* 0x0000e00001147983 */ /* 0x001ea20000100a00 */
[----:B------:R-:W3:Y:S02]  /*4f320*/  LDL.LU R4, [R1+0x1530] ;  /* 0x0015300001047983 */ /* 0x000ee40000300800 */
[----:B------:R-:W3:Y:S02]  /*4f330*/  LDL.LU R5, [R1+0x1534] ;  /* 0x0015340001057983 */ /* 0x000ee40000300800 */
[----:B------:R-:W2:Y:S01]  /*4f340*/  LDL.LU R6, [R1+0x1538] ;  /* 0x0015380001067983 */ /* 0x000ea20000300800 */
[----:B------:R-:W2:Y:S04]  /*4f350*/  LDL.LU R7, [R1+0x153c] ;  /* 0x00153c0001077983 */ /* 0x000ea80000300800 */
        /* <DEDUP_REMOVED lines=12> */
[----:B----4-:R0:W-:Y:S04]  /*4f420*/  STL.64 [R1+0x4818], R16 ;  /* 0x0048181001007387 */ /* 0x0101e80000100a00 */
        /* <DEDUP_REMOVED lines=23> */
[----:B------:R-:W-:Y:S01]  /*4f5a0*/  STL [R1+0x366c], R11 ;  /* 0x00366c0b01007387 */ /* 0x000fe20000100800 */
[----:B------:R-:W-:Y:S02]  /*4f5b0*/  STL [R1+0x3668], R10 ;  /* 0x0036680a01007387 */ /* 0x000fe40000100800 */
[----:B------:R-:W-:Y:S02]  /*4f5c0*/  STL.64 [R1+0x1f0], R4 ;  /* 0x0001f00401007387 */ /* 0x000fe40000100a00 */
[----:B------:R0:W-:Y:S02]  /*4f5d0*/  STL.64 [R1+0x1f8], R6 ;  /* 0x0001f80601007387 */ /* 0x0001e40000100a00 */
[----:B0-----:R-:W4:Y:S01]  /*4f5e0*/  LDL.LU.64 R6, [R1+0x4898] ;  /* 0x0048980001067983 */ /* 0x001f220000300a00 */
[----:B------:R-:W4:Y:S02]  /*4f5f0*/  LDL.LU.64 R4, [R1+0x4890] ;  /* 0x0048900001047983 */ /* 0x000f240000300a00 */
[----:B------:R-:W4:Y:S02]  /*4f600*/  LDL.LU.64 R20, [R1+0x4888] ;  /* 0x0048880001147983 */ /* 0x000f240000300a00 */
[----:B----4-:R-:W-:Y:S01]  /*4f610*/  HMMA.16816.F32 R20, R24, R20, R4 ;  /* 0x000000141814723c */ /* 0x010fe20000001804 */
[----:B------:R-:W4:Y:S01]  /*4f620*/  LDL.LU.64 R6, [R1+0x4880] ;  /* 0x0048800001067983 */ /* 0x000f220000300a00 */
[----:B------:R-:W4:Y:S11]  /*4f630*/  LDL.LU.64 R4, [R1+0x4878] ;  /* 0x0048780001047983 */ /* 0x000f360000300a00 */
[----:B------:R-:W-:Y:S10]  /*4f640*/  @!UPT UIADD3 URZ, URZ, URZ, URZ ;  /* 0x0000003f3f3ff290 */ /* 0x000ff4000fffe03f */
[----:B------:R0:W-:Y:S04]  /*4f650*/  STL.64 [R1+0x1e0], R20 ;  /* 0x0001e01401007387 */ /* 0x0001e80000100a00 */
[----:B0-----:R-:W4:Y:S01]  /*4f660*/  LDL.LU.64 R20, [R1+0x4870] ;  /* 0x0048700001147983 */ /* 0x001f220000300a00 */
[----:B------:R-:W-:Y:S02]  /*4f670*/  IMAD.MOV.U32 R11, RZ, RZ, R22 ;  /* 0x000000ffff0b7224 */ /* 0x000fe400078e0016 */
[----:B------:R-:W-:-:S05]  /*4f680*/  IMAD.MOV.U32 R10, RZ, RZ, R23 ;  /* 0x000000ffff0a7224 */ /* 0x000fca00078e0017 */
[----:B------:R-:W-:Y:S01]  /*4f690*/  STL [R1+0x3674], R10 ;  /* 0x0036740a01007387 */ /* 0x000fe20000100800 */
[----:B------:R-:W-:Y:S01]  /*4f6a0*/  STL [R1+0x3670], R11 ;  /* 0x0036700b01007387 */ /* 0x000fe20000100800 */
[C---:B----4-:R-:W-:Y:S02]  /*4f6b0*/  HMMA.16816.F32 R20, R24.reuse, R20, R4 ;  /* 0x000000141814723c */ /* 0x050fe40000001804 */
[----:B------:R-:W4:Y:S01]  /*4f6c0*/  LDL.LU.64 R6, [R1+0x4868] ;  /* 0x0048680001067983 */ /* 0x000f220000300a00 */
[----:B------:R-:W4:Y:S11]  /*4f6d0*/  LDL.LU.64 R4, [R1+0x4860] ;  /* 0x0048600001047983 */ /* 0x000f360000300a00 */
[----:B------:R-:W-:Y:S09]  /*4f6e0*/  @!UPT UIADD3 URZ, URZ, URZ, URZ ;  /* 0x0000003f3f3ff290 */ /* 0x000ff2000fffe03f */
[----:B------:R0:W-:Y:S01]  /*4f6f0*/  STL.64 [R1+0x1d0], R20 ;  /* 0x0001d01401007387 */ /* 0x0001e20000100a00 */
[----:B------:R-:W-:Y:S03]  /*4f700*/  STL.64 [R1+0x1d8], R22 ;  /* 0x0001d81601007387 */ /* 0x000fe60000100a00 */
[----:B0-----:R-:W4:Y:S02]  /*4f710*/  LDL.LU.64 R20, [R1+0x4858] ;  /* 0x0048580001147983 */ /* 0x001f240000300a00 */
[C---:B----4-:R-:W-:Y:S11]  /*4f720*/  HMMA.16816.F32 R4, R24.reuse, R20, R4 ;  /* 0x000000141804723c */ /* 0x050ff60000001804 */
[----:B------:R-:W-:Y:S11]  /*4f730*/  @!UPT UIADD3 URZ, URZ, URZ, URZ ;  /* 0x0000003f3f3ff290 */ /* 0x000ff6000fffe03f */
[----:B------:R-:W-:Y:S01]  /*4f740*/  @!UPT UIADD3 URZ, URZ, URZ, URZ ;  /* 0x0000003f3f3ff290 */ /* 0x000fe2000fffe03f */
[----:B------:R0:W-:Y:S01]  /*4f750*/  STL.64 [R1+0x1c0], R4 ;  /* 0x0001c00401007387 */ /* 0x0001e20000100a00 */
[----:B------:R2:W-:Y:S03]  /*4f760*/  STL.64 [R1+0x1c8], R6 ;  /* 0x0001c80601007387 */ /* 0x0005e60000100a00 */
[----:B0-----:R-:W2:Y:S01]  /*4f770*/  LDL.LU.64 R4, [R1+0x4850] ;  /* 0x0048500001047983 */ /* 0x001ea20000300a00 */
[----:B------:R-:W-:Y:S01]  /*4f780*/  STL.64 [R1+0x4760], R20 ;  /* 0x0047601401007387 */ /* 0x000fe20000100a00 */
[----:B--2---:R-:W-:Y:S02]  /*4f790*/  HMMA.16816.F32 R4, R24, R4, R16 ;  /* 0x000000041804723c */ /* 0x004fe40000001810 */
[----:B------:R-:W2:Y:S01]  /*4f7a0*/  LDL.LU.64 R18, [R1+0x4848] ;  /* 0x0048480001127983 */ /* 0x000ea20000300a00 */
[----:B------:R-:W2:Y:S11]  /*4f7b0*/  LDL.LU.64 R16, [R1+0x4840] ;  /* 0x0048400001107983 */ /* 0x000eb60000300a00 */
[----:B------:R-:W-:Y:S09]  /*4f7c0*/  @!UPT UIADD3 URZ, URZ, URZ, URZ ;  /* 0x0000003f3f3ff290 */ /* 0x000ff2000fffe03f */
[----:B------:R0:W-:Y:S04]  /*4f7d0*/  STL.64 [R1+0x490], R4 ;  /* 0x0004900401007387 */ /* 0x0001e80000100a00 */
[----:B0-----:R-:W2:Y:S01]  /*4f7e0*/  LDL.LU.64 R4, [R1+0x4838] ;  /* 0x0048380001047983 */ /* 0x001ea20000300a00 */
[----:B------:R-:W-:Y:S02]  /*4f7f0*/  IMAD.MOV.U32 R10, RZ, RZ, R6 ;  /* 0x000000ffff0a7224 */ /* 0x000fe400078e0006 */
[----:B------:R-:W-:-:S05]  /*4f800*/  IMAD.MOV.U32 R11, RZ, RZ, R7 ;  /* 0x000000ffff0b7224 */ /* 0x000fca00078e0007 */
[----:B------:R-:W-:Y:S01]  /*4f810*/  STL [R1+0x367c], R11 ;  /* 0x00367c0b01007387 */ /* 0x000fe20000100800 */
[----:B------:R-:W-:Y:S01]  /*4f820*/  STL [R1+0x3678], R10 ;  /* 0x0036780a01007387 */ /* 0x000fe20000100800 */
        /* <DEDUP_REMOVED lines=9> */
[----:B------:R-:W-:Y:S11]  /*4f8c0*/  @!UPT UIADD3 URZ, URZ, URZ, URZ ;  /* 0x0000003f3f3ff290 */ /* 0x000ff6000fffe03f */
[----:B------:R-:W-:Y:S02]  /*4f8d0*/  IMAD.MOV.U32 R11, RZ, RZ, R6 ;  /* 0x000000ffff0b7224 */ /* 0x000fe400078e0006 */
[----:B------:R-:W-:Y:S01]  /*4f8e0*/  IMAD.MOV.U32 R10, RZ, RZ, R7 ;  /* 0x000000ffff0a7224 */ /* 0x000fe200078e0007 */
[----:B------:R0:W-:Y:S01]  /*4f8f0*/  STL.64 [R1+0x470], R4 ;  /* 0x0004700401007387 */ /* 0x0001e20000100a00 */
[----:B------:R-:W2:Y:S03]  /*4f900*/  LDL.LU.64 R6, [R1+0x4810] ;  /* 0x0048100001067983 */ /* 0x000ea60000300a00 */
[----:B0-----:R-:W2:Y:S01]  /*4f910*/  LDL.LU.64 R4, [R1+0x4808] ;  /* 0x0048080001047983 */ /* 0x001ea20000300a00 */
[----:B------:R-:W-:Y:S02]  /*4f920*/  STL [R1+0x3684], R11 ;  /* 0x0036840b01007387 */ /* 0x000fe40000100800 */
[----:B------:R-:W-:Y:S02]  /*4f930*/  STL [R1+0x3680], R10 ;  /* 0x0036800a01007387 */ /* 0x000fe40000100800 */
[----:B------:R0:W-:Y:S02]  /*4f940*/  STL.64 [R1+0x47c0], R8 ;  /* 0x0047c00801007387 */ /* 0x0001e40000100a00 */
[----:B0-----:R-:W4:Y:S01]  /*4f950*/  LDL.LU R8, [R1+0x14a0] ;  /* 0x0014a00001087983 */ /* 0x001f220000300800 */
[----:B------:R-:W4:Y:S02]  /*4f960*/  LDL.LU R9, [R1+0x14a4] ;  /* 0x0014a40001097983 */ /* 0x000f240000300800 */
[----:B------:R-:W4:Y:S02]  /*4f970*/  LDL.LU R10, [R1+0x14a8] ;  /* 0x0014a800010a7983 */ /* 0x000f240000300800 */
[----:B------:R-:W4:Y:S01]  /*4f980*/  LDL.LU R11, [R1+0x14ac] ;  /* 0x0014ac00010b7983 */ /* 0x000f220000300800 */
[C---:B---3--:R-:W-:Y:S01]  /*4f990*/  HMMA.16816.F32 R16, R24.reuse, R16, R12 ;  /* 0x000000101810723c */ /* 0x048fe2000000180c */
[----:B------:R-:W2:Y:S11]  /*4f9a0*/  LDL.LU.64 R12, [R1+0x4800] ;  /* 0x00480000010c7983 */ /* 0x000eb60000300a00 */
[----:B------:R-:W-:Y:S11]  /*4f9b0*/  @!UPT UIADD3 URZ, URZ, URZ, URZ ;  /* 0x0000003f3f3ff290 */ /* 0x000ff6000fffe03f */
[----:B------:R-:W-:Y:S01]  /*4f9c0*/  STL.64 [R1+0x460], R16 ;  /* 0x0004601001007387 */ /* 0x000fe20000100a00 */
[----:B------:R0:W-:Y:S03]  /*4f9d0*/  STL.64 [R1+0x468], R18 ;  /* 0x0004681201007387 */ /* 0x0001e60000100a00 */
[----:B0-----:R-:W3:Y:S01]  /*4f9e0*/  LDL.LU.64 R18, [R1+0x47f8] ;  /* 0x0047f80001127983 */ /* 0x001ee20000300a00 */
[----:B------:R-:W3:Y:S02]  /*4f9f0*/  LDL.LU.64 R16, [R1+0x47f0] ;  /* 0x0047f00001107983 */ /* 0x000ee40000300a00 */
[----:B------:R-:W-:Y:S02]  /*4fa00*/  IMAD.MOV.U32 R20, RZ, RZ, R28 ;  /* 0x000000ffff147224 */ /* 0x000fe400078e001c */
[----:B------:R-:W-:Y:S01]  /*4fa10*/  IMAD.MOV.U32 R21, RZ, RZ, R3 ;  /* 0x000000ffff157224 */ /* 0x000fe200078e0003 */
[C---:B--2---:R-:W-:Y:S01]  /*4fa20*/  HMMA.16816.F32 R12, R24.reuse, R12, R4 ;  /* 0x0000000c180c723c */ /* 0x044fe20000001804 */
[----:B------:R-:W2:Y:S01]  /*4fa30*/  LDL.LU.64 R6, [R1+0x47e8] ;  /* 0x0047e80001067983 */ /* 0x000ea20000300a00 */
[----:B------:R-:W2:Y:S11]  /*4fa40*/  LDL.LU.64 R4, [R1+0x47e0] ;  /* 0x0047e00001047983 */ /* 0x000eb60000300a00 */
[----:B------:R-:W-:Y:S10]  /*4fa50*/  @!UPT UIADD3 URZ, URZ, URZ, URZ ;  /* 0x0000003f3f3ff290 */ /* 0x000ff4000fffe03f */
[----:B------:R-:W-:Y:S01]  /*4fa60*/  STL.64 [R1+0x450], R12 ;  /* 0x0004500c01007387 */ /* 0x000fe20000100a00 */
[----:B------:R0:W-:Y:S03]  /*4fa70*/  STL.64 [R1+0x458], R14 ;  /* 0x0004580e01007387 */ /* 0x0001e60000100a00 */
[----:B0-----:R-:W2:Y:S01]  /*4fa80*/  LDL.LU.64 R14, [R1+0x47d8] ;  /* 0x0047d800010e7983 */ /* 0x001ea20000300a00 */
[----:B------:R-:W4:Y:S01]  /*4fa90*/  LDL.LU.64 R12, [R1+0x47d0] ;  /* 0x0047d000010c7983 */ /* 0x000f220000300a00 */
[C---:B---3--:R-:W-:Y:S01]  /*4faa0*/  HMMA.16816.F32 R20, R24.reuse, R20, R16 ;  /* 0x000000141814723c */ /* 0x048fe20000001810 */
[----:B------:R-:W2:Y:S07]  /*4fab0*/  LDL.LU.64 R16, [R1+0x47c8] ;  /* 0x0047c80001107983 */ /* 0x000eae0000300a00 */
[C---:B--2---:R-:W-:Y:S01]  /*4fac0*/  HMMA.16816.F32 R4, R24.reuse, R16, R4 ;  /* 0x000000101804723c */ /* 0x044fe20000001804 */
[----:B------:R-:W2:Y:S11]  /*4fad0*/  LDL.LU R16, [R1+0x1320] ;  /* 0x0013200001107983 */ /* 0x000eb60000300800 */
[----:B------:R-:W-:Y:S03]  /*4fae0*/  @!UPT UIADD3 URZ, URZ, URZ, URZ ;  /* 0x0000003f3f3ff290 */ /* 0x000fe6000fffe03f */
[----:B------:R-:W-:Y:S02]  /*4faf0*/  STL.64 [R1+0x440], R20 ;  /* 0x0004401401007387 */ /* 0x000fe40000100a00 */
[----:B------:R-:W-:Y:S06]  /*4fb00*/  STL.64 [R1+0x448], R22 ;  /* 0x0004481601007387 */ /* 0x000fec0000100a00 */
        /* <DEDUP_REMOVED lines=9> */
[----:B------:R-:W2:Y:S04]  /*4fba0*/  LDL.64 R20, [R1+0xd0] ;  /* 0x0000d00001147983 */ /* 0x000ea80000100a00 */
[----:B--2---:R0:W-:Y:S04]  /*4fbb0*/  STL.64 [R1+0x4768], R20 ;  /* 0x0047681401007387 */ /* 0x0041e80000100a00 */
[----:B0-----:R-:W2:Y:S01]  /*4fbc0*/  LDL.LU R20, [R1+0x12f0] ;  /* 0x0012f00001147983 */ /* 0x001ea20000300800 */
[----:B------:R-:W2:Y:S02]  /*4fbd0*/  LDL.LU R21, [R1+0x12f4] ;  /* 0x0012f40001157983 */ /* 0x000ea40000300800 */
[----:B------:R-:W2:Y:S02]  /*4fbe0*/  LDL.LU R22, [R1+0x12f8] ;  /* 0x0012f80001167983 */ /* 0x000ea40000300800 */
[----:B------:R-:W2:Y:S01]  /*4fbf0*/  LDL.LU R23, [R1+0x12fc] ;  /* 0x0012fc0001177983 */ /* 0x000ea20000300800 */
[C---:B----4-:R-:W-:Y:S01]  /*4fc00*/  HMMA.16816.F32 R8, R24.reuse, R12, R8 ;  /* 0x0000000c1808723c */ /* 0x050fe20000001808 */
[----:B--2---:R-:W-:Y:S01]  /*4fc10*/  STL.64 [R1+0x4778], R22 ;  /* 0x0047781601007387 */ /* 0x004fe20000100a00 */
[----:B------:R0:W-:Y:S03]  /*4fc20*/  STL.64 [R1+0x4770], R20 ;  /* 0x0047701401007387 */ /* 0x0001e60000100a00 */
[----:B0-----:R-:W2:Y:S04]  /*4fc30*/  LDL.64 R20, [R1+0xf0] ;  /* 0x0000f00001147983 */ /* 0x001ea80000100a00 */
[----:B--2---:R0:W-:Y:S04]  /*4fc40*/  STL.64 [R1+0x4790], R20 ;  /* 0x0047901401007387 */ /* 0x0041e80000100a00 */
[----:B0-----:R-:W2:Y:S10]  /*4fc50*/  LDL.64 R20, [R1+0x100] ;  /* 0x0001000001147983 */ /* 0x001eb40000100a00 */
[----:B------:R0:W-:Y:S02]  /*4fc60*/  STL.64 [R1+0x420], R8 ;  /* 0x0004200801007387 */ /* 0x0001e40000100a00 */
[----:B------:R-:W-:Y:S01]  /*4fc70*/  STL.64 [R1+0x428], R10 ;  /* 0x0004280a01007387 */ /* 0x000fe20000100a00 */
[----:B0-----:R-:W3:Y:S01]  /*4fc80*/  LDL.LU.64 R8, [R1+0x47c0] ;  /* 0x0047c00001087983 */ /* 0x001ee20000300a00 */
        /* <DEDUP_REMOVED lines=12> */
[C---:B---3--:R-:W-:Y:S01]  /*4fd50*/  HMMA.16816.F32 R4, R24.reuse, R8, R4 ;  /* 0x000000081804723c */ /* 0x048fe20000001804 */
[----:B----4-:R-:W-:Y:S01]  /*4fd60*/  STL.64 [R1+0x47a0], R14 ;  /* 0x0047a00e01007387 */ /* 0x010fe20000100a00 */
[----:B--2---:R0:W-:Y:S03]  /*4fd70*/  STL.64 [R1+0x4798], R12 ;  /* 0x0047980c01007387 */ /* 0x0041e60000100a00 */
[----:B0-----:R-:W2:Y:S01]  /*4fd80*/  LDL.LU R12, [R1+0x1310] ;  /* 0x00131000010c7983 */ /* 0x001ea20000300800 */
[----:B------:R-:W2:Y:S02]  /*4fd90*/  LDL.LU R13, [R1+0x1314] ;  /* 0x00131400010d7983 */ /* 0x000ea40000300800 */
[----:B------:R-:W2:Y:S02]  /*4fda0*/  LDL.LU R14, [R1+0x1318] ;  /* 0x00131800010e7983 */ /* 0x000ea40000300800 */
[----:B------:R-:W2:Y:S11]  /*4fdb0*/  LDL.LU R15, [R1+0x131c] ;  /* 0x00131c00010f7983 */ /* 0x000eb60000300800 */
[----:B------:R-:W-:Y:S02]  /*4fdc0*/  @!UPT UIADD3 URZ, URZ, URZ, URZ ;  /* 0x0000003f3f3ff290 */ /* 0x000fe4000fffe03f */
[----:B------:R0:W-:Y:S01]  /*4fdd0*/  STL.64 [R1+0x410], R4 ;  /* 0x0004100401007387 */ /* 0x0001e20000100a00 */
[----:B------:R-:W-:Y:S03]  /*4fde0*/  STL.64 [R1+0x418], R6 ;  /* 0x0004180601007387 */ /* 0x000fe60000100a00 */
[----:B0-----:R-:W3:Y:S01]  /*4fdf0*/  LDL.LU.64 R4, [R1+0x47b8] ;  /* 0x0047b80001047983 */ /* 0x001ee20000300a00 */
[----:B------:R0:W-:Y:S03]  /*4fe00*/  STL.64 [R1+0x46f0], R8 ;  /* 0x0046f00801007387 */ /* 0x0001e60000100a00 */
[----:B0-----:R-:W4:Y:S01]  /*4fe10*/  LDL.64 R8, [R1+0xa0] ;  /* 0x0000a00001087983 */ /* 0x001f220000100a00 */
[----:B---3--:R-:W-:Y:S03]  /*4fe20*/  HMMA.16816.F32 R24, R24, R4, R16 ;  /* 0x000000041818723c */ /* 0x008fe60000001810 */
[----:B------:R-:W2:Y:S01]  /*4fe30*/  LDL.LU.64 R18, [R1+0x47b0] ;  /* 0x0047b00001127983 */ /* 0x000ea20000300a00 */
[----:B------:R-:W2:Y:S02]  /*4fe40*/  LDL.LU.64 R16, [R1+0x47a8] ;  /* 0x0047a80001107983 */ /* 0x000ea40000300a00 */
[----:B------:R0:W-:Y:S02]  /*4fe50*/  STL.64 [R1+0x4758], R4 ;  /* 0x0047580401007387 */ /* 0x0001e40000100a00 */
[----:B------:R-:W-:Y:S01]  /*4fe60*/  IMAD.MOV.U32 R3, RZ, RZ, R21 ;  /* 0x000000ffff037224 */ /* 0x000fe200078e0015 */
[----:B0-----:R-:W4:Y:S11]  /*4fe70*/  LDL.LU R4, [R1+0x12d0] ;  /* 0x0012d00001047983 */ /* 0x001f360000300800 */
[----:B------:R-:W-:Y:S03]  /*4fe80*/  @!UPT UIADD3 URZ, URZ, URZ, URZ ;  /* 0x0000003f3f3ff290 */ /* 0x000fe6000fffe03f */
[----:B------:R-:W-:Y:S01]  /*4fe90*/  STL.64 [R1+0x1b0], R24 ;  /* 0x0001b01801007387 */ /* 0x000fe20000100a00 */
[----:B------:R0:W-:Y:S02]  /*4fea0*/  STL.64 [R1+0x1b8], R26 ;  /* 0x0001b81a01007387 */ /* 0x0001e40000100a00 */
[----:B------:R-:W4:Y:S02]  /*4feb0*/  LDL.LU R5, [R1+0x12d4] ;  /* 0x0012d40001057983 */ /* 0x000f240000300800 */
[----:B------:R-:W4:Y:S01]  /*4fec0*/  LDL.LU R6, [R1+0x12d8] ;  /* 0x0012d80001067983 */ /* 0x000f220000300800 */
[----:B------:R-:W4:Y:S01]  /*4fed0*/  LDL.LU R7, [R1+0x12dc] ;  /* 0x0012dc0001077983 */ /* 0x000f220000300800 */
[----:B0-----:R-:W-:Y:S01]  /*4fee0*/  IMAD.MOV.U32 R26, RZ, RZ, R20 ;  /* 0x000000ffff1a7224 */ /* 0x001fe200078e0014 */
        /* <DEDUP_REMOVED lines=19> */
[----:B------:R-:W3:Y:S02]  /*50020*/  LDL.LU.64 R20, [R1+0x4770] ;  /* 0x0047700001147983 */ /* 0x000ee40000300a00 */
[----:B------:R-:W-:-:S02]  /*50030*/  IMAD.MOV.U32 R24, RZ, RZ, R2 ;  /* 0x000000ffff187224 */ /* 0x000fc400078e0002 */
[----:B------:R-:W-:Y:S01]  /*50040*/  IMAD.MOV.U32 R25, RZ, RZ, R0 ;  /* 0x000000ffff197224 */ /* 0x000fe200078e0000 */
[----:B------:R-:W-:Y:S01]  /*50050*/  STL [R1+0x46a4], R27 ;  /* 0x0046a41b01007387 */ /* 0x000fe20000100800 */
[----:B------:R-:W-:Y:S05]  /*50060*/  STL [R1+0x46a0], R28 ;  /* 0x0046a01c01007387 */ /* 0x000fea0000100800 */
[C---:B---3--:R-:W-:Y:S11]  /*50070*/  HMMA.16816.F32 R20, R16.reuse, R24, R20 ;  /* 0x000000181014723c */ /* 0x048ff60000001814 */
[----:B------:R-:W-:Y:S11]  /*50080*/  @!UPT UIADD3 URZ, URZ, URZ, URZ ;  /* 0x0000003f3f3ff290 */ /* 0x000ff6000fffe03f */
[----:B------:R-:W-:Y:S01]  /*50090*/  @!UPT UIADD3 URZ, URZ, URZ, URZ ;  /* 0x0000003f3f3ff290 */ /* 0x000fe2000fffe03f */
[----:B------:R0:W-:Y:S01]  /*500a0*/  STL.64 [R1+0x180], R20 ;  /* 0x0001801401007387 */ /* 0x0001e20000100a00 */
[----:B------:R-:W-:Y:S03]  /*500b0*/  STL.64 [R1+0x188], R22 ;  /* 0x0001881601007387 */ /* 0x000fe60000100a00 */
[----:B0-----:R-:W3:Y:S01]  /*500c0*/  LDL.LU.64 R20, [R1+0x4768] ;  /* 0x0047680001147983 */ /* 0x001ee20000300a00 */
[----:B------:R0:W-:Y:S03]  /*500d0*/  STL.64 [R1+0x4668], R24 ;  /* 0x0046681801007387 */ /* 0x0001e60000100a00 */
[----:B0-----:R-:W3:Y:S01]  /*500e0*/  LDL.LU R24, [R1+0x12e0] ;  /* 0x0012e00001187983 */ /* 0x001ee20000300800 */
[----:B------:R-:W3:Y:S02]  /*500f0*/  LDL.LU R25, [R1+0x12e4] ;  /* 0x0012e40001197983 */ /* 0x000ee40000300800 */
[----:B------:R-:W3:Y:S02]  /*50100*/  LDL.LU R26, [R1+0x12e8] ;  /* 0x0012e800011a7983 */ /* 0x000ee40000300800 */
[----:B------:R-:W3:Y:S02]  /*50110*/  LDL.LU R27, [R1+0x12ec] ;  /* 0x0012ec00011b7983 */ /* 0x000ee40000300800 */
[C---:B---3--:R-:W-:Y:S11]  /*50120*/  HMMA.16816.F32 R24, R16.reuse, R20, R24 ;  /* 0x000000141018723c */ /* 0x048ff60000001818 */
[----:B------:R-:W-:Y:S11]  /*50130*/  @!UPT UIADD3 URZ, URZ, URZ, URZ ;  /* 0x0000003f3f3ff290 */ /* 0x000ff6000fffe03f */
[----:B------:R-:W-:Y:S01]  /*50140*/  @!UPT UIADD3 URZ, URZ, URZ, URZ ;  /* 0x0000003f3f3ff290 */ /* 0x000fe2000fffe03f */
[----:B------:R0:W-:Y:S01]  /*50150*/  STL.64 [R1+0x170], R24 ;  /* 0x0001701801007387 */ /* 0x0001e20000100a00 */
[----:B------:R-:W-:Y:S02]  /*50160*/  STL.64 [R1+0x178], R26 ;  /* 0x0001781a01007387 */ /* 0x000fe40000100a00 */
[----:B0-----:R-:W-:Y:S02]  /*50170*/  IMAD.MOV.U32 R25, RZ, RZ, R20 ;  /* 0x000000ffff197224 */ /* 0x001fe400078e0014 */
[----:B------:R-:W-:Y:S02]  /*50180*/  IMAD.MOV.U32 R24, RZ, RZ, R21 ;  /* 0x000000ffff187224 */ /* 0x000fe400078e0015 */
[----:B------:R-:W2:Y:S01]  /*50190*/  LDL.LU.64 R20, [R1+0x4760] ;  /* 0x0047600001147983 */ /* 0x000ea20000300a00 */
[----:B----4-:R-:W-:Y:S02]  /*501a0*/  HMMA.16816.F32 R4, R16, R8, R4 ;  /* 0x000000081004723c */ /* 0x010fe40000001804 */
[----:B------:R-:W-:Y:S02]  /*501b0*/  STL [R1+0x46ac], R24 ;  /* 0x0046ac1801007387 */ /* 0x000fe40000100800 */
[----:B------:R-:W-:Y:S02]  /*501c0*/  STL [R1+0x46a8], R25 ;  /* 0x0046a81901007387 */ /* 0x000fe40000100800 */
[----:B------:R-:W-:-:S02]  /*501d0*/  IMAD.MOV.U32 R0, RZ, RZ, R9 ;  /* 0x000000ffff007224 */ /* 0x000fc400078e0009 */
[----:B------:R-:W-:Y:S11]  /*501e0*/  IMAD.MOV.U32 R2, RZ, RZ, R8 ;  /* 0x000000ffff027224 */ /* 0x000ff600078e0008 */
[----:B------:R-:W-:Y:S04]  /*501f0*/  @!UPT UIADD3 URZ, URZ, URZ, URZ ;  /* 0x0000003f3f3ff290 */ /* 0x000fe8000fffe03f */
[----:B------:R-:W-:Y:S01]  /*50200*/  STL.64 [R1+0x160], R4 ;  /* 0x0001600401007387 */ /* 0x000fe20000100a00 */
[----:B------:R2:W-:Y:S02]  /*50210*/  STL.64 [R1+0x168], R6 ;  /* 0x0001680601007387 */ /* 0x0005e40000100a00 */
[----:B------:R-:W-:Y:S02]  /*50220*/  STL [R1+0x46b4], R0 ;  /* 0x0046b40001007387 */ /* 0x000fe40000100800 */
[----:B------:R-:W-:Y:S01]  /*50230*/  STL [R1+0x46b0], R2 ;  /* 0x0046b00201007387 */ /* 0x000fe20000100800 */
[----:B--2---:R-:W-:Y:S11]  /*50240*/  HMMA.16816.F32 R4, R16, R20, R12 ;  /* 0x000000141004723c */ /* 0x004ff6000000180c */
[----:B------:R-:W-:Y:S11]  /*50250*/  @!UPT UIADD3 URZ, URZ, URZ, URZ ;  /* 0x0000003f3f3ff290 */ /* 0x000ff6000fffe03f */
[----:B------:R-:W-:Y:S01]  /*50260*/  @!UPT UIADD3 URZ, URZ, URZ, URZ ;  /* 0x0000003f3f3ff290 */ /* 0x000fe2000fffe03f */
[----:B------:R-:W-:Y:S01]  /*50270*/  STL.64 [R1+0x150], R4 ;  /* 0x0001500401007387 */ /* 0x000fe20000100a00 */
[----:B------:R-:W-:Y:S02]  /*50280*/  STL.64 [R1+0x158], R6 ;  /* 0x0001580601007387 */ /* 0x000fe40000100a00 */
[----:B------:R-:W2:Y:S02]  /*50290*/  LDL.LU R8, [R1+0x1250] ;  /* 0x0012500001087983 */ /* 0x000ea40000300800 */
[----:B------:R-:W2:Y:S01]  /*502a0*/  LDL.LU R9, [R1+0x1254] ;  /* 0x0012540001097983 */ /* 0x000ea20000300800 */
[----:B------:R-:W3:Y:S01]  /*502b0*/  LDL.LU R10, [R1+0x1258] ;  /* 0x00125800010a7983 */ /* 0x000ee20000300800 */
[----:B------:R-:W3:Y:S03]  /*502c0*/  LDL.LU R11, [R1+0x125c] ;  /* 0x00125c00010b7983 */ /* 0x000ee60000300800 */
[----:B---3--:R-:W-:Y:S01]  /*502d0*/  STL.64 [R1+0x4700], R10 ;  /* 0x0047000a01007387 */ /* 0x008fe20000100a00 */
[----:B--2---:R0:W-:Y:S03]  /*502e0*/  STL.64 [R1+0x46f8], R8 ;  /* 0x0046f80801007387 */ /* 0x0041e60000100a00 */
[----:B0-----:R-:W2:Y:S04]  /*502f0*/  LDL.64 R8, [R1+0x10] ;  /* 0x0000100001087983 */ /* 0x001ea80000100a00 */
[----:B--2---:R0:W-:Y:S04]  /*50300*/  STL.64 [R1+0x4710], R8 ;  /* 0x0047100801007387 */ /* 0x0041e80000100a00 */
[----:B0-----:R-:W2:Y:S04]  /*50310*/  LDL.64 R8, [R1+0x20] ;  /* 0x0000200001087983 */ /* 0x001ea80000100a00 */
[----:B--2---:R-:W-:Y:S01]  /*50320*/  STL.64 [R1+0x4728], R8 ;  /* 0x0047280801007387 */ /* 0x004fe20000100a00 */
[----:B------:R-:W2:Y:S03]  /*50330*/  LDL.64 R12, [R1] ;  /* 0x00000000010c7983 */ /* 0x000ea60000100a00 */
[----:B--2---:R0:W-:Y:S04]  /*50340*/  STL.64 [R1+0x4708], R12 ;  /* 0x0047080c01007387 */ /* 0x0041e80000100a00 */
        /* <DEDUP_REMOVED lines=8> */
[----:B------:R-:W2:Y:S04]  /*503d0*/  LDL.64 R8, [R1+0x30] ;  /* 0x0000300001087983 */ /* 0x000ea80000100a00 */
[----:B--2---:R0:W-:Y:S04]  /*503e0*/  STL.64 [R1+0x4740], R8 ;  /* 0x0047400801007387 */ /* 0x0041e80000100a00 */
[----:B0-----:R-:W2:Y:S04]  /*503f0*/  LDL.64 R8, [R1+0x40] ;  /* 0x0000400001087983 */ /* 0x001ea80000100a00 */
[----:B--2---:R0:W-:Y:S04]  /*50400*/  STL.64 [R1+0x4748], R8 ;  /* 0x0047480801007387 */ /* 0x0041e80000100a00 */
[----:B0-----:R-:W2:Y:S04]  /*50410*/  LDL.64 R8, [R1+0x50] ;  /* 0x0000500001087983 */ /* 0x001ea80000100a00 */
[----:B--2---:R0:W-:Y:S04]  /*50420*/  STL.64 [R1+0x4750], R8 ;  /* 0x0047500801007387 */ /* 0x0041e80000100a00 */
[----:B0-----:R-:W4:Y:S01]  /*50430*/  LDL.64 R8, [R1+0x60] ;  /* 0x0000600001087983 */ /* 0x001f220000100a00 */
[----:B---3--:R-:W-:Y:S02]  /*50440*/  STL.64 [R1+0x4720], R14 ;  /* 0x0047200e01007387 */ /* 0x008fe40000100a00 */
[----:B------:R0:W-:Y:S02]  /*50450*/  STL.64 [R1+0x4718], R12 ;  /* 0x0047180c01007387 */ /* 0x0001e40000100a00 */
        /* <DEDUP_REMOVED lines=15> */
[----:B------:R-:W2:Y:S01]  /*50550*/  LDL.LU R23, [R1+0x123c] ;  /* 0x00123c0001177983 */ /* 0x000ea20000300800 */
[----:B----4-:R-:W-:Y:S01]  /*50560*/  HMMA.16816.F32 R4, R16, R8, R4 ;  /* 0x000000081004723c */ /* 0x010fe20000001804 */
[----:B--2---:R-:W-:Y:S01]  /*50570*/  STL.64 [R1+0x46d8], R22 ;  /* 0x0046d81601007387 */ /* 0x004fe20000100a00 */
[----:B---3--:R0:W-:Y:S03]  /*50580*/  STL.64 [R1+0x46d0], R20 ;  /* 0x0046d01401007387 */ /* 0x0081e60000100a00 */
[----:B0-----:R-:W2:Y:S01]  /*50590*/  LDL.LU R20, [R1+0x1240] ;  /* 0x0012400001147983 */ /* 0x001ea20000300800 */
[----:B------:R-:W2:Y:S02]  /*505a0*/  LDL.LU R21, [R1+0x1244] ;  /* 0x0012440001157983 */ /* 0x000ea40000300800 */
[----:B------:R-:W2:Y:S02]  /*505b0*/  LDL.LU R22, [R1+0x1248] ;  /* 0x0012480001167983 */ /* 0x000ea40000300800 */
[----:B------:R-:W2:Y:S01]  /*505c0*/  LDL.LU R23, [R1+0x124c] ;  /* 0x00124c0001177983 */ /* 0x000ea20000300800 */
[----:B------:R0:W-:Y:S01]  /*505d0*/  STL [R1+0x46bc], R26 ;  /* 0x0046bc1a01007387 */ /* 0x0001e20000100800 */
[----:B------:R-:W3:Y:S02]  /*505e0*/  LDL.LU R24, [R1+0x12a0] ;  /* 0x0012a00001187983 */ /* 0x000ee40000300800 */
[----:B------:R-:W3:Y:S01]  /*505f0*/  LDL.LU R25, [R1+0x12a4] ;  /* 0x0012a40001197983 */ /* 0x000ee20000300800 */
[----:B0-----:R-:W3:Y:S01]  /*50600*/  LDL.LU R26, [R1+0x12a8] ;  /* 0x0012a800011a7983 */ /* 0x001ee20000300800 */
[----:B------:R-:W3:Y:S02]  /*50610*/  LDL.LU R27, [R1+0x12ac] ;  /* 0x0012ac00011b7983 */ /* 0x000ee40000300800 */
[----:B------:R-:W-:Y:S05]  /*50620*/  STL [R1+0x46b8], R3 ;  /* 0x0046b80301007387 */ /* 0x000fea0000100800 */
[----:B------:R0:W-:Y:S01]  /*50630*/  STL.64 [R1+0x400], R4 ;  /* 0x0004000401007387 */ /* 0x0001e20000100a00 */
[----:B------:R1:W-:Y:S04]  /*50640*/  STL.64 [R1+0x408], R6 ;  /* 0x0004080601007387 */ /* 0x0003e80000100a00 */
[----:B0-----:R-:W4:Y:S01]  /*50650*/  LDL.LU.64 R4, [R1+0x4758] ;  /* 0x0047580001047983 */ /* 0x001f220000300a00 */
[----:B-1----:R-:W-:-:S02]  /*50660*/  IMAD.MOV.U32 R7, RZ, RZ, R8 ;  /* 0x000000ffff077224 */ /* 0x002fc400078e0008 */
[----:B------:R-:W-:Y:S02]  /*50670*/  IMAD.MOV.U32 R6, RZ, RZ, R9 ;  /* 0x000000ffff067224 */ /* 0x000fe400078e0009 */
[----:B------:R-:W3:Y:S03]  /*50680*/  LDL.LU.64 R8, [R1+0x4750] ;  /* 0x0047500001087983 */ /* 0x000ee60000300a00 */
[----:B------:R-:W-:Y:S02]  /*50690*/  STL [R1+0x46c4], R6 ;  /* 0x0046c40601007387 */ /* 0x000fe40000100800 */
[----:B------:R-:W-:Y:S01]  /*506a0*/  STL [R1+0x46c0], R7 ;  /* 0x0046c00701007387 */ /* 0x000fe20000100800 */
[C---:B---3--:R-:W-:Y:S01]  /*506b0*/  HMMA.16816.F32 R24, R16.reuse, R8, R24 ;  /* 0x000000081018723c */ /* 0x048fe20000001818 */
[----:B------:R-:W-:Y:S11]  /*506c0*/  IMAD.MOV.U32 R28, RZ, RZ, R9 ;  /* 0x000000ffff1c7224 */ /* 0x000ff600078e0009 */
[----:B------:R-:W-:Y:S11]  /*506d0*/  @!UPT UIADD3 URZ, URZ, URZ, URZ ;  /* 0x0000003f3f3ff290 */ /* 0x000ff6000fffe03f */
[----:B------:R-:W-:Y:S01]  /*506e0*/  STL.64 [R1+0x3f0], R24 ;  /* 0x0003f01801007387 */ /* 0x000fe20000100a00 */
[----:B------:R0:W-:Y:S02]  /*506f0*/  STL.64 [R1+0x3f8], R26 ;  /* 0x0003f81a01007387 */ /* 0x0001e40000100a00 */
[----:B0-----:R-:W-:Y:S02]  /*50700*/  IMAD.MOV.U32 R27, RZ, RZ, R8 ;  /* 0x000000ffff1b7224 */ /* 0x001fe400078e0008 */
[----:B------:R-:W3:Y:S03]  /*50710*/  LDL.LU.64 R8, [R1+0x4748] ;  /* 0x0047480001087983 */ /* 0x000ee60000300a00 */
[----:B------:R0:W-:Y:S02]  /*50720*/  STL [R1+0x46c8], R27 ;  /* 0x0046c81b01007387 */ /* 0x0001e40000100800 */
[----:B------:R-:W3:Y:S02]  /*50730*/  LDL.LU R24, [R1+0x1290] ;  /* 0x0012900001187983 */ /* 0x000ee40000300800 */
[----:B------:R-:W3:Y:S01]  /*50740*/  LDL.LU R25, [R1+0x1294] ;  /* 0x0012940001197983 */ /* 0x000ee20000300800 */
[----:B------:R-:W3:Y:S04]  /*50750*/  LDL.LU R26, [R1+0x1298] ;  /* 0x00129800011a7983 */ /* 0x000ee80000300800 */
[----:B0-----:R-:W3:Y:S02]  /*50760*/  LDL.LU R27, [R1+0x129c] ;  /* 0x00129c00011b7983 */ /* 0x001ee40000300800 */
[C---:B---3--:R-:W-:Y:S11]  /*50770*/  HMMA.16816.F32 R24, R16.reuse, R8, R24 ;  /* 0x000000081018723c */ /* 0x048ff60000001818 */
[----:B------:R-:W-:Y:S11]  /*50780*/  @!UPT UIADD3 URZ, URZ, URZ, URZ ;  /* 0x0000003f3f3ff290 */ /* 0x000ff6000fffe03f */
[----:B------:R-:W-:Y:S01]  /*50790*/  @!UPT UIADD3 URZ, URZ, URZ, URZ ;  /* 0x0000003f3f3ff290 */ /* 0x000fe2000fffe03f */
[----:B------:R0:W-:Y:S01]  /*507a0*/  STL.64 [R1+0x3e0], R24 ;  /* 0x0003e01801007387 */ /* 0x0001e20000100a00 */
[----:B------:R-:W-:Y:S02]  /*507b0*/  STL.64 [R1+0x3e8], R26 ;  /* 0x0003e81a01007387 */ /* 0x000fe40000100a00 */
[----:B0-----:R-:W-:Y:S02]  /*507c0*/  IMAD.MOV.U32 R24, RZ, RZ, R8 ;  /* 0x000000ffff187224 */ /* 0x001fe400078e0008 */
[----:B------:R-:W-:Y:S02]  /*507d0*/  IMAD.MOV.U32 R25, RZ, RZ, R9 ;  /* 0x000000ffff197224 */ /* 0x000fe400078e0009 */
[----:B------:R-:W3:Y:S02]  /*507e0*/  LDL.LU.64 R8, [R1+0x4740] ;  /* 0x0047400001087983 */ /* 0x000ee40000300a00 */
[----:B---3--:R-:W-:Y:S01]  /*507f0*/  HMMA.16816.F32 R12, R16, R8, R12 ;  /* 0x00000008100c723c */ /* 0x008fe2000000180c */
[----:B------:R-:W-:-:S02]  /*50800*/  IMAD.MOV.U32 R0, RZ, RZ, R8 ;  /* 0x000000ffff007224 */ /* 0x000fc400078e0008 */
        /* <DEDUP_REMOVED lines=21> */
[----:B------:R-:W-:Y:S03]  /*50960*/  STL.64 [R1+0x3b8], R14 ;  /* 0x0003b80e01007387 */ /* 0x000fe60000100a00 */
[----:B0-----:R-:W3:Y:S01]  /*50970*/  LDL.LU.64 R12, [R1+0x4708] ;  /* 0x00470800010c7983 */ /* 0x001ee20000300a00 */
[----:B------:R-:W3:Y:S02]  /*50980*/  LDL.LU.64 R10, [R1+0x4700] ;  /* 0x00470000010a7983 */ /* 0x000ee40000300a00 */
[----:B------:R-:W3:Y:S02]  /*50990*/  LDL.LU.64 R8, [R1+0x46f8] ;  /* 0x0046f80001087983 */ /* 0x000ee40000300a00 */
[C---:B---3--:R-:W-:Y:S01]  /*509a0*/  HMMA.16816.F32 R8, R16.reuse, R12, R8 ;  /* 0x0000000c1008723c */ /* 0x048fe20000001808 */
[----:B------:R-:W-:Y:S11]  /*509b0*/  IMAD.MOV.U32 R27, RZ, RZ, R12 ;  /* 0x000000ffff1b7224 */ /* 0x000ff600078e000c */
[----:B------:R-:W-:Y:S11]  /*509c0*/  @!UPT UIADD3 URZ, URZ, URZ, URZ ;  /* 0x0000003f3f3ff290 */ /* 0x000ff6000fffe03f */
[----:B------:R0:W-:Y:S01]  /*509d0*/  STL.64 [R1+0x3a0], R8 ;  /* 0x0003a00801007387 */ /* 0x0001e20000100a00 */
[----:B------:R1:W-:Y:S03]  /*509e0*/  STL.64 [R1+0x3a8], R10 ;  /* 0x0003a80a01007387 */ /* 0x0003e60000100a00 */
[----:B0-----:R-:W3:Y:S01]  /*509f0*/  LDL.LU.64 R8, [R1+0x46f0] ;  /* 0x0046f00001087983 */ /* 0x001ee20000300a00 */
[----:B-1----:R-:W-:Y:S02]  /*50a00*/  IMAD.MOV.U32 R11, RZ, RZ, R13 ;  /* 0x000000ffff0b7224 */ /* 0x002fe400078e000d */
[----:B------:R-:W2:Y:S02]  /*50a10*/  LDL.LU.64 R14, [R1+0x46e8] ;  /* 0x0046e800010e7983 */ /* 0x000ea40000300a00 */
[----:B------:R-:W2:Y:S02]  /*50a20*/  LDL.LU.64 R12, [R1+0x46e0] ;  /* 0x0046e000010c7983 */ /* 0x000ea40000300a00 */
[C---:B--2---:R-:W-:Y:S11]  /*50a30*/  HMMA.16816.F32 R20, R16.reuse, R12, R20 ;  /* 0x0000000c1014723c */ /* 0x044ff60000001814 */
[----:B------:R-:W-:Y:S11]  /*50a40*/  @!UPT UIADD3 URZ, URZ, URZ, URZ ;  /* 0x0000003f3f3ff290 */ /* 0x000ff6000fffe03f */
[----:B------:R-:W-:Y:S01]  /*50a50*/  @!UPT UIADD3 URZ, URZ, URZ, URZ ;  /* 0x0000003f3f3ff290 */ /* 0x000fe2000fffe03f */
[----:B------:R-:W-:Y:S01]  /*50a60*/  STL.64 [R1+0x390], R20 ;  /* 0x0003901401007387 */ /* 0x000fe20000100a00 */
[----:B------:R0:W-:Y:S03]  /*50a70*/  STL.64 [R1+0x398], R22 ;  /* 0x0003981601007387 */ /* 0x0001e60000100a00 */
[----:B0-----:R-:W3:Y:S01]  /*50a80*/  LDL.LU.64 R22, [R1+0x46d8] ;  /* 0x0046d80001167983 */ /* 0x001ee20000300a00 */
[----:B------:R-:W3:Y:S02]  /*50a90*/  LDL.LU.64 R20, [R1+0x46d0] ;  /* 0x0046d00001147983 */ /* 0x000ee40000300a00 */
[----:B------:R-:W-:Y:S02]  /*50aa0*/  STL.64 [R1+0x4598], R14 ;  /* 0x0045980e01007387 */ /* 0x000fe40000100a00 */
[----:B------:R0:W-:Y:S02]  /*50ab0*/  STL.64 [R1+0x4590], R12 ;  /* 0x0045900c01007387 */ /* 0x0001e40000100a00 */
[----:B0-----:R-:W4:Y:S01]  /*50ac0*/  LDL.LU R12, [R1+0x1220] ;  /* 0x00122000010c7983 */ /* 0x001f220000300800 */
[----:B------:R-:W4:Y:S02]  /*50ad0*/  LDL.LU R13, [R1+0x1224] ;  /* 0x00122400010d7983 */ /* 0x000f240000300800 */
[----:B------:R-:W4:Y:S02]  /*50ae0*/  LDL.LU R14, [R1+0x1228] ;  /* 0x00122800010e7983 */ /* 0x000f240000300800 */
[----:B------:R-:W4:Y:S01]  /*50af0*/  LDL.LU R15, [R1+0x122c] ;  /* 0x00122c00010f7983 */ /* 0x000f220000300800 */
[----:B------:R-:W-:Y:S01]  /*50b00*/  LOP3.LUT R10, R29, 0x20, RZ, 0x3c, !PT ;  /* 0x000000201d0a7812 */ /* 0x000fe200078e3cff */
[C---:B---3--:R-:W-:Y:S08]  /*50b10*/  HMMA.16816.F32 R20, R16.reuse, R8, R20 ;  /* 0x000000081014723c */ /* 0x048ff00000001814 */
[----:B----4-:R-:W-:Y:S11]  /*50b20*/  HMMA.16816.F32 R16, R16, R4, R12 ;  /* 0x000000041010723c */ /* 0x010ff6000000180c */
[----:B------:R-:W-:Y:S04]  /*50b30*/  @!UPT UIADD3 URZ, URZ, URZ, URZ ;  /* 0x0000003f3f3ff290 */ /* 0x000fe8000fffe03f */
[----:B------:R-:W-:Y:S01]  /*50b40*/  STL.64 [R1+0x380], R20 ;  /* 0x0003801401007387 */ /* 0x000fe20000100a00 */
[----:B------:R-:W-:Y:S02]  /*50b50*/  STL.64 [R1+0x388], R22 ;  /* 0x0003881601007387 */ /* 0x000fe40000100a00 */
[----:B------:R-:W-:Y:S02]  /*50b60*/  IMAD.MOV.U32 R12, RZ, RZ, R27 ;  /* 0x000000ffff0c7224 */ /* 0x000fe400078e001b */
[----:B------:R-:W-:Y:S01]  /*50b70*/  IMAD.MOV.U32 R13, RZ, RZ, R11 ;  /* 0x000000ffff0d7224 */ /* 0x000fe200078e000b */
[----:B------:R-:W-:Y:S01]  /*50b80*/  STL [R1+0x38b8], R29 ;  /* 0x0038b81d01007387 */ /* 0x000fe20000100800 */
[----:B------:R-:W2:Y:S03]  /*50b90*/  LDL.LU R27, [R1+0x46c8] ;  /* 0x0046c800011b7983 */ /* 0x000ea60000300800 */
[----:B------:R-:W0:Y:S04]  /*50ba0*/  LDSM.16.MT88.4 R20, [R29+0x14180] ;  /* 0x014180001d14783b */ /* 0x000e280000004200 */
[----:B------:R-:W-:Y:S01]  /*50bb0*/  STL.64 [R1+0x140], R16 ;  /* 0x0001401001007387 */ /* 0x000fe20000100a00 */
[----:B------:R-:W-:Y:S02]  /*50bc0*/  STL.64 [R1+0x148], R18 ;  /* 0x0001481201007387 */ /* 0x000fe40000100a00 */
[----:B------:R-:W-:Y:S02]  /*50bd0*/  STL.64 [R1+0x45b0], R12 ;  /* 0x0045b00c01007387 */ /* 0x000fe40000100a00 */
[----:B------:R-:W-:Y:S01]  /*50be0*/  STL.64 [R1+0x4578], R4 ;  /* 0x0045780401007387 */ /* 0x000fe20000100a00 */
[----:B------:R-:W-:Y:S01]  /*50bf0*/  STL [R1+0x4588], R10 ;  /* 0x0045880a01007387 */ /* 0x000fe20000100800 */
[----:B------:R1:W-:Y:S03]  /*50c00*/  STL.64 [R1+0x4580], R8 ;  /* 0x0045800801007387 */ /* 0x0003e60000100a00 */
[----:B------:R3:W4:Y:S04]  /*50c10*/  LDSM.16.MT88.4 R16, [R10+0x14000] ;  /* 0x014000000a10783b */ /* 0x0007280000004200 */
[----:B-1----:R-:W2:Y:S01]  /*50c20*/  LDL.LU R8, [R1+0x13b0] ;  /* 0x0013b00001087983 */ /* 0x002ea20000300800 */
[----:B------:R-:W2:Y:S02]  /*50c30*/  LDL.LU R9, [R1+0x13b4] ;  /* 0x0013b40001097983 */ /* 0x000ea40000300800 */
[----:B---3--:R-:W3:Y:S02]  /*50c40*/  LDL.LU R10, [R1+0x13b8] ;  /* 0x0013b800010a7983 */ /* 0x008ee40000300800 */
        /* <DEDUP_REMOVED lines=8> */
[----:B-1----:R-:W2:Y:S01]  /*50cd0*/  LDL.LU R8, [R1+0x13c0] ;  /* 0x0013c00001087983 */ /* 0x002ea20000300800 */
[----:B------:R-:W2:Y:S02]  /*50ce0*/  LDL.LU R9, [R1+0x13c4] ;  /* 0x0013c40001097983 */ /* 0x000ea40000300800 */
[----:B------:R-:W3:Y:S02]  /*50cf0*/  LDL.LU R10, [R1+0x13c8] ;  /* 0x0013c800010a7983 */ /* 0x000ee40000300800 */
[----:B------:R-:W3:Y:S02]  /*50d00*/  LDL.LU R11, [R1+0x13cc] ;  /* 0x0013cc00010b7983 */ /* 0x000ee40000300800 */
[----:B------:R-:W-:-:S02]  /*50d10*/  IMAD.MOV.U32 R12, RZ, RZ, R26 ;  /* 0x000000ffff0c7224 */ /* 0x000fc400078e001a */
[----:B------:R-:W-:Y:S01]  /*50d20*/  IMAD.MOV.U32 R13, RZ, RZ, R3 ;  /* 0x000000ffff0d7224 */ /* 0x000fe200078e0003 */
[----:B------:R-:W4:Y:S01]  /*50d30*/  LDL.LU R26, [R1+0x46bc] ;  /* 0x0046bc00011a7983 */ /* 0x000f220000300800 */
[----:B------:R-:W4:Y:S03]  /*50d40*/  LDL.LU R3, [R1+0x46b8] ;  /* 0x0046b80001037983 */ /* 0x000f260000300800 */
[----:B------:R1:W-:Y:S02]  /*50d50*/  STL.64 [R1+0x45e0], R12 ;  /* 0x0045e00c01007387 */ /* 0x0003e40000100a00 */
[----:B-1----:R-:W-:Y:S02]  /*50d60*/  IMAD.MOV.U32 R12, RZ, RZ, R0 ;  /* 0x000000ffff0c7224 */ /* 0x002fe400078e0000 */
        /* <DEDUP_REMOVED lines=22> */
[----:B----4-:R-:W-:Y:S02]  /*50ed0*/  IMAD.MOV.U32 R4, RZ, RZ, R3 ;  /* 0x000000ffff047224 */ /* 0x010fe400078e0003 */
[----:B------:R-:W-:Y:S01]  /*50ee0*/  IMAD.MOV.U32 R5, RZ, RZ, R26 ;  /* 0x000000ffff057224 */ /* 0x000fe200078e001a */
[----:B------:R-:W4:Y:S01]  /*50ef0*/  LDL.LU R27, [R1+0x46a4] ;  /* 0x0046a400011b7983 */ /* 0x000f220000300800 */
[----:B------:R-:W-:Y:S02]  /*50f00*/  IMAD.MOV.U32 R13, RZ, RZ, R28 ;  /* 0x000000ffff0d7224 */ /* 0x000fe400078e001c */
[----:B------:R-:W4:Y:S02]  /*50f10*/  LDL.LU R28, [R1+0x46a0] ;  /* 0x0046a000011c7983 */ /* 0x000f240000300800 */
[----:B------:R-:W4:Y:S01]  /*50f20*/  LDL.LU R3, [R1+0x469c] ;  /* 0x00469c0001037983 */ /* 0x000f220000300800 */
[----:B------:R-:W4:Y:S01]  /*50f30*/  LDL.LU R26, [R1+0x4698] ;  /* 0x00469800011a7983 */ /* 0x000f220000300800 */
[----:B------:R-:W-:Y:S02]  /*50f40*/  STL.64 [R1+0x4640], R4 ;  /* 0x0046400401007387 */ /* 0x000fe40000100a00 */
[----:B------:R1:W-:Y:S02]  /*50f50*/  STL.64 [R1+0x4628], R12 ;  /* 0x0046280c01007387 */ /* 0x0003e40000100a00 */
[----:B-1----:R-:W-:-:S02]  /*50f60*/  IMAD.MOV.U32 R12, RZ, RZ, R7 ;  /* 0x000000ffff0c7224 */ /* 0x002fc400078e0007 */
[----:B------:R-:W-:Y:S01]  /*50f70*/  IMAD.MOV.U32 R13, RZ, RZ, R6 ;  /* 0x000000ffff0d7224 */ /* 0x000fe200078e0006 */
[----:B---3--:R-:W-:Y:S01]  /*50f80*/  STL.64 [R1+0x45f0], R10 ;  /* 0x0045f00a01007387 */ /* 0x008fe20000100a00 */
[----:B--2---:R1:W-:Y:S03]  /*50f90*/  STL.64 [R1+0x45e8], R8 ;  /* 0x0045e80801007387 */ /* 0x0043e60000100a00 */
[----:B-1----:R-:W2:Y:S01]  /*50fa0*/  LDL.LU R8, [R1+0x13f0] ;  /* 0x0013f00001087983 */ /* 0x002ea20000300800 */
[----:B------:R-:W2:Y:S02]  /*50fb0*/  LDL.LU R9, [R1+0x13f4] ;  /* 0x0013f40001097983 */ /* 0x000ea40000300800 */
[----:B------:R-:W3:Y:S02]  /*50fc0*/  LDL.LU R10, [R1+0x13f8] ;  /* 0x0013f800010a7983 */ /* 0x000ee40000300800 */
[----:B------:R-:W3:Y:S01]  /*50fd0*/  LDL.LU R11, [R1+0x13fc] ;  /* 0x0013fc00010b7983 */ /* 0x000ee20000300800 */
[----:B------:R1:W-:Y:S01]  /*50fe0*/  STL.64 [R1+0x4648], R12 ;  /* 0x0046480c01007387 */ /* 0x0003e20000100a00 */
[----:B------:R-:W2:Y:S02]  /*50ff0*/  LDL.LU R4, [R1+0x1440] ;  /* 0x0014400001047983 */ /* 0x000ea40000300800 */
[----:B------:R-:W2:Y:S02]  /*51000*/  LDL.LU R5, [R1+0x1444] ;  /* 0x0014440001057983 */ /* 0x000ea40000300800 */
[----:B------:R-:W2:Y:S01]  /*51010*/  LDL.LU R6, [R1+0x1448] ;  /* 0x0014480001067983 */ /* 0x000ea20000300800 */
[----:B------:R-:W2:Y:S01]  /*51020*/  LDL.LU R7, [R1+0x144c] ;  /* 0x00144c0001077983 */ /* 0x000ea20000300800 */
[----:B-1----:R-:W-:-:S02]  /*51030*/  IMAD.MOV.U32 R12, RZ, RZ, R25 ;  /* 0x000000ffff0c7224 */ /* 0x002fc400078e0019 */
[----:B------:R-:W-:Y:S02]  /*51040*/  IMAD.MOV.U32 R13, RZ, RZ, R24 ;  /* 0x000000ffff0d7224 */ /* 0x000fe400078e0018 */
[----:B----4-:R-:W-:Y:S02]  /*51050*/  IMAD.MOV.U32 R24, RZ, RZ, R28 ;  /* 0x000000ffff187224 */ /* 0x010fe400078e001c */
[----:B------:R-:W-:Y:S01]  /*51060*/  IMAD.MOV.U32 R25, RZ, RZ, R27 ;  /* 0x000000ffff197224 */ /* 0x000fe200078e001b */
[----:B--2---:R-:W-:Y:S01]  /*51070*/  STL.64 [R1+0x4658], R6 ;  /* 0x0046580601007387 */ /* 0x004fe20000100a00 */
[----:B------:R-:W-:Y:S03]  /*51080*/  STL.64 [R1+0x4650], R4 ;  /* 0x0046500401007387 */ /* 0x000fe60000100a00 */
[----:B------:R-:W-:Y:S02]  /*51090*/  STL.64 [R1+0x4680], R24 ;  /* 0x0046801801007387 */ /* 0x000fe40000100a00 */
[----:B------:R1:W-:Y:S02]  /*510a0*/  STL.64 [R1+0x4660], R12 ;  /* 0x0046600c01007387 */ /* 0x0003e40000100a00 */
[----:B-1----:R-:W2:Y:S01]  /*510b0*/  LDL.LU R12, [R1+0x1460] ;  /* 0x00146000010c7983 */ /* 0x002ea20000300800 */
[----:B------:R-:W2:Y:S02]  /*510c0*/  LDL.LU R13, [R1+0x1464] ;  /* 0x00146400010d7983 */ /* 0x000ea40000300800 */
[----:B------:R-:W4:Y:S02]  /*510d0*/  LDL.LU R14, [R1+0x1468] ;  /* 0x00146800010e7983 */ /* 0x000f240000300800 */
[----:B------:R-:W4:Y:S02]  /*510e0*/  LDL.LU R15, [R1+0x146c] ;  /* 0x00146c00010f7983 */ /* 0x000f240000300800 */
[----:B----4-:R-:W-:Y:S01]  /*510f0*/  STL.64 [R1+0x4678], R14 ;  /* 0x0046780e01007387 */ /* 0x010fe20000100a00 */
[----:B--2---:R1:W-:Y:S03]  /*51100*/  STL.64 [R1+0x4670], R12 ;  /* 0x0046700c01007387 */ /* 0x0043e60000100a00 */
[----:B-1----:R-:W2:Y:S01]  /*51110*/  LDL.LU R12, [R1+0x1470] ;  /* 0x00147000010c7983 */ /* 0x002ea20000300800 */
[----:B------:R-:W2:Y:S02]  /*51120*/  LDL.LU R13, [R1+0x1474] ;  /* 0x00147400010d7983 */ /* 0x000ea40000300800 */
[----:B------:R-:W4:Y:S02]  /*51130*/  LDL.LU R14, [R1+0x1478] ;  /* 0x00147800010e7983 */ /* 0x000f240000300800 */
[----:B------:R-:W4:Y:S02]  /*51140*/  LDL.LU R15, [R1+0x147c] ;  /* 0x00147c00010f7983 */ /* 0x000f240000300800 */
[----:B----4-:R-:W-:Y:S01]  /*51150*/  STL.64 [R1+0x4690], R14 ;  /* 0x0046900e01007387 */ /* 0x010fe20000100a00 */
[----:B--2---:R1:W-:Y:S03]  /*51160*/  STL.64 [R1+0x4688], R12 ;  /* 0x0046880c01007387 */ /* 0x0043e60000100a00 */
[----:B-1----:R-:W0:Y:S01]  /*51170*/  LDL.LU R12, [R1+0x1480] ;  /* 0x00148000010c7983 */ /* 0x002e220000300800 */
[----:B------:R-:W0:Y:S02]  /*51180*/  LDL.LU R13, [R1+0x1484] ;  /* 0x00148400010d7983 */ /* 0x000e240000300800 */
[----:B------:R-:W0:Y:S02]  /*51190*/  LDL.LU R14, [R1+0x1488] ;  /* 0x00148800010e7983 */ /* 0x000e240000300800 */
[----:B------:R-:W0:Y:S01]  /*511a0*/  LDL.LU R15, [R1+0x148c] ;  /* 0x00148c00010f7983 */ /* 0x000e220000300800 */
[----:B------:R-:W2:Y:S01]  /*511b0*/  LDL.LU R4, [R1+0x1450] ;  /* 0x0014500001047983 */ /* 0x000ea20000300800 */
[----:B------:R-:W2:Y:S02]  /*511c0*/  LDL.LU R5, [R1+0x1454] ;  /* 0x0014540001057983 */ /* 0x000ea40000300800 */
[----:B------:R-:W2:Y:S02]  /*511d0*/  LDL.LU R6, [R1+0x1458] ;  /* 0x0014580001067983 */ /* 0x000ea40000300800 */
[----:B------:R-:W2:Y:S01]  /*511e0*/  LDL.LU R7, [R1+0x145c] ;  /* 0x00145c0001077983 */ /* 0x000ea20000300800 */
[----:B---3--:R-:W-:Y:S01]  /*511f0*/  STL.64 [R1+0x4608], R10 ;  /* 0x0046080a01007387 */ /* 0x008fe20000100a00 */
[----:B------:R1:W-:Y:S03]  /*51200*/  STL.64 [R1+0x4600], R8 ;  /* 0x0046000801007387 */ /* 0x0003e60000100a00 */
[----:B-1----:R-:W3:Y:S01]  /*51210*/  LDL.LU R8, [R1+0x1400] ;  /* 0x0014000001087983 */ /* 0x002ee20000300800 */
[----:B------:R-:W3:Y:S02]  /*51220*/  LDL.LU R9, [R1+0x1404] ;  /* 0x0014040001097983 */ /* 0x000ee40000300800 */
[----:B------:R-:W4:Y:S02]  /*51230*/  LDL.LU R10, [R1+0x1408] ;  /* 0x00140800010a7983 */ /* 0x000f240000300800 */
[----:B------:R-:W4:Y:S02]  /*51240*/  LDL.LU R11, [R1+0x140c] ;  /* 0x00140c00010b7983 */ /* 0x000f240000300800 */
[----:B------:R-:W-:-:S02]  /*51250*/  IMAD.MOV.U32 R24, RZ, RZ, R26 ;  /* 0x000000ffff187224 */ /* 0x000fc400078e001a */
[----:B------:R-:W-:Y:S01]  /*51260*/  IMAD.MOV.U32 R25, RZ, RZ, R3 ;  /* 0x000000ffff197224 */ /* 0x000fe200078e0003 */
[----:B----4-:R-:W-:Y:S01]  /*51270*/  STL.64 [R1+0x4620], R10 ;  /* 0x0046200a01007387 */ /* 0x010fe20000100a00 */
[----:B---3--:R1:W-:Y:S03]  /*51280*/  STL.64 [R1+0x4618], R8 ;  /* 0x0046180801007387 */ /* 0x0083e60000100a00 */
[----:B-1----:R-:W3:Y:S01]  /*51290*/  LDL.LU R8, [R1+0x1410] ;  /* 0x0014100001087983 */ /* 0x002ee20000300800 */
[----:B------:R-:W3:Y:S02]  /*512a0*/  LDL.LU R9, [R1+0x1414] ;  /* 0x0014140001097983 */ /* 0x000ee40000300800 */
[----:B------:R-:W4:Y:S02]  /*512b0*/  LDL.LU R10, [R1+0x1418] ;  /* 0x00141800010a7983 */ /* 0x000f240000300800 */
[----:B------:R-:W4:Y:S01]  /*512c0*/  LDL.LU R11, [R1+0x141c] ;  /* 0x00141c00010b7983 */ /* 0x000f220000300800 */
[C---:B0-----:R-:W-:Y:S01]  /*512d0*/  HMMA.16816.F32 R24, R20.reuse, R24, R12 ;  /* 0x000000181418723c */ /* 0x041fe2000000180c */
[----:B----4-:R-:W-:Y:S01]  /*512e0*/  STL.64 [R1+0x4638], R10 ;  /* 0x0046380a01007387 */ /* 0x010fe20000100a00 */
[----:B---3--:R0:W-:Y:S03]  /*512f0*/  STL.64 [R1+0x4630], R8 ;  /* 0x0046300801007387 */ /* 0x0081e60000100a00 */
[----:B0-----:R-:W3:Y:S01]  /*51300*/  LDL.LU R8, [R1+0x1420] ;  /* 0x0014200001087983 */ /* 0x001ee20000300800 */
[----:B------:R-:W3:Y:S02]  /*51310*/  LDL.LU R9, [R1+0x1424] ;  /* 0x0014240001097983 */ /* 0x000ee40000300800 */
[----:B------:R-:W3:Y:S02]  /*51320*/  LDL.LU R10, [R1+0x1428] ;  /* 0x00142800010a7983 */ /* 0x000ee40000300800 */
[----:B------:R-:W3:Y:S01]  /*51330*/  LDL.LU R11, [R1+0x142c] ;  /* 0x00142c00010b7983 */ /* 0x000ee20000300800 */
[----:B------:R-:W-:Y:S01]  /*51340*/  STL.64 [R1+0x4570], R18 ;  /* 0x0045701201007387 */ /* 0x000fe20000100a00 */
[----:B------:R0:W-:Y:S03]  /*51350*/  STL.64 [R1+0x4568], R16 ;  /* 0x0045681001007387 */ /* 0x0001e60000100a00 */
[----:B0-----:R-:W4:Y:S01]  /*51360*/  LDL.LU R16, [R1+0x1430] ;  /* 0x0014300001107983 */ /* 0x001f220000300800 */
[----:B------:R-:W4:Y:S02]  /*51370*/  LDL.LU R17, [R1+0x1434] ;  /* 0x0014340001117983 */ /* 0x000f240000300800 */
[----:B------:R-:W4:Y:S02]  /*51380*/  LDL.LU R18, [R1+0x1438] ;  /* 0x0014380001127983 */ /* 0x000f240000300800 */
[----:B------:R-:W4:Y:S01]  /*51390*/  LDL.LU R19, [R1+0x143c] ;  /* 0x00143c0001137983 */ /* 0x000f220000300800 */
[----:B------:R-:W2:Y:S01]  /*513a0*/  LDL.LU.64 R14, [R1+0x4690] ;  /* 0x00469000010e7983 */ /* 0x000ea20000300a00 */
[----:B------:R-:W2:Y:S02]  /*513b0*/  LDL.LU.64 R12, [R1+0x4688] ;  /* 0x00468800010c7983 */ /* 0x000ea40000300a00 */
[----:B------:R0:W-:Y:S02]  /*513c0*/  STL.64 [R1+0x130], R24 ;  /* 0x0001301801007387 */ /* 0x0001e40000100a00 */
[----:B------:R2:W-:Y:S01]  /*513d0*/  STL.64 [R1+0x138], R26 ;  /* 0x0001381a01007387 */ /* 0x0005e20000100a00 */
        /* <DEDUP_REMOVED lines=8> */
[C---:B--2---:R-:W-:Y:S11]  /*51460*/  HMMA.16816.F32 R12, R20.reuse, R24, R12 ;  /* 0x00000018140c723c */ /* 0x044ff6000000180c */
[----:B------:R-:W-:Y:S11]  /*51470*/  @!UPT UIADD3 URZ, URZ, URZ, URZ ;  /* 0x0000003f3f3ff290 */ /* 0x000ff6000fffe03f */
[----:B------:R-:W-:Y:S01]  /*51480*/  @!UPT UIADD3 URZ, URZ, URZ, URZ ;  /* 0x0000003f3f3ff290 */ /* 0x000fe2000fffe03f */
[----:B------:R0:W-:Y:S01]  /*51490*/  STL.64 [R1+0x110], R12 ;  /* 0x0001100c01007387 */ /* 0x0001e20000100a00 */
[----:B------:R1:W-:Y:S03]  /*514a0*/  STL.64 [R1+0x118], R14 ;  /* 0x0001180e01007387 */ /* 0x0003e60000100a00 */
[----:B0-----:R-:W1:Y:S01]  /*514b0*/  LDL.LU.64 R12, [R1+0x4660] ;  /* 0x00466000010c7983 */ /* 0x001e620000300a00 */
[----:B------:R0:W-:Y:S01]  /*514c0*/  STL.64 [R1+0x4538], R24 ;  /* 0x0045381801007387 */ /* 0x0001e20000100a00 */
[----:B-1----:R-:W-:Y:S02]  /*514d0*/  HMMA.16816.F32 R12, R20, R12, R4 ;  /* 0x0000000c140c723c */ /* 0x002fe40000001804 */
[----:B------:R-:W2:Y:S01]  /*514e0*/  LDL.LU.64 R6, [R1+0x4658] ;  /* 0x0046580001067983 */ /* 0x000ea20000300a00 */
[----:B------:R-:W2:Y:S02]  /*514f0*/  LDL.LU.64 R4, [R1+0x4650] ;  /* 0x0046500001047983 */ /* 0x000ea40000300a00 */
[----:B0-----:R-:W-:-:S02]  /*51500*/  IMAD.MOV.U32 R24, RZ, RZ, R2 ;  /* 0x000000ffff187224 */ /* 0x001fc400078e0002 */
[----:B------:R-:W-:Y:S11]  /*51510*/  IMAD.MOV.U32 R25, RZ, RZ, R0 ;  /* 0x000000ffff197224 */ /* 0x000ff600078e0000 */
[----:B------:R-:W-:Y:S05]  /*51520*/  @!UPT UIADD3 URZ, URZ, URZ, URZ ;  /* 0x0000003f3f3ff290 */ /* 0x000fea000fffe03f */
[----:B------:R0:W-:Y:S01]  /*51530*/  STL.64 [R1+0xc0], R12 ;  /* 0x0000c00c01007387 */ /* 0x0001e20000100a00 */
[----:B------:R-:W-:Y:S03]  /*51540*/  STL.64 [R1+0xc8], R14 ;  /* 0x0000c80e01007387 */ /* 0x000fe60000100a00 */
[----:B0-----:R-:W3:Y:S01]  /*51550*/  LDL.LU.64 R12, [R1+0x4648] ;  /* 0x00464800010c7983 */ /* 0x001ee20000300a00 */
[C---:B--2---:R-:W-:Y:S03]  /*51560*/  HMMA.16816.F32 R24, R20.reuse, R24, R4 ;  /* 0x000000181418723c */ /* 0x044fe60000001804 */
[----:B------:R-:W4:Y:S05]  /*51570*/  LDL.LU.64 R4, [R1+0x4640] ;  /* 0x0046400001047983 */ /* 0x000f2a0000300a00 */
[C---:B----4-:R-:W-:Y:S01]  /*51580*/  HMMA.16816.F32 R4, R20.reuse, R4, R16 ;  /* 0x000000041404723c */ /* 0x050fe20000001810 */
        /* <DEDUP_REMOVED lines=9> */
[----:B0-----:R-:W4:Y:S01]  /*51620*/  LDL.LU R4, [R1+0x13a0] ;  /* 0x0013a00001047983 */ /* 0x001f220000300800 */
[----:B------:R-:W4:Y:S02]  /*51630*/  LDL.LU R5, [R1+0x13a4] ;  /* 0x0013a40001057983 */ /* 0x000f240000300800 */
[----:B-1----:R-:W4:Y:S02]  /*51640*/  LDL.LU R6, [R1+0x13a8] ;  /* 0x0013a80001067983 */ /* 0x002f240000300800 */
[----:B------:R-:W4:Y:S01]  /*51650*/  LDL.LU R7, [R1+0x13ac] ;  /* 0x0013ac0001077983 */ /* 0x000f220000300800 */
[----:B------:R-:W2:Y:S01]  /*51660*/  LDL.64 R24, [R1+0xf0] ;  /* 0x0000f00001187983 */ /* 0x000ea20000100a00 */
[C---:B---3--:R-:W-:Y:S03]  /*51670*/  HMMA.16816.F32 R12, R20.reuse, R12, R8 ;  /* 0x0000000c140c723c */ /* 0x048fe60000001808 */
[----:B--2---:R0:W-:Y:S04]  /*51680*/  STL.64 [R1+0x4550], R24 ;  /* 0x0045501801007387 */ /* 0x0041e80000100a00 */
[----:B0-----:R-:W2:Y:S01]  /*51690*/  LDL.64 R24, [R1+0x100] ;  /* 0x0001000001187983 */ /* 0x001ea20000100a00 */
[----:B------:R-:W3:Y:S02]  /*516a0*/  LDL.LU.64 R10, [R1+0x4638] ;  /* 0x00463800010a7983 */ /* 0x000ee40000300a00 */
[----:B------:R-:W3:Y:S11]  /*516b0*/  LDL.LU.64 R8, [R1+0x4630] ;  /* 0x0046300001087983 */ /* 0x000ef60000300a00 */
[----:B------:R-:W-:Y:S02]  /*516c0*/  @!UPT UIADD3 URZ, URZ, URZ, URZ ;  /* 0x0000003f3f3ff290 */ /* 0x000fe4000fffe03f */
[----:B------:R0:W-:Y:S01]  /*516d0*/  STL.64 [R1+0x370], R12 ;  /* 0x0003700c01007387 */ /* 0x0001e20000100a00 */
[----:B------:R3:W-:Y:S04]  /*516e0*/  STL.64 [R1+0x378], R14 ;  /* 0x0003780e01007387 */ /* 0x0007e80000100a00 */
        /* <DEDUP_REMOVED lines=42> */
[----:B0-----:R-:W2:Y:S01]  /*51990*/  LDL.LU.64 R14, [R1+0x4598] ;  /* 0x00459800010e7983 */ /* 0x001ea20000300a00 */
[----:B------:R-:W3:Y:S02]  /*519a0*/  LDL.LU.64 R12, [R1+0x4590] ;  /* 0x00459000010c7983 */ /* 0x000ee40000300a00 */
[C---:B---3--:R-:W-:Y:S11]  /*519b0*/  HMMA.16816.F32 R8, R20.reuse, R12, R8 ;  /* 0x0000000c1408723c */ /* 0x048ff60000001808 */
[----:B------:R-:W-:Y:S11]  /*519c0*/  @!UPT UIADD3 URZ, URZ, URZ, URZ ;  /* 0x0000003f3f3ff290 */ /* 0x000ff6000fffe03f */
[----:B------:R-:W-:Y:S01]  /*519d0*/  @!UPT UIADD3 URZ, URZ, URZ, URZ ;  /* 0x0000003f3f3ff290 */ /* 0x000fe2000fffe03f */
[----:B------:R-:W-:Y:S01]  /*519e0*/  STL.64 [R1+0x300], R8 ;  /* 0x0003000801007387 */ /* 0x000fe20000100a00 */
[----:B------:R0:W-:Y:S03]  /*519f0*/  STL.64 [R1+0x308], R10 ;  /* 0x0003080a01007387 */ /* 0x0001e60000100a00 */
[----:B0-----:R-:W3:Y:S01]  /*51a00*/  LDL.LU R10, [R1+0x4588] ;  /* 0x00458800010a7983 */ /* 0x001ee20000300800 */
[----:B------:R-:W4:Y:S02]  /*51a10*/  LDL.LU.64 R8, [R1+0x4580] ;  /* 0x0045800001087983 */ /* 0x000f240000300a00 */
[----:B--2---:R-:W-:Y:S02]  /*51a20*/  STL.64 [R1+0x4490], R14 ;  /* 0x0044900e01007387 */ /* 0x004fe40000100a00 */
[----:B------:R0:W-:Y:S02]  /*51a30*/  STL.64 [R1+0x4488], R12 ;  /* 0x0044880c01007387 */ /* 0x0001e40000100a00 */
[----:B0-----:R-:W2:Y:S04]  /*51a40*/  LDL.64 R12, [R1+0xa0] ;  /* 0x0000a000010c7983 */ /* 0x001ea80000100a00 */
        /* <DEDUP_REMOVED lines=17> */
[----:B------:R-:W2:Y:S02]  /*51b60*/  LDL.LU R15, [R1+0x139c] ;  /* 0x00139c00010f7983 */ /* 0x000ea40000300800 */
[----:B------:R0:W-:Y:S01]  /*51b70*/  STL.64 [R1+0x2f0], R4 ;  /* 0x0002f00401007387 */ /* 0x0001e20000100a00 */
[----:B------:R-:W-:Y:S03]  /*51b80*/  STL.64 [R1+0x2f8], R6 ;  /* 0x0002f80601007387 */ /* 0x000fe60000100a00 */
[----:B0-----:R-:W4:Y:S02]  /*51b90*/  LDL.LU.64 R4, [R1+0x4578] ;  /* 0x0045780001047983 */ /* 0x001f240000300a00 */
[----:B----4-:R-:W-:Y:S02]  /*51ba0*/  HMMA.16816.F32 R20, R20, R4, R16 ;  /* 0x000000041414723c */ /* 0x010fe40000001810 */
[----:B------:R-:W2:Y:S01]  /*51bb0*/  LDL.LU.64 R18, [R1+0x4570] ;  /* 0x0045700001127983 */ /* 0x000ea20000300a00 */
[----:B------:R-:W2:Y:S02]  /*51bc0*/  LDL.LU.64 R16, [R1+0x4568] ;  /* 0x0045680001107983 */ /* 0x000ea40000300a00 */
[----:B------:R-:W-:-:S02]  /*51bd0*/  IMAD.MOV.U32 R11, RZ, RZ, R24 ;  /* 0x000000ffff0b7224 */ /* 0x000fc400078e0018 */
[----:B------:R-:W-:Y:S11]  /*51be0*/  IMAD.MOV.U32 R3, RZ, RZ, R25 ;  /* 0x000000ffff037224 */ /* 0x000ff600078e0019 */
[----:B------:R-:W-:Y:S05]  /*51bf0*/  @!UPT UIADD3 URZ, URZ, URZ, URZ ;  /* 0x0000003f3f3ff290 */ /* 0x000fea000fffe03f */
[----:B------:R0:W-:Y:S01]  /*51c00*/  STL.64 [R1+0x70], R20 ;  /* 0x0000701401007387 */ /* 0x0001e20000100a00 */
[----:B------:R1:W-:Y:S03]  /*51c10*/  STL.64 [R1+0x78], R22 ;  /* 0x0000781601007387 */ /* 0x0003e60000100a00 */
[----:B0-----:R-:W4:Y:S01]  /*51c20*/  LDL.LU R20, [R1+0x1350] ;  /* 0x0013500001147983 */ /* 0x001f220000300800 */
[----:B------:R-:W4:Y:S02]  /*51c30*/  LDL.LU R21, [R1+0x1354] ;  /* 0x0013540001157983 */ /* 0x000f240000300800 */
[----:B-1----:R-:W4:Y:S02]  /*51c40*/  LDL.LU R22, [R1+0x1358] ;  /* 0x0013580001167983 */ /* 0x002f240000300800 */
[----:B------:R-:W4:Y:S01]  /*51c50*/  LDL.LU R23, [R1+0x135c] ;  /* 0x00135c0001177983 */ /* 0x000f220000300800 */
        /* <DEDUP_REMOVED lines=10> */
[----:B---3--:R-:W-:Y:S02]  /*51d00*/  STL [R1+0x4500], R10 ;  /* 0x0045000a01007387 */ /* 0x008fe40000100800 */
[----:B------:R0:W-:Y:S02]  /*51d10*/  STL.64 [R1+0x44f8], R8 ;  /* 0x0044f80801007387 */ /* 0x0001e40000100a00 */
[----:B0-----:R-:W3:Y:S01]  /*51d20*/  LDL.64 R8, [R1+0xd0] ;  /* 0x0000d00001087983 */ /* 0x001ee20000100a00 */
        /* <DEDUP_REMOVED lines=11> */
[----:B------:R0:W-:Y:S03]  /*51de0*/  STL.64 [R1+0x44f0], R4 ;  /* 0x0044f00401007387 */ /* 0x0001e60000100a00 */
        /* <DEDUP_REMOVED lines=8> */
[----:B------:R-:W-:Y:S03]  /*51e70*/  STL.64 [R1+0x248], R14 ;  /* 0x0002480e01007387 */ /* 0x000fe60000100a00 */
[----:B0-----:R-:W4:Y:S01]  /*51e80*/  LDL.LU.64 R12, [R1+0x4530] ;  /* 0x00453000010c7983 */ /* 0x001f220000300a00 */
[----:B---3--:R-:W-:Y:S01]  /*51e90*/  HMMA.16816.F32 R4, R16, R8, R4 ;  /* 0x000000081004723c */ /* 0x008fe20000001804 */
[----:B------:R0:W-:Y:S11]  /*51ea0*/  STL.64 [R1+0x4428], R24 ;  /* 0x0044281801007387 */ /* 0x0001f60000100a00 */
[----:B------:R-:W-:Y:S11]  /*51eb0*/  @!UPT UIADD3 URZ, URZ, URZ, URZ ;  /* 0x0000003f3f3ff290 */ /* 0x000ff6000fffe03f */
[----:B------:R-:W-:Y:S01]  /*51ec0*/  STL.64 [R1+0x230], R4 ;  /* 0x0002300401007387 */ /* 0x000fe20000100a00 */
[----:B------:R4:W-:Y:S02]  /*51ed0*/  STL.64 [R1+0x238], R6 ;  /* 0x0002380601007387 */ /* 0x0009e40000100a00 */
[----:B0-----:R-:W-:Y:S02]  /*51ee0*/  IMAD.MOV.U32 R24, RZ, RZ, R9 ;  /* 0x000000ffff187224 */ /* 0x001fe400078e0009 */
[----:B------:R-:W-:-:S03]  /*51ef0*/  IMAD.MOV.U32 R25, RZ, RZ, R8 ;  /* 0x000000ffff197224 */ /* 0x000fc600078e0008 */
[----:B------:R-:W-:Y:S02]  /*51f00*/  STL [R1+0x4464], R24 ;  /* 0x0044641801007387 */ /* 0x000fe40000100800 */
[----:B------:R-:W-:Y:S01]  /*51f10*/  STL [R1+0x4460], R25 ;  /* 0x0044601901007387 */ /* 0x000fe20000100800 */
[----:B----4-:R-:W-:Y:S11]  /*51f20*/  HMMA.16816.F32 R4, R16, R12, R20 ;  /* 0x0000000c1004723c */ /* 0x010ff60000001814 */
        /* <DEDUP_REMOVED lines=8> */
[----:B------:R-:W4:Y:S02]  /*51fb0*/  LDL.64 R8, [R1+0x60] ;  /* 0x0000600001087983 */ /* 0x000f240000100a00 */
[----:B----4-:R0:W-:Y:S04]  /*51fc0*/  STL.64 [R1+0x4518], R8 ;  /* 0x0045180801007387 */ /* 0x0101e80000100a00 */
[----:B0-----:R-:W4:Y:S01]  /*51fd0*/  LDL.64 R8, [R1+0x90] ;  /* 0x0000900001087983 */ /* 0x001f220000100a00 */
[----:B---3--:R-:W-:Y:S02]  /*51fe0*/  STL.64 [R1+0x44b8], R22 ;  /* 0x0044b81601007387 */ /* 0x008fe40000100a00 */
[----:B--2---:R0:W-:Y:S02]  /*51ff0*/  STL.64 [R1+0x44b0], R20 ;  /* 0x0044b01401007387 */ /* 0x0041e40000100a00 */
[----:B0-----:R-:W2:Y:S04]  /*52000*/  LDL.64 R20, [R1+0x20] ;  /* 0x0000200001147983 */ /* 0x001ea80000100a00 */
[----:B--2---:R0:W-:Y:S04]  /*52010*/  STL.64 [R1+0x44c8], R20 ;  /* 0x0044c81401007387 */ /* 0x0041e80000100a00 */
[----:B0-----:R-:W2:Y:S01]  /*52020*/  LDL.64 R20, [R1+0x30] ;  /* 0x0000300001147983 */ /* 0x001ea20000100a00 */
[----:B------:R-:W-:-:S02]  /*52030*/  IMAD.MOV.U32 R27, RZ, RZ, R12 ;  /* 0x000000ffff1b7224 */ /* 0x000fc400078e000c */
[----:B------:R-:W-:Y:S01]  /*52040*/  IMAD.MOV.U32 R26, RZ, RZ, R13 ;  /* 0x000000ffff1a7224 */ /* 0x000fe200078e000d */
[----:B--2---:R-:W-:Y:S01]  /*52050*/  STL.64 [R1+0x44e0], R20 ;  /* 0x0044e01401007387 */ /* 0x004fe20000100a00 */
[----:B------:R-:W2:Y:S03]  /*52060*/  LDL.64 R12, [R1] ;  /* 0x00000000010c7983 */ /* 0x000ea60000100a00 */
[----:B--2---:R0:W-:Y:S04]  /*52070*/  STL.64 [R1+0x44a8], R12 ;  /* 0x0044a80c01007387 */ /* 0x0041e80000100a00 */
[----:B0-----:R-:W2:Y:S04]  /*52080*/  LDL.64 R12, [R1+0x10] ;  /* 0x00001000010c7983 */ /* 0x001ea80000100a00 */
[----:B--2---:R0:W-:Y:S04]  /*52090*/  STL.64 [R1+0x44c0], R12 ;  /* 0x0044c00c01007387 */ /* 0x0041e80000100a00 */
        /* <DEDUP_REMOVED lines=20> */
[----:B------:R-:W3:Y:S01]  /*521e0*/  LDL.64 R20, [R1+0x40] ;  /* 0x0000400001147983 */ /* 0x000ee20000100a00 */
[----:B----4-:R-:W-:-:S02]  /*521f0*/  IMAD.MOV.U32 R29, RZ, RZ, R8 ;  /* 0x000000ffff1d7224 */ /* 0x010fc400078e0008 */
[----:B------:R-:W-:Y:S01]  /*52200*/  IMAD.MOV.U32 R28, RZ, RZ, R9 ;  /* 0x000000ffff1c7224 */ /* 0x000fe200078e0009 */
[C---:B--2---:R-:W-:Y:S01]  /*52210*/  HMMA.16816.F32 R4, R16.reuse, R8, R4 ;  /* 0x000000081004723c */ /* 0x044fe20000001804 */
[----:B---3--:R0:W-:Y:S04]  /*52220*/  STL.64 [R1+0x44e8], R20 ;  /* 0x0044e81401007387 */ /* 0x0081e80000100a00 */
[----:B0-----:R-:W2:Y:S01]  /*52230*/  LDL.64 R20, [R1+0x50] ;  /* 0x0000500001147983 */ /* 0x001ea20000100a00 */
[----:B------:R-:W-:Y:S02]  /*52240*/  STL.64 [R1+0x44d8], R14 ;  /* 0x0044d80e01007387 */ /* 0x000fe40000100a00 */
[----:B------:R0:W-:Y:S02]  /*52250*/  STL.64 [R1+0x44d0], R12 ;  /* 0x0044d00c01007387 */ /* 0x0001e40000100a00 */
[----:B0-----:R-:W3:Y:S01]  /*52260*/  LDL.LU R12, [R1+0x11e0] ;  /* 0x0011e000010c7983 */ /* 0x001ee20000300800 */
[----:B------:R-:W3:Y:S02]  /*52270*/  LDL.LU R13, [R1+0x11e4] ;  /* 0x0011e400010d7983 */ /* 0x000ee40000300800 */
[----:B------:R-:W3:Y:S02]  /*52280*/  LDL.LU R14, [R1+0x11e8] ;  /* 0x0011e800010e7983 */ /* 0x000ee40000300800 */
[----:B------:R-:W3:Y:S01]  /*52290*/  LDL.LU R15, [R1+0x11ec] ;  /* 0x0011ec00010f7983 */ /* 0x000ee20000300800 */
[----:B------:R0:W-:Y:S01]  /*522a0*/  STL [R1+0x446c], R26 ;  /* 0x00446c1a01007387 */ /* 0x0001e20000100800 */
[----:B------:R1:W-:Y:S02]  /*522b0*/  STL [R1+0x4468], R27 ;  /* 0x0044681b01007387 */ /* 0x0003e40000100800 */
[----:B------:R-:W4:Y:S02]  /*522c0*/  LDL.LU R24, [R1+0x11f0] ;  /* 0x0011f00001187983 */ /* 0x000f240000300800 */
[----:B------:R-:W4:Y:S01]  /*522d0*/  LDL.LU R25, [R1+0x11f4] ;  /* 0x0011f40001197983 */ /* 0x000f220000300800 */
[----:B0-----:R-:W4:Y:S01]  /*522e0*/  LDL.LU R26, [R1+0x11f8] ;  /* 0x0011f800011a7983 */ /* 0x001f220000300800 */
[----:B-1----:R-:W4:Y:S02]  /*522f0*/  LDL.LU R27, [R1+0x11fc] ;  /* 0x0011fc00011b7983 */ /* 0x002f240000300800 */
[----:B------:R-:W-:Y:S02]  /*52300*/  STL.64 [R1+0xae0], R4 ;  /* 0x000ae00401007387 */ /* 0x000fe40000100a00 */
[----:B------:R0:W-:Y:S02]  /*52310*/  STL.64 [R1+0xae8], R6 ;  /* 0x000ae80601007387 */ /* 0x0001e40000100a00 */
        /* <DEDUP_REMOVED lines=13> */
[----:B------:R-:W2:Y:S02]  /*523f0*/  LDL.LU R10, [R1+0x4500] ;  /* 0x00450000010a7983 */ /* 0x000ea40000300800 */
[----:B------:R-:W3:Y:S01]  /*52400*/  LDL.LU.64 R8, [R1+0x44f8] ;  /* 0x0044f80001087983 */ /* 0x000ee20000300a00 */
[----:B--2---:R-:W-:Y:S01]  /*52410*/  STL.64 [R1+0x4480], R10 ;  /* 0x0044800a01007387 */ /* 0x004fe20000100a00 */
[----:B---3--:R0:W-:Y:S03]  /*52420*/  STL.64 [R1+0x4478], R8 ;  /* 0x0044780801007387 */ /* 0x0081e60000100a00 */
[----:B0-----:R-:W2:Y:S01]  /*52430*/  LDL.LU R8, [R1+0x11a0] ;  /* 0x0011a00001087983 */ /* 0x001ea20000300800 */
[----:B------:R-:W2:Y:S02]  /*52440*/  LDL.LU R9, [R1+0x11a4] ;  /* 0x0011a40001097983 */ /* 0x000ea40000300800 */
[----:B------:R-:W3:Y:S02]  /*52450*/  LDL.LU R10, [R1+0x11a8] ;  /* 0x0011a800010a7983 */ /* 0x000ee40000300800 */
[----:B------:R-:W3:Y:S01]  /*52460*/  LDL.LU R11, [R1+0x11ac] ;  /* 0x0011ac00010b7983 */ /* 0x000ee20000300800 */
[C---:B------:R-:W-:Y:S01]  /*52470*/  HMMA.16816.F32 R4, R16.reuse, R20, R4 ;  /* 0x000000141004723c */ /* 0x040fe20000001804 */
[----:B---3--:R-:W-:Y:S01]  /*52480*/  STL.64 [R1+0x44a0], R10 ;  /* 0x0044a00a01007387 */ /* 0x008fe20000100a00 */
[----:B--2---:R0:W-:Y:S03]  /*52490*/  STL.64 [R1+0x4498], R8 ;  /* 0x0044980801007387 */ /* 0x0041e60000100a00 */
[----:B0-----:R-:W2:Y:S01]  /*524a0*/  LDL.LU R8, [R1+0x11b0] ;  /* 0x0011b00001087983 */ /* 0x001ea20000300800 */
[----:B------:R-:W2:Y:S02]  /*524b0*/  LDL.LU R9, [R1+0x11b4] ;  /* 0x0011b40001097983 */ /* 0x000ea40000300800 */
[----:B------:R-:W2:Y:S02]  /*524c0*/  LDL.LU R10, [R1+0x11b8] ;  /* 0x0011b800010a7983 */ /* 0x000ea40000300800 */
[----:B------:R-:W2:Y:S11]  /*524d0*/  LDL.LU R11, [R1+0x11bc] ;  /* 0x0011bc00010b7983 */ /* 0x000eb60000300800 */
[----:B------:R-:W-:Y:S02]  /*524e0*/  @!UPT UIADD3 URZ, URZ, URZ, URZ ;  /* 0x0000003f3f3ff290 */ /* 0x000fe4000fffe03f */
[----:B------:R0:W-:Y:S01]  /*524f0*/  STL.64 [R1+0x1560], R4 ;  /* 0x0015600401007387 */ /* 0x0001e20000100a00 */
[----:B------:R1:W-:Y:S03]  /*52500*/  STL.64 [R1+0x1568], R6 ;  /* 0x0015680601007387 */ /* 0x0003e60000100a00 */
[----:B0-----:R-:W3:Y:S01]  /*52510*/  LDL.LU.64 R4, [R1+0x44f0] ;  /* 0x0044f00001047983 */ /* 0x001ee20000300a00 */
[----:B-1----:R-:W-:Y:S02]  /*52520*/  IMAD.MOV.U32 R6, RZ, RZ, R20 ;  /* 0x000000ffff067224 */ /* 0x002fe400078e0014 */
[----:B------:R-:W-:Y:S02]  /*52530*/  IMAD.MOV.U32 R7, RZ, RZ, R21 ;  /* 0x000000ffff077224 */ /* 0x000fe400078e0015 */
[----:B------:R-:W4:Y:S02]  /*52540*/  LDL.LU.64 R20, [R1+0x44e8] ;  /* 0x0044e80001147983 */ /* 0x000f240000300a00 */
[C---:B----4-:R-:W-:Y:S11]  /*52550*/  HMMA.16816.F32 R24, R16.reuse, R20, R24 ;  /* 0x000000141018723c */ /* 0x050ff60000001818 */
[----:B------:R-:W-:Y:S11]  /*52560*/  @!UPT UIADD3 URZ, URZ, URZ, URZ ;  /* 0x0000003f3f3ff290 */ /* 0x000ff6000fffe03f */
[----:B------:R-:W-:Y:S01]  /*52570*/  @!UPT UIADD3 URZ, URZ, URZ, URZ ;  /* 0x0000003f3f3ff290 */ /* 0x000fe2000fffe03f */
[----:B------:R0:W-:Y:S01]  /*52580*/  STL.64 [R1+0x1550], R24 ;  /* 0x0015501801007387 */ /* 0x0001e20000100a00 */
[----:B------:R1:W-:Y:S02]  /*52590*/  STL.64 [R1+0x1558], R26 ;  /* 0x0015581a01007387 */ /* 0x0003e40000100a00 */
[----:B0-----:R-:W-:Y:S02]  /*525a0*/  IMAD.MOV.U32 R24, RZ, RZ, R20 ;  /* 0x000000ffff187224 */ /* 0x001fe400078e0014 */
[----:B------:R-:W-:Y:S02]  /*525b0*/  IMAD.MOV.U32 R25, RZ, RZ, R21 ;  /* 0x000000ffff197224 */ /* 0x000fe400078e0015 */
[----:B------:R-:W4:Y:S02]  /*525c0*/  LDL.LU.64 R20, [R1+0x44e0] ;  /* 0x0044e00001147983 */ /* 0x000f240000300a00 */
[----:B----4-:R-:W-:Y:S01]  /*525d0*/  HMMA.16816.F32 R12, R16, R20, R12 ;  /* 0x00000014100c723c */ /* 0x010fe2000000180c */
[----:B-1----:R-:W-:-:S02]  /*525e0*/  IMAD.MOV.U32 R26, RZ, RZ, R20 ;  /* 0x000000ffff1a7224 */ /* 0x002fc400078e0014 */
        /* <DEDUP_REMOVED lines=11> */
[----:B------:R0:W-:Y:S01]  /*526a0*/  STL.64 [R1+0x1530], R12 ;  /* 0x0015300c01007387 */ /* 0x0001e20000100a00 */
[----:B------:R-:W-:Y:S03]  /*526b0*/  STL.64 [R1+0x1538], R14 ;  /* 0x0015380e01007387 */ /* 0x000fe60000100a00 */
[----:B0-----:R-:W4:Y:S01]  /*526c0*/  LDL.LU.64 R12, [R1+0x44c0] ;  /* 0x0044c000010c7983 */ /* 0x001f220000300a00 */
[----:B------:R-:W4:Y:S02]  /*526d0*/  LDL.LU.64 R22, [R1+0x44b8] ;  /* 0x0044b80001167983 */ /* 0x000f240000300a00 */
[----:B------:R-:W4:Y:S02]  /*526e0*/  LDL.LU.64 R20, [R1+0x44b0] ;  /* 0x0044b00001147983 */ /* 0x000f240000300a00 */
[C---:B----4-:R-:W-:Y:S11]  /*526f0*/  HMMA.16816.F32 R20, R16.reuse, R12, R20 ;  /* 0x0000000c1014723c */ /* 0x050ff60000001814 */
[----:B------:R-:W-:Y:S11]  /*52700*/  @!UPT UIADD3 URZ, URZ, URZ, URZ ;  /* 0x0000003f3f3ff290 */ /* 0x000ff6000fffe03f */
[----:B------:R-:W-:Y:S01]  /*52710*/  @!UPT UIADD3 URZ, URZ, URZ, URZ ;  /* 0x0000003f3f3ff290 */ /* 0x000fe2000fffe03f */
[----:B------:R0:W-:Y:S01]  /*52720*/  STL.64 [R1+0x1520], R20 ;  /* 0x0015201401007387 */ /* 0x0001e20000100a00 */
[----:B------:R-:W-:Y:S02]  /*52730*/  STL.64 [R1+0x1528], R22 ;  /* 0x0015281601007387 */ /* 0x000fe40000100a00 */
        /* <DEDUP_REMOVED lines=11> */
[----:B------:R-:W4:Y:S02]  /*527f0*/  LDL.LU.64 R14, [R1+0x4490] ;  /* 0x00449000010e7983 */ /* 0x000f240000300a00 */
        /* <DEDUP_REMOVED lines=8> */
[----:B----4-:R-:W-:Y:S02]  /*52880*/  STL.64 [R1+0x4340], R14 ;  /* 0x0043400e01007387 */ /* 0x010fe40000100a00 */
[----:B------:R0:W-:Y:S02]  /*52890*/  STL.64 [R1+0x4338], R12 ;  /* 0x0043380c01007387 */ /* 0x0001e40000100a00 */
[----:B0-----:R-:W2:Y:S01]  /*528a0*/  LDL.LU R12, [R1+0x1190] ;  /* 0x00119000010c7983 */ /* 0x001ea20000300800 */
[----:B------:R-:W2:Y:S02]  /*528b0*/  LDL.LU R13, [R1+0x1194] ;  /* 0x00119400010d7983 */ /* 0x000ea40000300800 */
[----:B------:R-:W2:Y:S02]  /*528c0*/  LDL.LU R14, [R1+0x1198] ;  /* 0x00119800010e7983 */ /* 0x000ea40000300800 */
[----:B------:R-:W2:Y:S02]  /*528d0*/  LDL.LU R15, [R1+0x119c] ;  /* 0x00119c00010f7983 */ /* 0x000ea40000300800 */
[----:B--2---:R-:W-:Y:S11]  /*528e0*/  HMMA.16816.F32 R12, R16, R8, R12 ;  /* 0x00000008100c723c */ /* 0x004ff6000000180c */
[----:B------:R-:W-:Y:S11]  /*528f0*/  @!UPT UIADD3 URZ, URZ, URZ, URZ ;  /* 0x0000003f3f3ff290 */ /* 0x000ff6000fffe03f */
[----:B------:R-:W-:Y:S01]  /*52900*/  @!UPT UIADD3 URZ, URZ, URZ, URZ ;  /* 0x0000003f3f3ff290 */ /* 0x000fe2000fffe03f */
[----:B------:R0:W-:Y:S01]  /*52910*/  STL.64 [R1+0x14f0], R12 ;  /* 0x0014f00c01007387 */ /* 0x0001e20000100a00 */
[----:B------:R1:W-:Y:S03]  /*52920*/  STL.64 [R1+0x14f8], R14 ;  /* 0x0014f80e01007387 */ /* 0x0003e60000100a00 */
[----:B0-----:R-:W2:Y:S01]  /*52930*/  LDL.LU R12, [R1+0x10a0] ;  /* 0x0010a000010c7983 */ /* 0x001ea20000300800 */
[----:B------:R-:W2:Y:S02]  /*52940*/  LDL.LU R13, [R1+0x10a4] ;  /* 0x0010a400010d7983 */ /* 0x000ea40000300800 */
[----:B-1----:R-:W4:Y:S02]  /*52950*/  LDL.LU R14, [R1+0x10a8] ;  /* 0x0010a800010e7983 */ /* 0x002f240000300800 */
[----:B------:R-:W4:Y:S02]  /*52960*/  LDL.LU R15, [R1+0x10ac] ;  /* 0x0010ac00010f7983 */ /* 0x000f240000300800 */
[----:B----4-:R-:W-:Y:S01]  /*52970*/  STL.64 [R1+0x4350], R14 ;  /* 0x0043500e01007387 */ /* 0x010fe20000100a00 */
[----:B--2---:R0:W-:Y:S02]  /*52980*/  STL.64 [R1+0x4348], R12 ;  /* 0x0043480c01007387 */ /* 0x0041e40000100a00 */
[----:B0-----:R-:W-:-:S02]  /*52990*/  IMAD.MOV.U32 R12, RZ, RZ, R21 ;  /* 0x000000ffff0c7224 */ /* 0x001fc400078e0015 */
[----:B------:R-:W-:Y:S02]  /*529a0*/  IMAD.MOV.U32 R13, RZ, RZ, R20 ;  /* 0x000000ffff0d7224 */ /* 0x000fe400078e0014 */
[----:B------:R-:W-:Y:S04]  /*529b0*/  LDSM.16.MT88.4 R20, [R10+0x14080] ;  /* 0x014080000a14783b */ /* 0x000fe80000004200 */
[----:B------:R0:W-:Y:S04]  /*529c0*/  STL.64 [R1+0x4368], R12 ;  /* 0x0043680c01007387 */ /* 0x0001e80000100a00 */
[----:B0-----:R-:W3:Y:S01]  /*529d0*/  LDL.LU R12, [R1+0x1180] ;  /* 0x00118000010c7983 */ /* 0x001ee20000300800 */
[----:B------:R-:W3:Y:S02]  /*529e0*/  LDL.LU R13, [R1+0x1184] ;  /* 0x00118400010d7983 */ /* 0x000ee40000300800 */
[----:B------:R-:W3:Y:S02]  /*529f0*/  LDL.LU R14, [R1+0x1188] ;  /* 0x00118800010e7983 */ /* 0x000ee40000300800 */
[----:B------:R-:W3:Y:S02]  /*52a00*/  LDL.LU R15, [R1+0x118c] ;  /* 0x00118c00010f7983 */ /* 0x000ee40000300800 */
[----:B---3--:R-:W-:Y:S07]  /*52a10*/  HMMA.16816.F32 R16, R16, R4, R12 ;  /* 0x000000041010723c */ /* 0x008fee000000180c */
[----:B------:R-:W-:-:S02]  /*52a20*/  IMAD.MOV.U32 R12, RZ, RZ, R28 ;  /* 0x000000ffff0c7224 */ /* 0x000fc400078e001c */
[----:B------:R-:W2:Y:S11]  /*52a30*/  LDL.LU R28, [R1+0x4474] ;  /* 0x00447400011c7983 */ /* 0x000eb60000300800 */
[----:B------:R-:W-:Y:S03]  /*52a40*/  @!UPT UIADD3 URZ, URZ, URZ, URZ ;  /* 0x0000003f3f3ff290 */ /* 0x000fe6000fffe03f */
[----:B------:R-:W-:Y:S01]  /*52a50*/  STL.64 [R1+0x12a0], R16 ;  /* 0x0012a01001007387 */ /* 0x000fe20000100a00 */
[----:B------:R-:W-:Y:S02]  /*52a60*/  STL.64 [R1+0x12a8], R18 ;  /* 0x0012a81201007387 */ /* 0x000fe40000100a00 */
[----:B------:R-:W0:Y:S04]  /*52a70*/  LDSM.16.MT88.4 R16, [R10+0x14100] ;  /* 0x014100000a10783b */ /* 0x000e280000004200 */
[----:B------:R-:W-:Y:S02]  /*52a80*/  IMAD.MOV.U32 R13, RZ, RZ, R29 ;  /* 0x000000ffff0d7224 */ /* 0x000fe400078e001d */
[----:B------:R-:W3:Y:S03]  /*52a90*/  LDL.LU R29, [R1+0x4470] ;  /* 0x00447000011d7983 */ /* 0x000ee60000300800 */
[----:B------:R1:W-:Y:S02]  /*52aa0*/  STL.64 [R1+0x4380], R12 ;  /* 0x0043800c01007387 */ /* 0x0003e40000100a00 */
[----:B-1----:R-:W-:-:S02]  /*52ab0*/  IMAD.MOV.U32 R12, RZ, RZ, R26 ;  /* 0x000000ffff0c7224 */ /* 0x002fc400078e001a */
[----:B------:R-:W-:Y:S01]  /*52ac0*/  IMAD.MOV.U32 R13, RZ, RZ, R27 ;  /* 0x000000ffff0d7224 */ /* 0x000fe200078e001b */
[----:B------:R-:W4:Y:S01]  /*52ad0*/  LDL.LU R26, [R1+0x446c] ;  /* 0x00446c00011a7983 */ /* 0x000f220000300800 */
[----:B------:R-:W2:Y:S03]  /*52ae0*/  LDL.LU R27, [R1+0x4468] ;  /* 0x00446800011b7983 */ /* 0x000ea60000300800 */
[----:B------:R-:W-:Y:S01]  /*52af0*/  STL.64 [R1+0x4398], R12 ;  /* 0x0043980c01007387 */ /* 0x000fe20000100a00 */
[----:B------:R-:W-:Y:S02]  /*52b00*/  STL.64 [R1+0x4330], R4 ;  /* 0x0043300401007387 */ /* 0x000fe40000100a00 */
[----:B------:R-:W-:Y:S02]  /*52b10*/  STL [R1+0x4420], R10 ;  /* 0x0044200a01007387 */ /* 0x000fe40000100800 */
[----:B------:R-:W-:Y:S01]  /*52b20*/  STL.64 [R1+0x4418], R8 ;  /* 0x0044180801007387 */ /* 0x000fe20000100a00 */
[----:B0-----:R-:W-:Y:S01]  /*52b30*/  STL.64 [R1+0x4328], R18 ;  /* 0x0043281201007387 */ /* 0x001fe20000100a00 */
[----:B------:R0:W-:Y:S03]  /*52b40*/  STL.64 [R1+0x4320], R16 ;  /* 0x0043201001007387 */ /* 0x0001e60000100a00 */
[----:B0-----:R-:W2:Y:S01]  /*52b50*/  LDL.LU R16, [R1+0x1090] ;  /* 0x0010900001107983 */ /* 0x001ea20000300800 */
[----:B------:R-:W2:Y:S02]  /*52b60*/  LDL.LU R17, [R1+0x1094] ;  /* 0x0010940001117983 */ /* 0x000ea40000300800 */
[----:B------:R-:W2:Y:S02]  /*52b70*/  LDL.LU R18, [R1+0x1098] ;  /* 0x0010980001127983 */ /* 0x000ea40000300800 */
[----:B------:R-:W2:Y:S02]  /*52b80*/  LDL.LU R19, [R1+0x109c] ;  /* 0x00109c0001137983 */ /* 0x000ea40000300800 */
[----:B------:R-:W-:-:S02]  /*52b90*/  IMAD.MOV.U32 R12, RZ, RZ, R24 ;  /* 0x000000ffff0c7224 */ /* 0x000fc400078e0018 */
[----:B------:R-:W-:Y:S01]  /*52ba0*/  IMAD.MOV.U32 R13, RZ, RZ, R25 ;  /* 0x000000ffff0d7224 */ /* 0x000fe200078e0019 */
[----:B------:R-:W3:Y:S01]  /*52bb0*/  LDL.LU R24, [R1+0x4464] ;  /* 0x0044640001187983 */ /* 0x000ee20000300800 */
[----:B------:R-:W3:Y:S03]  /*52bc0*/  LDL.LU R25, [R1+0x4460] ;  /* 0x0044600001197983 */ /* 0x000ee60000300800 */
[----:B------:R0:W-:Y:S01]  /*52bd0*/  STL.64 [R1+0x43b0], R12 ;  /* 0x0043b00c01007387 */ /* 0x0001e20000100a00 */
[----:B------:R-:W-:Y:S02]  /*52be0*/  IMAD.MOV.U32 R4, RZ, RZ, R3 ;  /* 0x000000ffff047224 */ /* 0x000fe400078e0003 */
[----:B------:R-:W-:Y:S02]  /*52bf0*/  IMAD.MOV.U32 R5, RZ, RZ, R11 ;  /* 0x000000ffff057224 */ /* 0x000fe400078e000b */
[----:B0-----:R-:W-:-:S02]  /*52c00*/  IMAD.MOV.U32 R12, RZ, RZ, R6 ;  /* 0x000000ffff0c7224 */ /* 0x001fc400078e0006 */
[----:B------:R-:W-:Y:S01]  /*52c10*/  IMAD.MOV.U32 R13, RZ, RZ, R7 ;  /* 0x000000ffff0d7224 */ /* 0x000fe200078e0007 */
        /* <DEDUP_REMOVED lines=8> */
[----:B------:R0:W-:Y:S02]  /*52ca0*/  STL.64 [R1+0x43c8], R12 ;  /* 0x0043c80c01007387 */ /* 0x0001e40000100a00 */
[----:B------:R-:W2:Y:S01]  /*52cb0*/  LDL.LU R3, [R1+0x4454] ;  /* 0x0044540001037983 */ /* 0x000ea20000300800 */
[----:B------:R-:W2:Y:S01]  /*52cc0*/  LDL.LU R11, [R1+0x4450] ;  /* 0x00445000010b7983 */ /* 0x000ea20000300800 */
[----:B------:R3:W-:Y:S03]  /*52cd0*/  STL.64 [R1+0x43d0], R4 ;  /* 0x0043d00401007387 */ /* 0x0007e60000100a00 */
[----:B0-----:R-:W2:Y:S01]  /*52ce0*/  LDL.LU R12, [R1+0x1110] ;  /* 0x00111000010c7983 */ /* 0x001ea20000300800 */
[----:B------:R-:W2:Y:S02]  /*52cf0*/  LDL.LU R13, [R1+0x1114] ;  /* 0x00111400010d7983 */ /* 0x000ea40000300800 */
[----:B------:R-:W2:Y:S02]  /*52d00*/  LDL.LU R14, [R1+0x1118] ;  /* 0x00111800010e7983 */ /* 0x000ea40000300800 */
[----:B------:R-:W2:Y:S02]  /*52d10*/  LDL.LU R15, [R1+0x111c] ;  /* 0x00111c00010f7983 */ /* 0x000ea40000300800 */
[----:B---3--:R-:W-:-:S02]  /*52d20*/  IMAD.MOV.U32 R4, RZ, RZ, R29 ;  /* 0x000000ffff047224 */ /* 0x008fc400078e001d */
[----:B------:R-:W-:Y:S01]  /*52d30*/  IMAD.MOV.U32 R5, RZ, RZ, R28 ;  /* 0x000000ffff057224 */ /* 0x000fe200078e001c */
[----:B--2---:R-:W-:Y:S01]  /*52d40*/  STL.64 [R1+0x43e0], R14 ;  /* 0x0043e00e01007387 */ /* 0x004fe20000100a00 */
[----:B------:R0:W-:Y:S03]  /*52d50*/  STL.64 [R1+0x43d8], R12 ;  /* 0x0043d80c01007387 */ /* 0x0001e60000100a00 */
[----:B------:R1:W-:Y:S01]  /*52d60*/  STL.64 [R1+0x43e8], R4 ;  /* 0x0043e80401007387 */ /* 0x0003e20000100a00 */
[----:B0-----:R-:W2:Y:S01]  /*52d70*/  LDL.LU R12, [R1+0x1120] ;  /* 0x00112000010c7983 */ /* 0x001ea20000300800 */
[----:B------:R-:W2:Y:S02]  /*52d80*/  LDL.LU R13, [R1+0x1124] ;  /* 0x00112400010d7983 */ /* 0x000ea40000300800 */
[----:B------:R-:W3:Y:S02]  /*52d90*/  LDL.LU R14, [R1+0x1128] ;  /* 0x00112800010e7983 */ /* 0x000ee40000300800 */
[----:B------:R-:W3:Y:S02]  /*52da0*/  LDL.LU R15, [R1+0x112c] ;  /* 0x00112c00010f7983 */ /* 0x000ee40000300800 */
[----:B-1----:R-:W-:-:S02]  /*52db0*/  IMAD.MOV.U32 R4, RZ, RZ, R27 ;  /* 0x000000ffff047224 */ /* 0x002fc400078e001b */
[----:B----4-:R-:W-:Y:S01]  /*52dc0*/  IMAD.MOV.U32 R5, RZ, RZ, R26 ;  /* 0x000000ffff057224 */ /* 0x010fe200078e001a */
[----:B---3--:R-:W-:Y:S01]  /*52dd0*/  STL.64 [R1+0x43f8], R14 ;  /* 0x0043f80e01007387 */ /* 0x008fe20000100a00 */
[----:B--2---:R0:W-:Y:S03]  /*52de0*/  STL.64 [R1+0x43f0], R12 ;  /* 0x0043f00c01007387 */ /* 0x0041e60000100a00 */
[----:B------:R1:W-:Y:S01]  /*52df0*/  STL.64 [R1+0x4400], R4 ;  /* 0x0044000401007387 */ /* 0x0003e20000100a00 */
[----:B0-----:R-:W2:Y:S01]  /*52e00*/  LDL.LU R12, [R1+0x1130] ;  /* 0x00113000010c7983 */ /* 0x001ea20000300800 */
[----:B------:R-:W2:Y:S02]  /*52e10*/  LDL.LU R13, [R1+0x1134] ;  /* 0x00113400010d7983 */ /* 0x000ea40000300800 */
[----:B------:R-:W3:Y:S02]  /*52e20*/  LDL.LU R14, [R1+0x1138] ;  /* 0x00113800010e7983 */ /* 0x000ee40000300800 */
[----:B------:R-:W3:Y:S02]  /*52e30*/  LDL.LU R15, [R1+0x113c] ;  /* 0x00113c00010f7983 */ /* 0x000ee40000300800 */
[----:B-1----:R-:W-:-:S02]  /*52e40*/  IMAD.MOV.U32 R4, RZ, RZ, R25 ;  /* 0x000000ffff047224 */ /* 0x002fc400078e0019 */
[----:B------:R-:W-:Y:S02]  /*52e50*/  IMAD.MOV.U32 R5, RZ, RZ, R24 ;  /* 0x000000ffff057224 */ /* 0x000fe400078e0018 */
[----:B------:R-:W-:Y:S02]  /*52e60*/  IMAD.MOV.U32 R24, RZ, RZ, R7 ;  /* 0x000000ffff187224 */ /* 0x000fe400078e0007 */
[----:B------:R-:W-:Y:S01]  /*52e70*/  IMAD.MOV.U32 R25, RZ, RZ, R6 ;  /* 0x000000ffff197224 */ /* 0x000fe200078e0006 */
[----:B---3--:R-:W-:Y:S01]  /*52e80*/  STL.64 [R1+0x4410], R14 ;  /* 0x0044100e01007387 */ /* 0x008fe20000100a00 */
[----:B--2---:R-:W-:Y:S02]  /*52e90*/  STL.64 [R1+0x4408], R12 ;  /* 0x0044080c01007387 */ /* 0x004fe40000100a00 */
[----:B------:R0:W-:Y:S02]  /*52ea0*/  STL.64 [R1+0x4430], R4 ;  /* 0x0044300401007387 */ /* 0x0001e40000100a00 */
[----:B------:R1:W-:Y:S01]  /*52eb0*/  STL.64 [R1+0x4438], R24 ;  /* 0x0044381801007387 */ /* 0x0003e20000100a00 */
[----:B0-----:R-:W2:Y:S01]  /*52ec0*/  LDL.LU R4, [R1+0x1160] ;  /* 0x0011600001047983 */ /* 0x001ea20000300800 */
[----:B------:R-:W2:Y:S02]  /*52ed0*/  LDL.LU R5, [R1+0x1164] ;  /* 0x0011640001057983 */ /* 0x000ea40000300800 */
[----:B------:R-:W3:Y:S02]  /*52ee0*/  LDL.LU R6, [R1+0x1168] ;  /* 0x0011680001067983 */ /* 0x000ee40000300800 */
[----:B------:R-:W3:Y:S02]  /*52ef0*/  LDL.LU R7, [R1+0x116c] ;  /* 0x00116c0001077983 */ /* 0x000ee40000300800 */
[----:B-1----:R-:W-:Y:S01]  /*52f00*/  IMAD.MOV.U32 R24, RZ, RZ, R11 ;  /* 0x000000ffff187224 */ /* 0x002fe200078e000b */
        /* <DEDUP_REMOVED lines=26> */
[----:B------:R-:W-:-:S07]  /*530b0*/  IMAD.MOV.U32 R25, RZ, RZ, R3 ;  /* 0x000000ffff197224 */ /* 0x000fce00078e0003 */
[C---:B------:R-:W-:Y:S01]  /*530c0*/  HMMA.16816.F32 R24, R20.reuse, R24, R4 ;  /* 0x000000181418723c */ /* 0x040fe20000001804 */
        /* <DEDUP_REMOVED lines=12> */
[----:B------:R-:W2:Y:S01]  /*53190*/  LDL.LU.64 R6, [R1+0x4448] ;  /* 0x0044480001067983 */ /* 0x000ea20000300a00 */
[----:B------:R-:W2:Y:S02]  /*531a0*/  LDL.LU.64 R4, [R1+0x4440] ;  /* 0x0044400001047983 */ /* 0x000ea40000300a00 */
[----:B------:R0:W-:Y:S02]  /*531b0*/  STL.64 [R1+0x1280], R24 ;  /* 0x0012801801007387 */ /* 0x0001e40000100a00 */
[----:B------:R2:W-:Y:S01]  /*531c0*/  STL.64 [R1+0x1288], R26 ;  /* 0x0012881a01007387 */ /* 0x0005e20000100a00 */
[----:B0-----:R-:W2:Y:S02]  /*531d0*/  LDL.LU.64 R24, [R1+0x4438] ;  /* 0x0044380001187983 */ /* 0x001ea40000300a00 */
[C---:B--2---:R-:W-:Y:S02]  /*531e0*/  HMMA.16816.F32 R24, R20.reuse, R24, R4 ;  /* 0x000000181418723c */ /* 0x044fe40000001804 */
[----:B------:R-:W4:Y:S11]  /*531f0*/  LDL.LU.64 R4, [R1+0x4430] ;  /* 0x0044300001047983 */ /* 0x000f360000300a00 */
[----:B------:R-:W-:Y:S10]  /*53200*/  @!UPT UIADD3 URZ, URZ, URZ, URZ ;  /* 0x0000003f3f3ff290 */ /* 0x000ff4000fffe03f */
[----:B------:R0:W-:Y:S01]  /*53210*/  STL.64 [R1+0x1270], R24 ;  /* 0x0012701801007387 */ /* 0x0001e20000100a00 */
[----:B------:R-:W-:Y:S03]  /*53220*/  STL.64 [R1+0x1278], R26 ;  /* 0x0012781a01007387 */ /* 0x000fe60000100a00 */
[----:B0-----:R-:W3:Y:S01]  /*53230*/  LDL.LU.64 R24, [R1+0x4428] ;  /* 0x0044280001187983 */ /* 0x001ee20000300a00 */
[C---:B----4-:R-:W-:Y:S08]  /*53240*/  HMMA.16816.F32 R4, R20.reuse, R4, R12 ;  /* 0x000000041404723c */ /* 0x050ff0000000180c */
[C---:B---3--:R-:W-:Y:S11]  /*53250*/  HMMA.16816.F32 R8, R20.reuse, R24, R8 ;  /* 0x000000181408723c */ /* 0x048ff60000001808 */
[----:B------:R-:W-:Y:S11]  /*53260*/  @!UPT UIADD3 URZ, URZ, URZ, URZ ;  /* 0x0000003f3f3ff290 */ /* 0x000ff6000fffe03f */
[----:B------:R-:W-:Y:S01]  /*53270*/  @!UPT UIADD3 URZ, URZ, URZ, URZ ;  /* 0x0000003f3f3ff290 */ /* 0x000fe2000fffe03f */
[----:B------:R-:W-:Y:S01]  /*53280*/  STL.64 [R1+0x1260], R8 ;  /* 0x0012600801007387 */ /* 0x000fe20000100a00 */
[----:B------:R0:W-:Y:S03]  /*53290*/  STL.64 [R1+0x1268], R10 ;  /* 0x0012680a01007387 */ /* 0x0001e60000100a00 */
[----:B0-----:R-:W2:Y:S01]  /*532a0*/  LDL.LU R10, [R1+0x4420] ;  /* 0x00442000010a7983 */ /* 0x001ea20000300800 */
[----:B------:R-:W3:Y:S02]  /*532b0*/  LDL.LU.64 R8, [R1+0x4418] ;  /* 0x0044180001087983 */ /* 0x000ee40000300a00 */
[----:B------:R-:W-:Y:S02]  /*532c0*/  STL.64 [R1+0x4318], R24 ;  /* 0x0043181801007387 */ /* 0x000fe40000100a00 */
[----:B------:R-:W2:Y:S01]  /*532d0*/  LDL R11, [R1+0x2350] ;  /* 0x00235000010b7983 */ /* 0x000ea20000100800 */
[----:B------:R-:W4:Y:S01]  /*532e0*/  LDL.LU.64 R14, [R1+0x4410] ;  /* 0x00441000010e7983 */ /* 0x000f220000300a00 */
[----:B------:R-:W4:Y:S02]  /*532f0*/  LDL.LU.64 R12, [R1+0x4408] ;  /* 0x00440800010c7983 */ /* 0x000f240000300a00 */
[----:B------:R0:W-:Y:S02]  /*53300*/  STL.64 [R1+0x1250], R4 ;  /* 0x0012500401007387 */ /* 0x0001e40000100a00 */
[----:B------:R4:W-:Y:S01]  /*53310*/  STL.64 [R1+0x1258], R6 ;  /* 0x0012580601007387 */ /* 0x0009e20000100a00 */
[----:B0-----:R-:W4:Y:S02]  /*53320*/  LDL.LU.64 R4, [R1+0x4400] ;  /* 0x0044000001047983 */ /* 0x001f240000300a00 */
[C---:B----4-:R-:W-:Y:S02]  /*53330*/  HMMA.16816.F32 R4, R20.reuse, R4, R12 ;  /* 0x000000041404723c */ /* 0x050fe4000000180c */
[----:B------:R-:W4:Y:S01]  /*53340*/  LDL.LU.64 R14, [R1+0x43f8] ;  /* 0x0043f800010e7983 */ /* 0x000f220000300a00 */
[----:B------:R-:W4:Y:S11]  /*53350*/  LDL.LU.64 R12, [R1+0x43f0] ;  /* 0x0043f000010c7983 */ /* 0x000f360000300a00 */
[----:B------:R-:W-:Y:S09]  /*53360*/  @!UPT UIADD3 URZ, URZ, URZ, URZ ;  /* 0x0000003f3f3ff290 */ /* 0x000ff2000fffe03f */
[----:B------:R0:W-:Y:S01]  /*53370*/  STL.64 [R1+0x1240], R4 ;  /* 0x0012400401007387 */ /* 0x0001e20000100a00 */
[----:B------:R4:W-:Y:S03]  /*53380*/  STL.64 [R1+0x1248], R6 ;  /* 0x0012480601007387 */ /* 0x0009e60000100a00 */
        /* <DEDUP_REMOVED lines=9> */
[----:B------:R-:W4:Y:S11]  /*53420*/  LDL.LU.64 R12, [R1+0x43c8] ;  /* 0x0043c800010c7983 */ /* 0x000f360000300a00 */
[----:B------:R-:W-:Y:S10]  /*53430*/  @!UPT UIADD3 URZ, URZ, URZ, URZ ;  /* 0x0000003f3f3ff290 */ /* 0x000ff4000fffe03f */
[----:B------:R0:W-:Y:S01]  /*53440*/  STL.64 [R1+0x1450], R4 ;  /* 0x0014500401007387 */ /* 0x0001e20000100a00 */
[----:B------:R1:W-:Y:S03]  /*53450*/  STL.64 [R1+0x1458], R6 ;  /* 0x0014580601007387 */ /* 0x0003e60000100a00 */
[----:B0-----:R-:W3:Y:S01]  /*53460*/  LDL.LU R4, [R1+0x1080] ;  /* 0x0010800001047983 */ /* 0x001ee20000300800 */
[----:B------:R-:W3:Y:S02]  /*53470*/  LDL.LU R5, [R1+0x1084] ;  /* 0x0010840001057983 */ /* 0x000ee40000300800 */
[----:B-1----:R-:W3:Y:S02]  /*53480*/  LDL.LU R6, [R1+0x1088] ;  /* 0x0010880001067983 */ /* 0x002ee40000300800 */
[----:B------:R-:W3:Y:S01]  /*53490*/  LDL.LU R7, [R1+0x108c] ;  /* 0x00108c0001077983 */ /* 0x000ee20000300800 */
[C---:B----4-:R-:W-:Y:S01]  /*534a0*/  HMMA.16816.F32 R12, R20.reuse, R12, R16 ;  /* 0x0000000c140c723c */ /* 0x050fe20000001810 */
[----:B------:R-:W4:Y:S01]  /*534b0*/  LDL.LU.64 R18, [R1+0x43c0] ;  /* 0x0043c00001127983 */ /* 0x000f220000300a00 */
[----:B------:R-:W4:Y:S11]  /*534c0*/  LDL.LU.64 R16, [R1+0x43b8] ;  /* 0x0043b80001107983 */ /* 0x000f360000300a00 */
[----:B------:R-:W-:Y:S10]  /*534d0*/  @!UPT UIADD3 URZ, URZ, URZ, URZ ;  /* 0x0000003f3f3ff290 */ /* 0x000ff4000fffe03f */
        /* <DEDUP_REMOVED lines=24> */
[----:B----4-:R-:W-:Y:S02]  /*53660*/  HMMA.16816.F32 R12, R20, R12, R16 ;  /* 0x0000000c140c723c */ /* 0x010fe40000001810 */
[----:B------:R-:W4:Y:S01]  /*53670*/  LDL.LU.64 R18, [R1+0x4360] ;  /* 0x0043600001127983 */ /* 0x000f220000300a00 */
[----:B------:R-:W4:Y:S11]  /*53680*/  LDL.LU.64 R16, [R1+0x4358] ;  /* 0x0043580001107983 */ /* 0x000f360000300a00 */
[----:B------:R-:W-:Y:S09]  /*53690*/  @!UPT UIADD3 URZ, URZ, URZ, URZ ;  /* 0x0000003f3f3ff290 */ /* 0x000ff2000fffe03f */
[----:B------:R-:W-:Y:S01]  /*536a0*/  STL.64 [R1+0x1400], R12 ;  /* 0x0014000c01007387 */ /* 0x000fe20000100a00 */
[----:B------:R0:W-:Y:S03]  /*536b0*/  STL.64 [R1+0x1408], R14 ;  /* 0x0014080e01007387 */ /* 0x0001e60000100a00 */
[----:B0-----:R-:W2:Y:S01]  /*536c0*/  LDL.LU.64 R14, [R1+0x4350] ;  /* 0x00435000010e7983 */ /* 0x001ea20000300a00 */
[----:B------:R-:W2:Y:S02]  /*536d0*/  LDL.LU.64 R12, [R1+0x4348] ;  /* 0x00434800010c7983 */ /* 0x000ea40000300a00 */
[----:B------:R-:W-:Y:S02]  /*536e0*/  IMAD.MOV.U32 R24, RZ, RZ, R2 ;  /* 0x000000ffff187224 */ /* 0x000fe400078e0002 */
[----:B------:R-:W-:-:S07]  /*536f0*/  IMAD.MOV.U32 R25, RZ, RZ, R0 ;  /* 0x000000ffff197224 */ /* 0x000fce00078e0000 */
[C---:B--2---:R-:W-:Y:S01]  /*53700*/  HMMA.16816.F32 R24, R20.reuse, R24, R12 ;  /* 0x000000181418723c */ /* 0x044fe2000000180c */
[----:B------:R-:W2:Y:S01]  /*53710*/  LDL.LU.64 R14, [R1+0x4340] ;  /* 0x00434000010e7983 */ /* 0x000ea20000300a00 */
[----:B------:R-:W4:Y:S11]  /*53720*/  LDL.LU.64 R12, [R1+0x4338] ;  /* 0x00433800010c7983 */ /* 0x000f360000300a00 */
[----:B------:R-:W-:Y:S10]  /*53730*/  @!UPT UIADD3 URZ, URZ, URZ, URZ ;  /* 0x0000003f3f3ff290 */ /* 0x000ff4000fffe03f */
[----:B------:R-:W-:Y:S01]  /*53740*/  STL.64 [R1+0x13f0], R24 ;  /* 0x0013f01801007387 */ /* 0x000fe20000100a00 */
[----:B------:R4:W-:Y:S02]  /*53750*/  STL.64 [R1+0x13f8], R26 ;  /* 0x0013f81a01007387 */ /* 0x0009e40000100a00 */
[C---:B----4-:R-:W-:Y:S01]  /*53760*/  HMMA.16816.F32 R24, R20.reuse, R12, R16 ;  /* 0x0000000c1418723c */ /* 0x050fe20000001810 */
[----:B------:R-:W4:Y:S11]  /*53770*/  LDL.LU R16, [R1+0x1060] ;  /* 0x0010600001107983 */ /* 0x000f360000300800 */
[----:B------:R-:W-:Y:S11]  /*53780*/  @!UPT UIADD3 URZ, URZ, URZ, URZ ;  /* 0x0000003f3f3ff290 */ /* 0x000ff6000fffe03f */
        /* <DEDUP_REMOVED lines=9> */
[----:B--2---:R-:W-:Y:S01]  /*53820*/  STL.64 [R1+0x4260], R14 ;  /* 0x0042600e01007387 */ /* 0x004fe20000100a00 */
[----:B------:R0:W-:Y:S03]  /*53830*/  STL.64 [R1+0x4258], R12 ;  /* 0x0042580c01007387 */ /* 0x0001e60000100a00 */
[----:B0-----:R-:W2:Y:S04]  /*53840*/  LDL.64 R12, [R1+0x90] ;  /* 0x00009000010c7983 */ /* 0x001ea80000100a00 */
[----:B--2---:R0:W-:Y:S04]  /*53850*/  STL.64 [R1+0x42e0], R12 ;  /* 0x0042e00c01007387 */ /* 0x0041e80000100a00 */
[----:B0-----:R-:W2:Y:S04]  /*53860*/  LDL.64 R12, [R1+0xd0] ;  /* 0x0000d000010c7983 */ /* 0x001ea80000100a00 */
[----:B--2---:R0:W-:Y:S04]  /*53870*/  STL.64 [R1+0x42e8], R12 ;  /* 0x0042e80c01007387 */ /* 0x0041e80000100a00 */
[----:B0-----:R-:W2:Y:S01]  /*53880*/  LDL.LU R12, [R1+0x1000] ;  /* 0x00100000010c7983 */ /* 0x001ea20000300800 */
[----:B------:R-:W2:Y:S02]  /*53890*/  LDL.LU R13, [R1+0x1004] ;  /* 0x00100400010d7983 */ /* 0x000ea40000300800 */
[----:B------:R-:W2:Y:S02]  /*538a0*/  LDL.LU R14, [R1+0x1008] ;  /* 0x00100800010e7983 */ /* 0x000ea40000300800 */
[----:B------:R-:W2:Y:S01]  /*538b0*/  LDL.LU R15, [R1+0x100c] ;  /* 0x00100c00010f7983 */ /* 0x000ea20000300800 */
[C---:B---3--:R-:W-:Y:S01]  /*538c0*/  HMMA.16816.F32 R4, R20.reuse, R8, R4 ;  /* 0x000000081404723c */ /* 0x048fe20000001804 */
[----:B--2---:R-:W-:Y:S01]  /*538d0*/  STL.64 [R1+0x42f8], R14 ;  /* 0x0042f80e01007387 */ /* 0x004fe20000100a00 */
[----:B------:R0:W-:Y:S03]  /*538e0*/  STL.64 [R1+0x42f0], R12 ;  /* 0x0042f00c01007387 */ /* 0x0001e60000100a00 */
[----:B0-----:R-:W2:Y:S04]  /*538f0*/  LDL.64 R12, [R1+0xf0] ;  /* 0x0000f000010c7983 */ /* 0x001ea80000100a00 */
[----:B--2---:R0:W-:Y:S04]  /*53900*/  STL.64 [R1+0x4310], R12 ;  /* 0x0043100c01007387 */ /* 0x0041e80000100a00 */
[----:B0-----:R-:W2:Y:S10]  /*53910*/  LDL.64 R12, [R1+0x100] ;  /* 0x00010000010c7983 */ /* 0x001eb40000100a00 */
[----:B------:R0:W-:Y:S02]  /*53920*/  STL.64 [R1+0x13d0], R4 ;  /* 0x0013d00401007387 */ /* 0x0001e40000100a00 */
[----:B------:R-:W-:Y:S01]  /*53930*/  STL.64 [R1+0x13d8], R6 ;  /* 0x0013d80601007387 */ /* 0x000fe20000100a00 */
[----:B0-----:R-:W4:Y:S01]  /*53940*/  LDL.LU.64 R4, [R1+0x4330] ;  /* 0x0043300001047983 */ /* 0x001f220000300a00 */
[----:B------:R-:W-:Y:S02]  /*53950*/  STL.64 [R1+0x4250], R10 ;  /* 0x0042500a01007387 */ /* 0x000fe40000100a00 */
[----:B------:R0:W-:Y:S02]  /*53960*/  STL.64 [R1+0x4248], R8 ;  /* 0x0042480801007387 */ /* 0x0001e40000100a00 */
[----:B0-----:R-:W3:Y:S01]  /*53970*/  LDL.LU R8, [R1+0xee0] ;  /* 0x000ee00001087983 */ /* 0x001ee20000300800 */
        /* <DEDUP_REMOVED lines=11> */
[----:B------:R-:W3:Y:S11]  /*53a30*/  LDL.LU.64 R16, [R1+0x4320] ;  /* 0x0043200001107983 */ /* 0x000ef60000300a00 */
[----:B------:R0:W-:Y:S02]  /*53a40*/  STL.64 [R1+0x1220], R20 ;  /* 0x0012201401007387 */ /* 0x0001e40000100a00 */
[----:B------:R-:W-:Y:S02]  /*53a50*/  STL.64 [R1+0x1228], R22 ;  /* 0x0012281601007387 */ /* 0x000fe40000100a00 */
[----:B------:R-:W-:Y:S01]  /*53a60*/  IMAD.MOV.U32 R3, RZ, RZ, R13 ;  /* 0x000000ffff037224 */ /* 0x000fe200078e000d */
[----:B0-----:R-:W4:Y:S01]  /*53a70*/  LDL.64 R20, [R1+0xa0] ;  /* 0x0000a00001147983 */ /* 0x001f220000100a00 */
[----:B------:R0:W-:Y:S03]  /*53a80*/  STL.64 [R1+0x4268], R4 ;  /* 0x0042680401007387 */ /* 0x0001e60000100a00 */
[----:B0-----:R-:W4:Y:S01]  /*53a90*/  LDL.LU R4, [R1+0xf00] ;  /* 0x000f000001047983 */ /* 0x001f220000300800 */
[----:B------:R-:W4:Y:S02]  /*53aa0*/  LDL.LU R5, [R1+0xf04] ;  /* 0x000f040001057983 */ /* 0x000f240000300800 */
[----:B------:R-:W4:Y:S02]  /*53ab0*/  LDL.LU R6, [R1+0xf08] ;  /* 0x000f080001067983 */ /* 0x000f240000300800 */
[----:B------:R-:W4:Y:S01]  /*53ac0*/  LDL.LU R7, [R1+0xf0c] ;  /* 0x000f0c0001077983 */ /* 0x000f220000300800 */
[C---:B---3--:R-:W-:Y:S11]  /*53ad0*/  HMMA.16816.F32 R24, R16.reuse, R12, R24 ;  /* 0x0000000c1018723c */ /* 0x048ff60000001818 */
[----:B------:R-:W-:Y:S11]  /*53ae0*/  @!UPT UIADD3 URZ, URZ, URZ, URZ ;  /* 0x0000003f3f3ff290 */ /* 0x000ff6000fffe03f */
[----:B------:R-:W-:Y:S01]  /*53af0*/  @!UPT UIADD3 URZ, URZ, URZ, URZ ;  /* 0x0000003f3f3ff290 */ /* 0x000fe2000fffe03f */
[----:B------:R0:W-:Y:S01]  /*53b00*/  STL.64 [R1+0x1210], R24 ;  /* 0x0012101801007387 */ /* 0x0001e20000100a00 */
[----:B------:R1:W-:Y:S03]  /*53b10*/  STL.64 [R1+0x1218], R26 ;  /* 0x0012181a01007387 */ /* 0x0003e60000100a00 */
[----:B0-----:R-:W3:Y:S01]  /*53b20*/  LDL.LU.64 R24, [R1+0x4318] ;  /* 0x0043180001187983 */ /* 0x001ee20000300a00 */
[----:B-1----:R-:W-:Y:S02]  /*53b30*/  IMAD.MOV.U32 R26, RZ, RZ, R12 ;  /* 0x000000ffff1a7224 */ /* 0x002fe400078e000c */
        /* <DEDUP_REMOVED lines=12> */
[----:B------:R-:W3:Y:S01]  /*53c00*/  LDL.LU.64 R12, [R1+0x42f0] ;  /* 0x0042f000010c7983 */ /* 0x000ee20000300a00 */
[----:B------:R-:W-:Y:S01]  /*53c10*/  STL [R1+0x421c], R27 ;  /* 0x00421c1b01007387 */ /* 0x000fe20000100800 */
[----:B------:R-:W-:Y:S01]  /*53c20*/  STL [R1+0x4218], R28 ;  /* 0x0042181c01007387 */ /* 0x000fe20000100800 */
        /* <DEDUP_REMOVED lines=18> */
[----:B------:R-:W2:Y:S01]  /*53d50*/  LDL.LU.64 R12, [R1+0x42e0] ;  /* 0x0042e000010c7983 */ /* 0x000ea20000300a00 */
[----:B----4-:R-:W-:Y:S02]  /*53d60*/  HMMA.16816.F32 R4, R16, R20, R4 ;  /* 0x000000141004723c */ /* 0x010fe40000001804 */
[----:B------:R-:W-:Y:S02]  /*53d70*/  STL [R1+0x4224], R24 ;  /* 0x0042241801007387 */ /* 0x000fe40000100800 */
[----:B------:R-:W-:Y:S02]  /*53d80*/  STL [R1+0x4220], R25 ;  /* 0x0042201901007387 */ /* 0x000fe40000100800 */
[----:B------:R-:W-:-:S02]  /*53d90*/  IMAD.MOV.U32 R29, RZ, RZ, R21 ;  /* 0x000000ffff1d7224 */ /* 0x000fc400078e0015 */
[----:B-1----:R-:W-:Y:S11]  /*53da0*/  IMAD.MOV.U32 R26, RZ, RZ, R20 ;  /* 0x000000ffff1a7224 */ /* 0x002ff600078e0014 */
        /* <DEDUP_REMOVED lines=8> */
[----:B------:R0:W-:Y:S01]  /*53e30*/  STL.64 [R1+0x11c0], R4 ;  /* 0x0011c00401007387 */ /* 0x0001e20000100a00 */
[----:B------:R1:W-:Y:S03]  /*53e40*/  STL.64 [R1+0x11c8], R6 ;  /* 0x0011c80601007387 */ /* 0x0003e60000100a00 */
[----:B0-----:R-:W2:Y:S01]  /*53e50*/  LDL.LU R4, [R1+0xe60] ;  /* 0x000e600001047983 */ /* 0x001ea20000300800 */
[----:B------:R-:W2:Y:S02]  /*53e60*/  LDL.LU R5, [R1+0xe64] ;  /* 0x000e640001057983 */ /* 0x000ea40000300800 */
[----:B-1----:R-:W3:Y:S02]  /*53e70*/  LDL.LU R6, [R1+0xe68] ;  /* 0x000e680001067983 */ /* 0x002ee40000300800 */
[----:B------:R-:W3:Y:S02]  /*53e80*/  LDL.LU R7, [R1+0xe6c] ;  /* 0x000e6c0001077983 */ /* 0x000ee40000300800 */
[----:B---3--:R-:W-:Y:S01]  /*53e90*/  STL.64 [R1+0x4278], R6 ;  /* 0x0042780601007387 */ /* 0x008fe20000100a00 */
[----:B--2---:R0:W-:Y:S03]  /*53ea0*/  STL.64 [R1+0x4270], R4 ;  /* 0x0042700401007387 */ /* 0x0041e60000100a00 */
[----:B0-----:R-:W2:Y:S04]  /*53eb0*/  LDL.64 R4, [R1+0x10] ;  /* 0x0000100001047983 */ /* 0x001ea80000100a00 */
[----:B--2---:R0:W-:Y:S04]  /*53ec0*/  STL.64 [R1+0x4288], R4 ;  /* 0x0042880401007387 */ /* 0x0041e80000100a00 */
        /* <DEDUP_REMOVED lines=33> */
[----:B----4-:R-:W-:Y:S01]  /*540e0*/  HMMA.16816.F32 R24, R16, R4, R24 ;  /* 0x000000041018723c */ /* 0x010fe20000001818 */
        /* <DEDUP_REMOVED lines=14> */
[----:B------:R-:W-:Y:S01]  /*541d0*/  STL [R1+0x4234], R3 ;  /* 0x0042340301007387 */ /* 0x000fe20000100800 */
[----:B------:R-:W-:Y:S02]  /*541e0*/  STL [R1+0x4230], R28 ;  /* 0x0042301c01007387 */ /* 0x000fe40000100800 */
[----:B------:R0:W-:Y:S02]  /*541f0*/  STL.64 [R1+0x13c0], R24 ;  /* 0x0013c01801007387 */ /* 0x0001e40000100a00 */
[----:B------:R1:W-:Y:S02]  /*54200*/  STL.64 [R1+0x13c8], R26 ;  /* 0x0013c81a01007387 */ /* 0x0003e40000100a00 */
[----:B0-----:R-:W-:-:S02]  /*54210*/  IMAD.MOV.U32 R25, RZ, RZ, R4 ;  /* 0x000000ffff197224 */ /* 0x001fc400078e0004 */
[----:B-1----:R-:W-:Y:S02]  /*54220*/  IMAD.MOV.U32 R27, RZ, RZ, R5 ;  /* 0x000000ffff1b7224 */ /* 0x002fe400078e0005 */
[----:B------:R-:W2:Y:S03]  /*54230*/  LDL.LU.64 R4, [R1+0x42d8] ;  /* 0x0042d80001047983 */ /* 0x000ea60000300a00 */
[----:B------:R-:W-:Y:S02]  /*54240*/  STL [R1+0x423c], R27 ;  /* 0x00423c1b01007387 */ /* 0x000fe40000100800 */
[----:B------:R0:W-:Y:S02]  /*54250*/  STL [R1+0x4238], R25 ;  /* 0x0042381901007387 */ /* 0x0001e40000100800 */
[----:B------:R-:W2:Y:S01]  /*54260*/  LDL.LU R24, [R1+0xec0] ;  /* 0x000ec00001187983 */ /* 0x000ea20000300800 */
[----:B0-----:R-:W2:Y:S01]  /*54270*/  LDL.LU R25, [R1+0xec4] ;  /* 0x000ec40001197983 */ /* 0x001ea20000300800 */
[----:B------:R-:W2:Y:S02]  /*54280*/  LDL.LU R26, [R1+0xec8] ;  /* 0x000ec800011a7983 */ /* 0x000ea40000300800 */
[----:B------:R-:W2:Y:S02]  /*54290*/  LDL.LU R27, [R1+0xecc] ;  /* 0x000ecc00011b7983 */ /* 0x000ea40000300800 */
[C---:B--2---:R-:W-:Y:S11]  /*542a0*/  HMMA.16816.F32 R24, R16.reuse, R4, R24 ;  /* 0x000000041018723c */ /* 0x044ff60000001818 */
[----:B------:R-:W-:Y:S11]  /*542b0*/  @!UPT UIADD3 URZ, URZ, URZ, URZ ;  /* 0x0000003f3f3ff290 */ /* 0x000ff6000fffe03f */
[----:B------:R-:W-:Y:S01]  /*542c0*/  @!UPT UIADD3 URZ, URZ, URZ, URZ ;  /* 0x0000003f3f3ff290 */ /* 0x000fe2000fffe03f */
[----:B------:R0:W-:Y:S01]  /*542d0*/  STL.64 [R1+0x13b0], R24 ;  /* 0x0013b01801007387 */ /* 0x0001e20000100a00 */
[----:B------:R1:W-:Y:S02]  /*542e0*/  STL.64 [R1+0x13b8], R26 ;  /* 0x0013b81a01007387 */ /* 0x0003e40000100a00 */
[----:B0-----:R-:W-:Y:S02]  /*542f0*/  IMAD.MOV.U32 R24, RZ, RZ, R5 ;  /* 0x000000ffff187224 */ /* 0x001fe400078e0005 */
[----:B-1----:R-:W-:Y:S02]  /*54300*/  IMAD.MOV.U32 R26, RZ, RZ, R4 ;  /* 0x000000ffff1a7224 */ /* 0x002fe400078e0004 */
[----:B------:R-:W2:Y:S03]  /*54310*/  LDL.LU.64 R4, [R1+0x42d0] ;  /* 0x0042d00001047983 */ /* 0x000ea60000300a00 */
        /* <DEDUP_REMOVED lines=37> */
[C---:B--2---:R-:W-:Y:S11]  /*54570*/  HMMA.16816.F32 R4, R16.reuse, R12, R4 ;  /* 0x0000000c1004723c */ /* 0x044ff60000001804 */
[----:B------:R-:W-:Y:S11]  /*54580*/  @!UPT UIADD3 URZ, URZ, URZ, URZ ;  /* 0x0000003f3f3ff290 */ /* 0x000ff6000fffe03f */
[----:B------:R-:W-:Y:S01]  /*54590*/  @!UPT UIADD3 URZ, URZ, URZ, URZ ;  /* 0x0000003f3f3ff290 */ /* 0x000fe2000fffe03f */
[----:B------:R0:W-:Y:S01]  /*545a0*/  STL.64 [R1+0x1360], R4 ;  /* 0x0013600401007387 */ /* 0x0001e20000100a00 */
[----:B------:R1:W-:Y:S03]  /*545b0*/  STL.64 [R1+0x1368], R6 ;  /* 0x0013680601007387 */ /* 0x0003e60000100a00 */
[----:B0-----:R-:W2:Y:S01]  /*545c0*/  LDL.LU.64 R4, [R1+0x4268] ;  /* 0x0042680001047983 */ /* 0x001ea20000300a00 */
[----:B-1----:R-:W-:Y:S02]  /*545d0*/  IMAD.MOV.U32 R7, RZ, RZ, R12 ;  /* 0x000000ffff077224 */ /* 0x002fe400078e000c */
[----:B------:R-:W-:Y:S02]  /*545e0*/  IMAD.MOV.U32 R6, RZ, RZ, R13 ;  /* 0x000000ffff067224 */ /* 0x000fe400078e000d */
[----:B------:R-:W2:Y:S01]  /*545f0*/  LDL.LU.64 R14, [R1+0x4260] ;  /* 0x00426000010e7983 */ /* 0x000ea20000300a00 */
        /* <DEDUP_REMOVED lines=8> */
[----:B--2---:R-:W-:Y:S02]  /*54680*/  STL.64 [R1+0x4110], R14 ;  /* 0x0041100e01007387 */ /* 0x004fe40000100a00 */
[----:B------:R0:W-:Y:S02]  /*54690*/  STL.64 [R1+0x4108], R12 ;  /* 0x0041080c01007387 */ /* 0x0001e40000100a00 */
[----:B0-----:R-:W2:Y:S01]  /*546a0*/  LDL.LU R12, [R1+0xe30] ;  /* 0x000e3000010c7983 */ /* 0x001ea20000300800 */
[----:B------:R-:W2:Y:S02]  /*546b0*/  LDL.LU R13, [R1+0xe34] ;  /* 0x000e3400010d7983 */ /* 0x000ea40000300800 */
[----:B------:R-:W2:Y:S02]  /*546c0*/  LDL.LU R14, [R1+0xe38] ;  /* 0x000e3800010e7983 */ /* 0x000ea40000300800 */
[----:B------:R-:W2:Y:S01]  /*546d0*/  LDL.LU R15, [R1+0xe3c] ;  /* 0x000e3c00010f7983 */ /* 0x000ea20000300800 */
[C---:B----4-:R-:W-:Y:S08]  /*546e0*/  HMMA.16816.F32 R20, R16.reuse, R8, R20 ;  /* 0x000000081014723c */ /* 0x050ff00000001814 */
[----:B--2---:R-:W-:Y:S01]  /*546f0*/  HMMA.16816.F32 R12, R16, R4, R12 ;  /* 0x00000004100c723c */ /* 0x004fe2000000180c */
[----:B---3--:R-:W-:Y:S11]  /*54700*/  LDSM.16.MT88.4 R16, [R11+0x14000] ;  /* 0x014000000b10783b */ /* 0x008ff60000004200 */
[----:B------:R-:W-:Y:S03]  /*54710*/  @!UPT UIADD3 URZ, URZ, URZ, URZ ;  /* 0x0000003f3f3ff290 */ /* 0x000fe6000fffe03f */
[----:B------:R-:W-:Y:S01]  /*54720*/  STL.64 [R1+0x1340], R20 ;  /* 0x0013401401007387 */ /* 0x000fe20000100a00 */
[----:B------:R-:W-:Y:S02]  /*54730*/  STL.64 [R1+0x1348], R22 ;  /* 0x0013481601007387 */ /* 0x000fe40000100a00 */
[----:B------:R-:W-:Y:S02]  /*54740*/  STL.64 [R1+0x40f0], R4 ;  /* 0x0040f00401007387 */ /* 0x000fe40000100a00 */
[----:B------:R-:W0:Y:S03]  /*54750*/  LDSM.16.MT88.4 R20, [R10+0x14180] ;  /* 0x014180000a14783b */ /* 0x000e260000004200 */
[----:B------:R-:W-:Y:S01]  /*54760*/  STL.64 [R1+0x11b0], R12 ;  /* 0x0011b00c01007387 */ /* 0x000fe20000100a00 */
[----:B------:R-:W-:Y:S02]  /*54770*/  STL.64 [R1+0x11b8], R14 ;  /* 0x0011b80e01007387 */ /* 0x000fe40000100a00 */
[----:B------:R-:W-:Y:S02]  /*54780*/  STL [R1+0x4100], R11 ;  /* 0x0041000b01007387 */ /* 0x000fe40000100800 */
[----:B------:R1:W-:Y:S02]  /*54790*/  STL.64 [R1+0x40f8], R8 ;  /* 0x0040f80801007387 */ /* 0x0003e40000100a00 */
        /* <DEDUP_REMOVED lines=8> */
[----:B------:R1:W-:Y:S01]  /*54820*/  STL.64 [R1+0x4140], R4 ;  /* 0x0041400401007387 */ /* 0x0003e20000100a00 */
[----:B------:R-:W-:Y:S02]  /*54830*/  IMAD.MOV.U32 R13, RZ, RZ, R6 ;  /* 0x000000ffff0d7224 */ /* 0x000fe400078e0006 */
[----:B------:R-:W-:Y:S01]  /*54840*/  IMAD.MOV.U32 R12, RZ, RZ, R7 ;  /* 0x000000ffff0c7224 */ /* 0x000fe200078e0007 */
[----:B---3--:R-:W-:Y:S01]  /*54850*/  STL.64 [R1+0x4120], R10 ;  /* 0x0041200a01007387 */ /* 0x008fe20000100a00 */
[----:B--2---:R-:W-:Y:S02]  /*54860*/  STL.64 [R1+0x4118], R8 ;  /* 0x0041180801007387 */ /* 0x004fe40000100a00 */
[----:B-1----:R-:W2:Y:S02]  /*54870*/  LDL.LU R4, [R1+0xd90] ;  /* 0x000d900001047983 */ /* 0x002ea40000300800 */
[----:B------:R-:W2:Y:S01]  /*54880*/  LDL.LU R5, [R1+0xd94] ;  /* 0x000d940001057983 */ /* 0x000ea20000300800 */
[----:B------:R-:W3:Y:S01]  /*54890*/  LDL.LU R6, [R1+0xd98] ;  /* 0x000d980001067983 */ /* 0x000ee20000300800 */
[----:B------:R-:W3:Y:S03]  /*548a0*/  LDL.LU R7, [R1+0xd9c] ;  /* 0x000d9c0001077983 */ /* 0x000ee60000300800 */
[----:B---3--:R-:W-:Y:S01]  /*548b0*/  STL.64 [R1+0x4150], R6 ;  /* 0x0041500601007387 */ /* 0x008fe20000100a00 */
[----:B--2---:R1:W-:Y:S02]  /*548c0*/  STL.64 [R1+0x4148], R4 ;  /* 0x0041480401007387 */ /* 0x0043e40000100a00 */
[----:B-1----:R-:W-:-:S02]  /*548d0*/  IMAD.MOV.U32 R4, RZ, RZ, R25 ;  /* 0x000000ffff047224 */ /* 0x002fc400078e0019 */
[----:B------:R-:W-:Y:S01]  /*548e0*/  IMAD.MOV.U32 R5, RZ, RZ, R3 ;  /* 0x000000ffff057224 */ /* 0x000fe200078e0003 */
[----:B------:R-:W2:Y:S01]  /*548f0*/  LDL.LU R25, [R1+0x4238] ;  /* 0x0042380001197983 */ /* 0x000ea20000300800 */
[----:B------:R-:W3:Y:S03]  /*54900*/  LDL.LU R3, [R1+0x4234] ;  /* 0x0042340001037983 */ /* 0x000ee60000300800 */
[----:B------:R4:W-:Y:S01]  /*54910*/  STL.64 [R1+0x4160], R4 ;  /* 0x0041600401007387 */ /* 0x0009e20000100a00 */
[----:B------:R1:W-:Y:S02]  /*54920*/  STL.64 [R1+0x4128], R12 ;  /* 0x0041280c01007387 */ /* 0x0003e40000100a00 */
[----:B----4-:R-:W-:Y:S02]  /*54930*/  IMAD.MOV.U32 R4, RZ, RZ, R26 ;  /* 0x000000ffff047224 */ /* 0x010fe400078e001a */
[----:B-1----:R-:W-:-:S02]  /*54940*/  IMAD.MOV.U32 R12, RZ, RZ, R28 ;  /* 0x000000ffff0c7224 */ /* 0x002fc400078e001c */
[----:B------:R-:W-:Y:S01]  /*54950*/  IMAD.MOV.U32 R5, RZ, RZ, R24 ;  /* 0x000000ffff057224 */ /* 0x000fe200078e0018 */
[----:B------:R-:W4:Y:S01]  /*54960*/  LDL.LU R28, [R1+0x4230] ;  /* 0x00423000011c7983 */ /* 0x000f220000300800 */
[----:B------:R-:W-:Y:S02]  /*54970*/  IMAD.MOV.U32 R13, RZ, RZ, R29 ;  /* 0x000000ffff0d7224 */ /* 0x000fe400078e001d */
[----:B------:R-:W3:Y:S02]  /*54980*/  LDL.LU R29, [R1+0x422c] ;  /* 0x00422c00011d7983 */ /* 0x000ee40000300800 */
[----:B------:R-:W3:Y:S01]  /*54990*/  LDL.LU R26, [R1+0x4228] ;  /* 0x00422800011a7983 */ /* 0x000ee20000300800 */
[----:B------:R-:W3:Y:S01]  /*549a0*/  LDL.LU R24, [R1+0x4224] ;  /* 0x0042240001187983 */ /* 0x000ee20000300800 */
[----:B------:R-:W-:Y:S02]  /*549b0*/  STL.64 [R1+0x4178], R4 ;  /* 0x0041780401007387 */ /* 0x000fe40000100a00 */
[----:B------:R1:W-:Y:S02]  /*549c0*/  STL.64 [R1+0x4158], R12 ;  /* 0x0041580c01007387 */ /* 0x0003e40000100a00 */
[----:B-1----:R-:W3:Y:S01]  /*549d0*/  LDL.LU R12, [R1+0xda0] ;  /* 0x000da000010c7983 */ /* 0x002ee20000300800 */
[----:B------:R-:W3:Y:S02]  /*549e0*/  LDL.LU R13, [R1+0xda4] ;  /* 0x000da400010d7983 */ /* 0x000ee40000300800 */
[----:B------:R-:W3:Y:S02]  /*549f0*/  LDL.LU R14, [R1+0xda8] ;  /* 0x000da800010e7983 */ /* 0x000ee40000300800 */
[----:B------:R-:W3:Y:S02]  /*54a00*/  LDL.LU R15, [R1+0xdac] ;  /* 0x000dac00010f7983 */ /* 0x000ee40000300800 */
[----:B------:R-:W-:-:S02]  /*54a10*/  IMAD.MOV.U32 R5, RZ, RZ, R27 ;  /* 0x000000ffff057224 */ /* 0x000fc400078e001b */
[----:B--2---:R-:W-:Y:S02]  /*54a20*/  IMAD.MOV.U32 R4, RZ, RZ, R25 ;  /* 0x000000ffff047224 */ /* 0x004fe400078e0019 */
[----:B------:R-:W2:Y:S01]  /*54a30*/  LDL.LU R25, [R1+0x4220] ;  /* 0x0042200001197983 */ /* 0x000ea20000300800 */
[----:B------:R-:W2:Y:S02]  /*54a40*/  LDL.LU R27, [R1+0x421c] ;  /* 0x00421c00011b7983 */ /* 0x000ea40000300800 */
[----:B------:R-:W-:Y:S01]  /*54a50*/  STL.64 [R1+0x4190], R4 ;  /* 0x0041900401007387 */ /* 0x000fe20000100a00 */
[----:B---3--:R-:W-:Y:S01]  /*54a60*/  STL.64 [R1+0x4170], R14 ;  /* 0x0041700e01007387 */ /* 0x008fe20000100a00 */
[----:B------:R1:W-:Y:S03]  /*54a70*/  STL.64 [R1+0x4168], R12 ;  /* 0x0041680c01007387 */ /* 0x0003e60000100a00 */
[----:B-1----:R-:W3:Y:S01]  /*54a80*/  LDL.LU R12, [R1+0xdb0] ;  /* 0x000db000010c7983 */ /* 0x002ee20000300800 */
[----:B------:R-:W3:Y:S02]  /*54a90*/  LDL.LU R13, [R1+0xdb4] ;  /* 0x000db400010d7983 */ /* 0x000ee40000300800 */
[----:B------:R-:W2:Y:S02]  /*54aa0*/  LDL.LU R14, [R1+0xdb8] ;  /* 0x000db800010e7983 */ /* 0x000ea40000300800 */
[----:B------:R-:W2:Y:S02]  /*54ab0*/  LDL.LU R15, [R1+0xdbc] ;  /* 0x000dbc00010f7983 */ /* 0x000ea40000300800 */
[----:B----4-:R-:W-:-:S02]  /*54ac0*/  IMAD.MOV.U32 R4, RZ, RZ, R28 ;  /* 0x000000ffff047224 */ /* 0x010fc400078e001c */
[----:B------:R-:W-:Y:S01]  /*54ad0*/  IMAD.MOV.U32 R5, RZ, RZ, R3 ;  /* 0x000000ffff057224 */ /* 0x000fe200078e0003 */
[----:B------:R-:W4:Y:S01]  /*54ae0*/  LDL.LU R28, [R1+0x4218] ;  /* 0x00421800011c7983 */ /* 0x000f220000300800 */
[----:B------:R-:W4:Y:S03]  /*54af0*/  LDL.LU R3, [R1+0x4214] ;  /* 0x0042140001037983 */ /* 0x000f260000300800 */
[----:B------:R1:W-:Y:S02]  /*54b00*/  STL.64 [R1+0x41a8], R4 ;  /* 0x0041a80401007387 */ /* 0x0003e40000100a00 */
[----:B-1----:R-:W-:Y:S02]  /*54b10*/  IMAD.MOV.U32 R4, RZ, RZ, R26 ;  /* 0x000000ffff047224 */ /* 0x002fe400078e001a */
[----:B------:R-:W-:Y:S01]  /*54b20*/  IMAD.MOV.U32 R5, RZ, RZ, R29 ;  /* 0x000000ffff057224 */ /* 0x000fe200078e001d */
[----:B------:R-:W4:Y:S04]  /*54b30*/  LDL.LU R26, [R1+0x4210] ;  /* 0x00421000011a7983 */ /* 0x000f280000300800 */
[----:B------:R-:W-:Y:S04]  /*54b40*/  STL.64 [R1+0x41c0], R4 ;  /* 0x0041c00401007387 */ /* 0x000fe80000100a00 */
[----:B--2---:R-:W-:Y:S01]  /*54b50*/  STL.64 [R1+0x4188], R14 ;  /* 0x0041880e01007387 */ /* 0x004fe20000100a00 */
[----:B---3--:R1:W-:Y:S03]  /*54b60*/  STL.64 [R1+0x4180], R12 ;  /* 0x0041800c01007387 */ /* 0x0083e60000100a00 */
[----:B-1----:R-:W2:Y:S01]  /*54b70*/  LDL.LU R12, [R1+0xdc0] ;  /* 0x000dc000010c7983 */ /* 0x002ea20000300800 */
[----:B------:R-:W2:Y:S02]  /*54b80*/  LDL.LU R13, [R1+0xdc4] ;  /* 0x000dc400010d7983 */ /* 0x000ea40000300800 */
[----:B------:R-:W3:Y:S02]  /*54b90*/  LDL.LU R14, [R1+0xdc8] ;  /* 0x000dc800010e7983 */ /* 0x000ee40000300800 */
[----:B------:R-:W3:Y:S02]  /*54ba0*/  LDL.LU R15, [R1+0xdcc] ;  /* 0x000dcc00010f7983 */ /* 0x000ee40000300800 */
[----:B------:R-:W-:-:S02]  /*54bb0*/  IMAD.MOV.U32 R4, RZ, RZ, R25 ;  /* 0x000000ffff047224 */ /* 0x000fc400078e0019 */
[----:B------:R-:W-:Y:S02]  /*54bc0*/  IMAD.MOV.U32 R5, RZ, RZ, R24 ;  /* 0x000000ffff057224 */ /* 0x000fe400078e0018 */
[----:B----4-:R-:W-:Y:S02]  /*54bd0*/  IMAD.MOV.U32 R24, RZ, RZ, R28 ;  /* 0x000000ffff187224 */ /* 0x010fe400078e001c */
[----:B------:R-:W-:Y:S01]  /*54be0*/  IMAD.MOV.U32 R25, RZ, RZ, R27 ;  /* 0x000000ffff197224 */ /* 0x000fe200078e001b */
[----:B------:R-:W-:Y:S04]  /*54bf0*/  STL.64 [R1+0x41d8], R4 ;  /* 0x0041d80401007387 */ /* 0x000fe80000100a00 */
[----:B---3--:R-:W-:Y:S01]  /*54c00*/  STL.64 [R1+0x41a0], R14 ;  /* 0x0041a00e01007387 */ /* 0x008fe20000100a00 */
[----:B--2---:R1:W-:Y:S03]  /*54c10*/  STL.64 [R1+0x4198], R12 ;  /* 0x0041980c01007387 */ /* 0x0043e60000100a00 */
[----:B-1----:R-:W2:Y:S01]  /*54c20*/  LDL.LU R12, [R1+0xdd0] ;  /* 0x000dd000010c7983 */ /* 0x002ea20000300800 */
[----:B------:R-:W2:Y:S02]  /*54c30*/  LDL.LU R13, [R1+0xdd4] ;  /* 0x000dd400010d7983 */ /* 0x000ea40000300800 */
[----:B------:R-:W3:Y:S02]  /*54c40*/  LDL.LU R14, [R1+0xdd8] ;  /* 0x000dd800010e7983 */ /* 0x000ee40000300800 */
[----:B------:R-:W3:Y:S01]  /*54c50*/  LDL.LU R15, [R1+0xddc] ;  /* 0x000ddc00010f7983 */ /* 0x000ee20000300800 */
[----:B------:R-:W-:Y:S01]  /*54c60*/  STL.64 [R1+0x41f8], R24 ;  /* 0x0041f81801007387 */ /* 0x000fe20000100a00 */
[----:B------:R-:W4:Y:S02]  /*54c70*/  LDL.LU R4, [R1+0xe00] ;  /* 0x000e000001047983 */ /* 0x000f240000300800 */
[----:B------:R-:W4:Y:S02]  /*54c80*/  LDL.LU R5, [R1+0xe04] ;  /* 0x000e040001057983 */ /* 0x000f240000300800 */
[----:B------:R-:W2:Y:S01]  /*54c90*/  LDL.LU R6, [R1+0xe08] ;  /* 0x000e080001067983 */ /* 0x000ea20000300800 */
[----:B------:R-:W2:Y:S04]  /*54ca0*/  LDL.LU R7, [R1+0xe0c] ;  /* 0x000e0c0001077983 */ /* 0x000ea80000300800 */
[----:B--2---:R-:W-:Y:S01]  /*54cb0*/  STL.64 [R1+0x41f0], R6 ;  /* 0x0041f00601007387 */ /* 0x004fe20000100a00 */
[----:B----4-:R1:W-:Y:S03]  /*54cc0*/  STL.64 [R1+0x41e8], R4 ;  /* 0x0041e80401007387 */ /* 0x0103e60000100a00 */
        /* <DEDUP_REMOVED lines=10> */
[----:B---3--:R-:W-:Y:S01]  /*54d70*/  STL.64 [R1+0x41b8], R14 ;  /* 0x0041b80e01007387 */ /* 0x008fe20000100a00 */
[----:B------:R1:W-:Y:S03]  /*54d80*/  STL.64 [R1+0x41b0], R12 ;  /* 0x0041b00c01007387 */ /* 0x0003e60000100a00 */
[----:B-1----:R-:W2:Y:S01]  /*54d90*/  LDL.LU R12, [R1+0xde0] ;  /* 0x000de000010c7983 */ /* 0x002ea20000300800 */
[----:B------:R-:W2:Y:S02]  /*54da0*/  LDL.LU R13, [R1+0xde4] ;  /* 0x000de400010d7983 */ /* 0x000ea40000300800 */
[----:B------:R-:W3:Y:S02]  /*54db0*/  LDL.LU R14, [R1+0xde8] ;  /* 0x000de800010e7983 */ /* 0x000ee40000300800 */
[----:B------:R-:W3:Y:S02]  /*54dc0*/  LDL.LU R15, [R1+0xdec] ;  /* 0x000dec00010f7983 */ /* 0x000ee40000300800 */
[----:B------:R-:W-:-:S02]  /*54dd0*/  IMAD.MOV.U32 R24, RZ, RZ, R26 ;  /* 0x000000ffff187224 */ /* 0x000fc400078e001a */
[----:B------:R-:W-:Y:S01]  /*54de0*/  IMAD.MOV.U32 R25, RZ, RZ, R3 ;  /* 0x000000ffff197224 */ /* 0x000fe200078e0003 */
[----:B---3--:R-:W-:Y:S01]  /*54df0*/  STL.64 [R1+0x41d0], R14 ;  /* 0x0041d00e01007387 */ /* 0x008fe20000100a00 */
[----:B--2---:R1:W-:Y:S03]  /*54e00*/  STL.64 [R1+0x41c8], R12 ;  /* 0x0041c80c01007387 */ /* 0x0043e60000100a00 */
[----:B-1----:R-:W2:Y:S01]  /*54e10*/  LDL.LU R12, [R1+0xdf0] ;  /* 0x000df000010c7983 */ /* 0x002ea20000300800 */
[----:B------:R-:W2:Y:S02]  /*54e20*/  LDL.LU R13, [R1+0xdf4] ;  /* 0x000df400010d7983 */ /* 0x000ea40000300800 */
[----:B------:R-:W2:Y:S02]  /*54e30*/  LDL.LU R14, [R1+0xdf8] ;  /* 0x000df800010e7983 */ /* 0x000ea40000300800 */
[----:B------:R-:W2:Y:S01]  /*54e40*/  LDL.LU R15, [R1+0xdfc] ;  /* 0x000dfc00010f7983 */ /* 0x000ea20000300800 */
[----:B------:R-:W3:Y:S01]  /*54e50*/  LDL.LU R8, [R1+0xd60] ;  /* 0x000d600001087983 */ /* 0x000ee20000300800 */
        /* <DEDUP_REMOVED lines=34> */
[----:B------:R-:W-:Y:S01]  /*55080*/  STL.64 [R1+0x40c0], R24 ;  /* 0x0040c01801007387 */ /* 0x000fe20000100a00 */
        /* <DEDUP_REMOVED lines=35> */
[----:B--2---:R-:W-:Y:S02]  /*552c0*/  HMMA.16816.F32 R4, R20, R4, R12 ;  /* 0x000000041404723c */ /* 0x004fe4000000180c */
[----:B------:R-:W3:Y:S11]  /*552d0*/  LDL.LU.64 R12, [R1+0x4158] ;  /* 0x00415800010c7983 */ /* 0x000ef60000300a00 */
[----:B------:R-:W-:Y:S10]  /*552e0*/  @!UPT UIADD3 URZ, URZ, URZ, URZ ;  /* 0x0000003f3f3ff290 */ /* 0x000ff4000fffe03f */
[----:B------:R-:W-:Y:S01]  /*552f0*/  STL.64 [R1+0x1310], R4 ;  /* 0x0013100401007387 */ /* 0x000fe20000100a00 */
[----:B------:R0:W-:Y:S03]  /*55300*/  STL.64 [R1+0x1318], R6 ;  /* 0x0013180601007387 */ /* 0x0001e60000100a00 */
[----:B0-----:R-:W2:Y:S01]  /*55310*/  LDL.LU.64 R6, [R1+0x4150] ;  /* 0x0041500001067983 */ /* 0x001ea20000300a00 */
[----:B------:R-:W2:Y:S02]  /*55320*/  LDL.LU.64 R4, [R1+0x4148] ;  /* 0x0041480001047983 */ /* 0x000ea40000300a00 */
[----:B------:R-:W-:Y:S02]  /*55330*/  IMAD.MOV.U32 R24, RZ, RZ, R2 ;  /* 0x000000ffff187224 */ /* 0x000fe400078e0002 */
[----:B------:R-:W-:-:S07]  /*55340*/  IMAD.MOV.U32 R25, RZ, RZ, R0 ;  /* 0x000000ffff197224 */ /* 0x000fce00078e0000 */
[C---:B--2---:R-:W-:Y:S01]  /*55350*/  HMMA.16816.F32 R24, R20.reuse, R24, R4 ;  /* 0x000000181418723c */ /* 0x044fe20000001804 */
[----:B------:R-:W4:Y:S07]  /*55360*/  LDL.LU.64 R4, [R1+0x4140] ;  /* 0x0041400001047983 */ /* 0x000f2e0000300a00 */
[C---:B----4-:R-:W-:Y:S01]  /*55370*/  HMMA.16816.F32 R16, R20.reuse, R4, R16 ;  /* 0x000000041410723c */ /* 0x050fe20000001810 */
[----:B------:R-:W2:Y:S11]  /*55380*/  LDL.LU R4, [R1+0xd40] ;  /* 0x000d400001047983 */ /* 0x000eb60000300800 */
[----:B------:R-:W-:Y:S03]  /*55390*/  @!UPT UIADD3 URZ, URZ, URZ, URZ ;  /* 0x0000003f3f3ff290 */ /* 0x000fe6000fffe03f */
[----:B------:R0:W-:Y:S02]  /*553a0*/  STL.64 [R1+0x1300], R24 ;  /* 0x0013001801007387 */ /* 0x0001e40000100a00 */
[----:B------:R1:W-:Y:S06]  /*553b0*/  STL.64 [R1+0x1308], R26 ;  /* 0x0013081a01007387 */ /* 0x0003ec0000100a00 */
[----:B------:R4:W-:Y:S01]  /*553c0*/  STL.64 [R1+0x12f0], R16 ;  /* 0x0012f01001007387 */ /* 0x0009e20000100a00 */
[----:B------:R4:W-:Y:S02]  /*553d0*/  STL.64 [R1+0x12f8], R18 ;  /* 0x0012f81201007387 */ /* 0x0009e40000100a00 */
[----:B------:R-:W2:Y:S02]  /*553e0*/  LDL.LU R5, [R1+0xd44] ;  /* 0x000d440001057983 */ /* 0x000ea40000300800 */
[----:B------:R-:W2:Y:S01]  /*553f0*/  LDL.LU R6, [R1+0xd48] ;  /* 0x000d480001067983 */ /* 0x000ea20000300800 */
[----:B------:R-:W2:Y:S01]  /*55400*/  LDL.LU R7, [R1+0xd4c] ;  /* 0x000d4c0001077983 */ /* 0x000ea20000300800 */
[----:B0-----:R-:W2:Y:S02]  /*55410*/  LDL.LU R24, [R1+0xd10] ;  /* 0x000d100001187983 */ /* 0x001ea40000300800 */
[----:B------:R-:W2:Y:S02]  /*55420*/  LDL.LU R25, [R1+0xd14] ;  /* 0x000d140001197983 */ /* 0x000ea40000300800 */
[----:B-1----:R-:W2:Y:S01]  /*55430*/  LDL.LU R26, [R1+0xd18] ;  /* 0x000d1800011a7983 */ /* 0x002ea20000300800 */
[----:B------:R-:W2:Y:S01]  /*55440*/  LDL.LU R27, [R1+0xd1c] ;  /* 0x000d1c00011b7983 */ /* 0x000ea20000300800 */
[C---:B---3--:R-:W-:Y:S03]  /*55450*/  HMMA.16816.F32 R12, R20.reuse, R12, R8 ;  /* 0x0000000c140c723c */ /* 0x048fe60000001808 */
[----:B----4-:R-:W3:Y:S01]  /*55460*/  LDL.LU R16, [R1+0xd30] ;  /* 0x000d300001107983 */ /* 0x010ee20000300800 */
[----:B------:R-:W3:Y:S02]  /*55470*/  LDL.LU R17, [R1+0xd34] ;  /* 0x000d340001117983 */ /* 0x000ee40000300800 */
[----:B------:R-:W3:Y:S02]  /*55480*/  LDL.LU R18, [R1+0xd38] ;  /* 0x000d380001127983 */ /* 0x000ee40000300800 */
[----:B------:R-:W3:Y:S01]  /*55490*/  LDL.LU R19, [R1+0xd3c] ;  /* 0x000d3c0001137983 */ /* 0x000ee20000300800 */
[----:B--2---:R-:W-:Y:S01]  /*554a0*/  STL.64 [R1+0x40d0], R26 ;  /* 0x0040d01a01007387 */ /* 0x004fe20000100a00 */
[----:B------:R0:W-:Y:S03]  /*554b0*/  STL.64 [R1+0x40c8], R24 ;  /* 0x0040c81801007387 */ /* 0x0001e60000100a00 */
[----:B0-----:R-:W2:Y:S01]  /*554c0*/  LDL.64 R24, [R1+0x100] ;  /* 0x0001000001187983 */ /* 0x001ea20000100a00 */
[----:B------:R-:W4:Y:S02]  /*554d0*/  LDL.LU.64 R10, [R1+0x4138] ;  /* 0x00413800010a7983 */ /* 0x000f240000300a00 */
[----:B------:R-:W4:Y:S07]  /*554e0*/  LDL.LU.64 R8, [R1+0x4130] ;  /* 0x0041300001087983 */ /* 0x000f2e0000300a00 */
[----:B------:R0:W-:Y:S01]  /*554f0*/  STL.64 [R1+0x12e0], R12 ;  /* 0x0012e00c01007387 */ /* 0x0001e20000100a00 */
        /* <DEDUP_REMOVED lines=8> */
[----:B0-----:R-:W2:Y:S01]  /*55580*/  LDL.LU.64 R14, [R1+0x4110] ;  /* 0x00411000010e7983 */ /* 0x001ea20000300a00 */
[----:B------:R-:W4:Y:S02]  /*55590*/  LDL.LU.64 R12, [R1+0x4108] ;  /* 0x00410800010c7983 */ /* 0x000f240000300a00 */
[C---:B----4-:R-:W-:Y:S11]  /*555a0*/  HMMA.16816.F32 R8, R20.reuse, R12, R8 ;  /* 0x0000000c1408723c */ /* 0x050ff60000001808 */
[----:B------:R-:W-:Y:S11]  /*555b0*/  @!UPT UIADD3 URZ, URZ, URZ, URZ ;  /* 0x0000003f3f3ff290 */ /* 0x000ff6000fffe03f */
[----:B------:R-:W-:Y:S01]  /*555c0*/  @!UPT UIADD3 URZ, URZ, URZ, URZ ;  /* 0x0000003f3f3ff290 */ /* 0x000fe2000fffe03f */
[----:B------:R-:W-:Y:S01]  /*555d0*/  STL.64 [R1+0x12c0], R8 ;  /* 0x0012c00801007387 */ /* 0x000fe20000100a00 */
[----:B------:R0:W-:Y:S03]  /*555e0*/  STL.64 [R1+0x12c8], R10 ;  /* 0x0012c80a01007387 */ /* 0x0001e60000100a00 */
[----:B0-----:R-:W4:Y:S01]  /*555f0*/  LDL.LU R11, [R1+0x4100] ;  /* 0x00410000010b7983 */ /* 0x001f220000300800 */
[----:B------:R-:W3:Y:S02]  /*55600*/  LDL.LU.64 R8, [R1+0x40f8] ;  /* 0x0040f80001087983 */ /* 0x000ee40000300a00 */
[----:B--2---:R-:W-:Y:S02]  /*55610*/  STL.64 [R1+0x4018], R14 ;  /* 0x0040180e01007387 */ /* 0x004fe40000100a00 */
[----:B------:R0:W-:Y:S02]  /*55620*/  STL.64 [R1+0x4010], R12 ;  /* 0x0040100c01007387 */ /* 0x0001e40000100a00 */
        /* <DEDUP_REMOVED lines=13> */
[----:B0-----:R-:W2:Y:S01]  /*55700*/  LDL.LU R12, [R1+0xd20] ;  /* 0x000d2000010c7983 */ /* 0x001ea20000300800 */
[----:B------:R-:W2:Y:S02]  /*55710*/  LDL.LU R13, [R1+0xd24] ;  /* 0x000d2400010d7983 */ /* 0x000ea40000300800 */
[----:B------:R-:W2:Y:S02]  /*55720*/  LDL.LU R14, [R1+0xd28] ;  /* 0x000d2800010e7983 */ /* 0x000ea40000300800 */
[----:B------:R-:W2:Y:S05]  /*55730*/  LDL.LU R15, [R1+0xd2c] ;  /* 0x000d2c00010f7983 */ /* 0x000eaa0000300800 */
[----:B------:R0:W-:Y:S01]  /*55740*/  STL.64 [R1+0x12b0], R4 ;  /* 0x0012b00401007387 */ /* 0x0001e20000100a00 */
[----:B------:R-:W-:Y:S03]  /*55750*/  STL.64 [R1+0x12b8], R6 ;  /* 0x0012b80601007387 */ /* 0x000fe60000100a00 */
[----:B0-----:R-:W3:Y:S01]  /*55760*/  LDL.LU.64 R4, [R1+0x40f0] ;  /* 0x0040f00001047983 */ /* 0x001ee20000300a00 */
[----:B----4-:R-:W-:Y:S02]  /*55770*/  STL [R1+0x4028], R11 ;  /* 0x0040280b01007387 */ /* 0x010fe40000100800 */
[----:B------:R0:W-:Y:S02]  /*55780*/  STL.64 [R1+0x4020], R8 ;  /* 0x0040200801007387 */ /* 0x0001e40000100a00 */
[----:B0-----:R-:W4:Y:S01]  /*55790*/  LDL.LU R8, [R1+0xcd0] ;  /* 0x000cd00001087983 */ /* 0x001f220000300800 */
[----:B------:R-:W4:Y:S02]  /*557a0*/  LDL.LU R9, [R1+0xcd4] ;  /* 0x000cd40001097983 */ /* 0x000f240000300800 */
[----:B------:R-:W4:Y:S02]  /*557b0*/  LDL.LU R10, [R1+0xcd8] ;  /* 0x000cd800010a7983 */ /* 0x000f240000300800 */
[----:B------:R-:W4:Y:S01]  /*557c0*/  LDL.LU R11, [R1+0xcdc] ;  /* 0x000cdc00010b7983 */ /* 0x000f220000300800 */
[----:B---3--:R-:W-:Y:S01]  /*557d0*/  HMMA.16816.F32 R20, R20, R4, R16 ;  /* 0x000000041414723c */ /* 0x008fe20000001810 */
[----:B------:R-:W2:Y:S01]  /*557e0*/  LDL.LU.64 R18, [R1+0x40e8] ;  /* 0x0040e80001127983 */ /* 0x000ea20000300a00 */
[----:B------:R-:W2:Y:S02]  /*557f0*/  LDL.LU.64 R16, [R1+0x40e0] ;  /* 0x0040e00001107983 */ /* 0x000ea40000300a00 */
[----:B------:R-:W-:-:S02]  /*55800*/  IMAD.MOV.U32 R6, RZ, RZ, R24 ;  /* 0x000000ffff067224 */ /* 0x000fc400078e0018 */
[----:B------:R-:W-:Y:S11]  /*55810*/  IMAD.MOV.U32 R3, RZ, RZ, R25 ;  /* 0x000000ffff037224 */ /* 0x000ff600078e0019 */
[----:B------:R-:W-:Y:S06]  /*55820*/  @!UPT UIADD3 URZ, URZ, URZ, URZ ;  /* 0x0000003f3f3ff290 */ /* 0x000fec000fffe03f */
[----:B------:R0:W-:Y:S01]  /*55830*/  STL.64 [R1+0x1140], R20 ;  /* 0x0011401401007387 */ /* 0x0001e20000100a00 */
[----:B------:R-:W-:Y:S03]  /*55840*/  STL.64 [R1+0x1148], R22 ;  /* 0x0011481601007387 */ /* 0x000fe60000100a00 */
[----:B0-----:R-:W3:Y:S01]  /*55850*/  LDL.64 R20, [R1+0xa0] ;  /* 0x0000a00001147983 */ /* 0x001ee20000100a00 */
[C---:B--2---:R-:W-:Y:S11]  /*55860*/  HMMA.16816.F32 R12, R16.reuse, R24, R12 ;  /* 0x00000018100c723c */ /* 0x044ff6000000180c */
[----:B------:R-:W-:Y:S11]  /*55870*/  @!UPT UIADD3 URZ, URZ, URZ, URZ ;  /* 0x0000003f3f3ff290 */ /* 0x000ff6000fffe03f */
[----:B------:R-:W-:Y:S01]  /*55880*/  @!UPT UIADD3 URZ, URZ, URZ, URZ ;  /* 0x0000003f3f3ff290 */ /* 0x000fe2000fffe03f */
[----:B------:R0:W-:Y:S01]  /*55890*/  STL.64 [R1+0x1290], R12 ;  /* 0x0012900c01007387 */ /* 0x0001e20000100a00 */
[----:B------:R-:W-:Y:S03]  /*558a0*/  STL.64 [R1+0x1298], R14 ;  /* 0x0012980e01007387 */ /* 0x000fe60000100a00 */
        /* <DEDUP_REMOVED lines=8> */
[----:B------:R0:W-:Y:S01]  /*55930*/  STL.64 [R1+0x1130], R24 ;  /* 0x0011301801007387 */ /* 0x0001e20000100a00 */
[----:B------:R1:W-:Y:S03]  /*55940*/  STL.64 [R1+0x1138], R26 ;  /* 0x0011381a01007387 */ /* 0x0003e60000100a00 */
[----:B0-----:R-:W2:Y:S01]  /*55950*/  LDL.LU.64 R24, [R1+0x40c0] ;  /* 0x0040c00001187983 */ /* 0x001ea20000300a00 */
[----:B-1----:R-:W-:Y:S02]  /*55960*/  IMAD.MOV.U32 R26, RZ, RZ, R12 ;  /* 0x000000ffff1a7224 */ /* 0x002fe400078e000c */
        /* <DEDUP_REMOVED lines=8> */
[----:B------:R-:W-:Y:S03]  /*559f0*/  STL.64 [R1+0x1128], R14 ;  /* 0x0011280e01007387 */ /* 0x000fe60000100a00 */
[----:B0-----:R-:W2:Y:S01]  /*55a00*/  LDL.LU.64 R12, [R1+0x40a8] ;  /* 0x0040a800010c7983 */ /* 0x001ea20000300a00 */
[----:B------:R0:W-:Y:S03]  /*55a10*/  STL.64 [R1+0x3fa8], R24 ;  /* 0x003fa81801007387 */ /* 0x0001e60000100a00 */
[----:B0-----:R-:W2:Y:S01]  /*55a20*/  LDL.LU R24, [R1+0xcf0] ;  /* 0x000cf00001187983 */ /* 0x001ea20000300800 */
[----:B------:R-:W2:Y:S02]  /*55a30*/  LDL.LU R25, [R1+0xcf4] ;  /* 0x000cf40001197983 */ /* 0x000ea40000300800 */
[----:B------:R-:W2:Y:S02]  /*55a40*/  LDL.LU R26, [R1+0xcf8] ;  /* 0x000cf800011a7983 */ /* 0x000ea40000300800 */
[----:B------:R-:W2:Y:S02]  /*55a50*/  LDL.LU R27, [R1+0xcfc] ;  /* 0x000cfc00011b7983 */ /* 0x000ea40000300800 */
        /* <DEDUP_REMOVED lines=8> */
[----:B------:R0:W-:Y:S02]  /*55ae0*/  STL [R1+0x3fe4], R24 ;  /* 0x003fe41801007387 */ /* 0x0001e40000100800 */
[----:B------:R1:W-:Y:S01]  /*55af0*/  STL [R1+0x3fe0], R25 ;  /* 0x003fe01901007387 */ /* 0x0003e20000100800 */
[----:B0-----:R-:W2:Y:S01]  /*55b00*/  LDL.LU R24, [R1+0xce0] ;  /* 0x000ce00001187983 */ /* 0x001ea20000300800 */
[----:B-1----:R-:W2:Y:S02]  /*55b10*/  LDL.LU R25, [R1+0xce4] ;  /* 0x000ce40001197983 */ /* 0x002ea40000300800 */
[----:B------:R-:W2:Y:S02]  /*55b20*/  LDL.LU R26, [R1+0xce8] ;  /* 0x000ce800011a7983 */ /* 0x000ea40000300800 */
[----:B------:R-:W2:Y:S02]  /*55b30*/  LDL.LU R27, [R1+0xcec] ;  /* 0x000cec00011b7983 */ /* 0x000ea40000300800 */
[----:B---3--:R-:W-:Y:S01]  /*55b40*/  IMAD.MOV.U32 R28, RZ, RZ, R20 ;  /* 0x000000ffff1c7224 */ /* 0x008fe200078e0014 */
[C---:B----4-:R-:W-:Y:S08]  /*55b50*/  HMMA.16816.F32 R8, R16.reuse, R12, R8 ;  /* 0x0000000c1008723c */ /* 0x050ff00000001808 */
[----:B--2---:R-:W-:Y:S11]  /*55b60*/  HMMA.16816.F32 R24, R16, R20, R24 ;  /* 0x000000141018723c */ /* 0x004ff60000001818 */
[----:B------:R-:W-:Y:S11]  /*55b70*/  @!UPT UIADD3 URZ, URZ, URZ, URZ ;  /* 0x0000003f3f3ff290 */ /* 0x000ff6000fffe03f */
[----:B------:R-:W-:Y:S01]  /*55b80*/  @!UPT UIADD3 URZ, URZ, URZ, URZ ;  /* 0x0000003f3f3ff290 */ /* 0x000fe2000fffe03f */
[----:B------:R-:W-:Y:S01]  /*55b90*/  STL.64 [R1+0x1100], R24 ;  /* 0x0011001801007387 */ /* 0x000fe20000100a00 */
[----:B------:R0:W-:Y:S02]  /*55ba0*/  STL.64 [R1+0x1108], R26 ;  /* 0x0011081a01007387 */ /* 0x0001e40000100a00 */
[----:B0-----:R-:W-:-:S05]  /*55bb0*/  IMAD.MOV.U32 R27, RZ, RZ, R21 ;  /* 0x000000ffff1b7224 */ /* 0x001fca00078e0015 */
[----:B------:R-:W-:Y:S01]  /*55bc0*/  STL [R1+0x3fec], R27 ;  /* 0x003fec1b01007387 */ /* 0x000fe20000100800 */
[----:B------:R-:W-:Y:S02]  /*55bd0*/  STL [R1+0x3fe8], R28 ;  /* 0x003fe81c01007387 */ /* 0x000fe40000100800 */
[----:B------:R0:W-:Y:S02]  /*55be0*/  STL.64 [R1+0x10f0], R8 ;  /* 0x0010f00801007387 */ /* 0x0001e40000100a00 */
[----:B------:R1:W-:Y:S01]  /*55bf0*/  STL.64 [R1+0x10f8], R10 ;  /* 0x0010f80a01007387 */ /* 0x0003e20000100a00 */
        /* <DEDUP_REMOVED lines=50> */
[----:B------:R-:W4:Y:S02]  /*55f20*/  LDL.LU R22, [R1+0xc48] ;  /* 0x000c480001167983 */ /* 0x000f240000300800 */
[----:B------:R-:W4:Y:S02]  /*55f30*/  LDL.LU R23, [R1+0xc4c] ;  /* 0x000c4c0001177983 */ /* 0x000f240000300800 */
[----:B------:R-:W-:Y:S01]  /*55f40*/  IMAD.MOV.U32 R3, RZ, RZ, R9 ;  /* 0x000000ffff037224 */ /* 0x000fe200078e0009 */
[----:B----4-:R-:W-:Y:S01]  /*55f50*/  STL.64 [R1+0x4008], R22 ;  /* 0x0040081601007387 */ /* 0x010fe20000100a00 */
[----:B---3--:R0:W-:Y:S03]  /*55f60*/  STL.64 [R1+0x4000], R20 ;  /* 0x0040001401007387 */ /* 0x0081e60000100a00 */
[----:B0-----:R-:W3:Y:S01]  /*55f70*/  LDL.LU R20, [R1+0xc50] ;  /* 0x000c500001147983 */ /* 0x001ee20000300800 */
[----:B------:R-:W3:Y:S02]  /*55f80*/  LDL.LU R21, [R1+0xc54] ;  /* 0x000c540001157983 */ /* 0x000ee40000300800 */
[----:B------:R-:W3:Y:S02]  /*55f90*/  LDL.LU R22, [R1+0xc58] ;  /* 0x000c580001167983 */ /* 0x000ee40000300800 */
[----:B------:R-:W3:Y:S01]  /*55fa0*/  LDL.LU R23, [R1+0xc5c] ;  /* 0x000c5c0001177983 */ /* 0x000ee20000300800 */
[----:B------:R-:W-:Y:S01]  /*55fb0*/  STL [R1+0x3ff4], R29 ;  /* 0x003ff41d01007387 */ /* 0x000fe20000100800 */
[----:B------:R-:W-:Y:S02]  /*55fc0*/  STL [R1+0x3ff0], R6 ;  /* 0x003ff00601007387 */ /* 0x000fe40000100800 */
[----:B------:R-:W-:Y:S02]  /*55fd0*/  STL.64 [R1+0x14e0], R24 ;  /* 0x0014e01801007387 */ /* 0x000fe40000100a00 */
[----:B------:R0:W-:Y:S02]  /*55fe0*/  STL.64 [R1+0x14e8], R26 ;  /* 0x0014e81a01007387 */ /* 0x0001e40000100a00 */
[----:B0-----:R-:W-:-:S02]  /*55ff0*/  IMAD.MOV.U32 R26, RZ, RZ, R8 ;  /* 0x000000ffff1a7224 */ /* 0x001fc400078e0008 */
[----:B------:R-:W2:Y:S01]  /*56000*/  LDL.LU.64 R8, [R1+0x4098] ;  /* 0x0040980001087983 */ /* 0x000ea20000300a00 */
[----:B------:R-:W-:Y:S02]  /*56010*/  STL [R1+0x3ffc], R3 ;  /* 0x003ffc0301007387 */ /* 0x000fe40000100800 */
[----:B------:R0:W-:Y:S02]  /*56020*/  STL [R1+0x3ff8], R26 ;  /* 0x003ff81a01007387 */ /* 0x0001e40000100800 */
[----:B------:R-:W4:Y:S01]  /*56030*/  LDL.LU R24, [R1+0xca0] ;  /* 0x000ca00001187983 */ /* 0x000f220000300800 */
[----:B------:R-:W4:Y:S04]  /*56040*/  LDL.LU R25, [R1+0xca4] ;  /* 0x000ca40001197983 */ /* 0x000f280000300800 */
[----:B0-----:R-:W4:Y:S01]  /*56050*/  LDL.LU R26, [R1+0xca8] ;  /* 0x000ca800011a7983 */ /* 0x001f220000300800 */
[----:B------:R-:W4:Y:S01]  /*56060*/  LDL.LU R27, [R1+0xcac] ;  /* 0x000cac00011b7983 */ /* 0x000f220000300800 */
        /* <DEDUP_REMOVED lines=9> */
[C---:B----4-:R-:W-:Y:S01]  /*56100*/  HMMA.16816.F32 R24, R16.reuse, R8, R24 ;  /* 0x000000081018723c */ /* 0x050fe20000001818 */
[----:B------:R-:W-:Y:S11]  /*56110*/  IMAD.MOV.U32 R7, RZ, RZ, R9 ;  /* 0x000000ffff077224 */ /* 0x000ff600078e0009 */
[----:B------:R-:W-:Y:S11]  /*56120*/  @!UPT UIADD3 URZ, URZ, URZ, URZ ;  /* 0x0000003f3f3ff290 */ /* 0x000ff6000fffe03f */
[----:B------:R0:W-:Y:S01]  /*56130*/  STL.64 [R1+0x14c0], R24 ;  /* 0x0014c01801007387 */ /* 0x0001e20000100a00 */
[----:B------:R-:W-:Y:S02]  /*56140*/  STL.64 [R1+0x14c8], R26 ;  /* 0x0014c81a01007387 */ /* 0x000fe40000100a00 */
[----:B0-----:R-:W-:Y:S02]  /*56150*/  IMAD.MOV.U32 R25, RZ, RZ, R8 ;  /* 0x000000ffff197224 */ /* 0x001fe400078e0008 */
        /* <DEDUP_REMOVED lines=28> */
[C---:B--2---:R-:W-:Y:S01]  /*56320*/  HMMA.16816.F32 R8, R16.reuse, R12, R8 ;  /* 0x0000000c1008723c */ /* 0x044fe20000001808 */
[----:B------:R-:W-:Y:S11]  /*56330*/  IMAD.MOV.U32 R3, RZ, RZ, R12 ;  /* 0x000000ffff037224 */ /* 0x000ff600078e000c */
[----:B------:R-:W-:Y:S11]  /*56340*/  @!UPT UIADD3 URZ, URZ, URZ, URZ ;  /* 0x0000003f3f3ff290 */ /* 0x000ff6000fffe03f */
[----:B------:R-:W-:Y:S01]  /*56350*/  STL.64 [R1+0x1480], R8 ;  /* 0x0014800801007387 */ /* 0x000fe20000100a00 */
[----:B------:R0:W-:Y:S03]  /*56360*/  STL.64 [R1+0x1488], R10 ;  /* 0x0014880a01007387 */ /* 0x0001e60000100a00 */
[----:B0-----:R-:W2:Y:S01]  /*56370*/  LDL.LU R11, [R1+0x4028] ;  /* 0x00402800010b7983 */ /* 0x001ea20000300800 */
[----:B------:R-:W4:Y:S02]  /*56380*/  LDL.LU.64 R8, [R1+0x4020] ;  /* 0x0040200001087983 */ /* 0x000f240000300a00 */
        /* <DEDUP_REMOVED lines=8> */
[----:B0-----:R-:W4:Y:S01]  /*56410*/  LDL.LU.64 R22, [R1+0x4008] ;  /* 0x0040080001167983 */ /* 0x001f220000300a00 */
        /* <DEDUP_REMOVED lines=8> */
[----:B--2---:R-:W-:Y:S11]  /*564a0*/  HMMA.16816.F32 R16, R16, R4, R12 ;  /* 0x000000041010723c */ /* 0x004ff6000000180c */
[----:B------:R-:W-:Y:S04]  /*564b0*/  @!UPT UIADD3 URZ, URZ, URZ, URZ ;  /* 0x0000003f3f3ff290 */ /* 0x000fe8000fffe03f */
[----:B------:R-:W-:Y:S01]  /*564c0*/  STL.64 [R1+0x1460], R20 ;  /* 0x0014601401007387 */ /* 0x000fe20000100a00 */
[----:B------:R-:W-:Y:S02]  /*564d0*/  IMAD.MOV.U32 R12, RZ, RZ, R3 ;  /* 0x000000ffff0c7224 */ /* 0x000fe400078e0003 */
[----:B------:R-:W-:Y:S02]  /*564e0*/  IMAD.MOV.U32 R13, RZ, RZ, R10 ;  /* 0x000000ffff0d7224 */ /* 0x000fe400078e000a */
[----:B------:R-:W-:Y:S01]  /*564f0*/  STL.64 [R1+0x1468], R22 ;  /* 0x0014681601007387 */ /* 0x000fe20000100a00 */
[----:B------:R-:W2:Y:S04]  /*56500*/  LDL.LU R3, [R1+0x3ffc] ;  /* 0x003ffc0001037983 */ /* 0x000ea80000300800 */
        /* <DEDUP_REMOVED lines=10> */
[----:B------:R-:W2:Y:S02]  /*565b0*/  LDL.LU R10, [R1+0xb58] ;  /* 0x000b5800010a7983 */ /* 0x000ea40000300800 */
[----:B---3--:R-:W2:Y:S02]  /*565c0*/  LDL.LU R11, [R1+0xb5c] ;  /* 0x000b5c00010b7983 */ /* 0x008ea40000300800 */
[----:B------:R-:W-:-:S02]  /*565d0*/  IMAD.MOV.U32 R12, RZ, RZ, R26 ;  /* 0x000000ffff0c7224 */ /* 0x000fc400078e001a */
[----:B------:R-:W-:Y:S01]  /*565e0*/  IMAD.MOV.U32 R13, RZ, RZ, R29 ;  /* 0x000000ffff0d7224 */ /* 0x000fe200078e001d */
[----:B------:R-:W3:Y:S01]  /*565f0*/  LDL.LU R26, [R1+0x3ff8] ;  /* 0x003ff800011a7983 */ /* 0x000ee20000300800 */
[----:B------:R-:W3:Y:S03]  /*56600*/  LDL.LU R29, [R1+0x3ff4] ;  /* 0x003ff400011d7983 */ /* 0x000ee60000300800 */
[----:B------:R-:W-:Y:S04]  /*56610*/  STL.64 [R1+0x3f00], R12 ;  /* 0x003f000c01007387 */ /* 0x000fe80000100a00 */
[----:B--2---:R-:W-:Y:S01]  /*56620*/  STL.64 [R1+0x3ee0], R10 ;  /* 0x003ee00a01007387 */ /* 0x004fe20000100a00 */
[----:B------:R1:W-:Y:S03]  /*56630*/  STL.64 [R1+0x3ed8], R8 ;  /* 0x003ed80801007387 */ /* 0x0003e60000100a00 */
[----:B-1----:R-:W2:Y:S01]  /*56640*/  LDL.LU R8, [R1+0xb60] ;  /* 0x000b600001087983 */ /* 0x002ea20000300800 */
[----:B------:R-:W2:Y:S02]  /*56650*/  LDL.LU R9, [R1+0xb64] ;  /* 0x000b640001097983 */ /* 0x000ea40000300800 */
        /* <DEDUP_REMOVED lines=26> */
[----:B------:R-:W4:Y:S01]  /*56800*/  LDL.LU R25, [R1+0x3fe0] ;  /* 0x003fe00001197983 */ /* 0x000f220000300800 */
[----:B------:R-:W4:Y:S03]  /*56810*/  LDL.LU R7, [R1+0x3fdc] ;  /* 0x003fdc0001077983 */ /* 0x000f260000300800 */
[----:B------:R3:W-:Y:S02]  /*56820*/  STL.64 [R1+0x3f48], R12 ;  /* 0x003f480c01007387 */ /* 0x0007e40000100a00 */
[----:B---3--:R-:W-:Y:S02]  /*56830*/  IMAD.MOV.U32 R12, RZ, RZ, R26 ;  /* 0x000000ffff0c7224 */ /* 0x008fe400078e001a */
        /* <DEDUP_REMOVED lines=12> */
[----:B------:R-:W3:Y:S04]  /*56900*/  LDL.LU R6, [R1+0x3fd0] ;  /* 0x003fd00001067983 */ /* 0x000ee80000300800 */
[----:B------:R1:W-:Y:S02]  /*56910*/  STL.64 [R1+0x3f78], R12 ;  /* 0x003f780c01007387 */ /* 0x0003e40000100a00 */
[----:B-1----:R-:W-:Y:S02]  /*56920*/  IMAD.MOV.U32 R12, RZ, RZ, R28 ;  /* 0x000000ffff0c7224 */ /* 0x002fe400078e001c */
[----:B------:R-:W-:Y:S01]  /*56930*/  IMAD.MOV.U32 R13, RZ, RZ, R27 ;  /* 0x000000ffff0d7224 */ /* 0x000fe200078e001b */
[----:B--2---:R-:W-:Y:S01]  /*56940*/  STL.64 [R1+0x3f40], R10 ;  /* 0x003f400a01007387 */ /* 0x004fe20000100a00 */
[----:B------:R1:W-:Y:S03]  /*56950*/  STL.64 [R1+0x3f38], R8 ;  /* 0x003f380801007387 */ /* 0x0003e60000100a00 */
[----:B-1----:R-:W2:Y:S01]  /*56960*/  LDL.LU R8, [R1+0xba0] ;  /* 0x000ba00001087983 */ /* 0x002ea20000300800 */
[----:B------:R-:W2:Y:S02]  /*56970*/  LDL.LU R9, [R1+0xba4] ;  /* 0x000ba40001097983 */ /* 0x000ea40000300800 */
[----:B------:R-:W2:Y:S02]  /*56980*/  LDL.LU R10, [R1+0xba8] ;  /* 0x000ba800010a7983 */ /* 0x000ea40000300800 */
[----:B------:R-:W2:Y:S01]  /*56990*/  LDL.LU R11, [R1+0xbac] ;  /* 0x000bac00010b7983 */ /* 0x000ea20000300800 */
[----:B------:R4:W-:Y:S02]  /*569a0*/  STL.64 [R1+0x3f90], R12 ;  /* 0x003f900c01007387 */ /* 0x0009e40000100a00 */
[----:B----4-:R-:W-:-:S02]  /*569b0*/  IMAD.MOV.U32 R12, RZ, RZ, R25 ;  /* 0x000000ffff0c7224 */ /* 0x010fc400078e0019 */
[----:B------:R-:W-:Y:S02]  /*569c0*/  IMAD.MOV.U32 R13, RZ, RZ, R24 ;  /* 0x000000ffff0d7224 */ /* 0x000fe400078e0018 */
[----:B---3--:R-:W-:Y:S02]  /*569d0*/  IMAD.MOV.U32 R24, RZ, RZ, R26 ;  /* 0x000000ffff187224 */ /* 0x008fe400078e001a */
[----:B------:R-:W-:Y:S01]  /*569e0*/  IMAD.MOV.U32 R25, RZ, RZ, R7 ;  /* 0x000000ffff197224 */ /* 0x000fe200078e0007 */
[----:B------:R1:W-:Y:S04]  /*569f0*/  STL.64 [R1+0x3fb0], R12 ;  /* 0x003fb00c01007387 */ /* 0x0003e80000100a00 */
[----:B------:R3:W-:Y:S01]  /*56a00*/  STL.64 [R1+0x3fb8], R24 ;  /* 0x003fb81801007387 */ /* 0x0007e20000100a00 */
[----:B-1----:R-:W4:Y:S01]  /*56a10*/  LDL.LU R12, [R1+0xc10] ;  /* 0x000c1000010c7983 */ /* 0x002f220000300800 */
[----:B------:R-:W4:Y:S02]  /*56a20*/  LDL.LU R13, [R1+0xc14] ;  /* 0x000c1400010d7983 */ /* 0x000f240000300800 */
[----:B------:R-:W2:Y:S02]  /*56a30*/  LDL.LU R14, [R1+0xc18] ;  /* 0x000c1800010e7983 */ /* 0x000ea40000300800 */
[----:B------:R-:W2:Y:S02]  /*56a40*/  LDL.LU R15, [R1+0xc1c] ;  /* 0x000c1c00010f7983 */ /* 0x000ea40000300800 */
[----:B---3--:R-:W-:Y:S01]  /*56a50*/  IMAD.MOV.U32 R24, RZ, RZ, R6 ;  /* 0x000000ffff187224 */ /* 0x008fe200078e0006 */
[----:B--2---:R-:W-:Y:S01]  /*56a60*/  STL.64 [R1+0x3fc8], R14 ;  /* 0x003fc80e01007387 */ /* 0x004fe20000100a00 */
[----:B----4-:R1:W-:Y:S03]  /*56a70*/  STL.64 [R1+0x3fc0], R12 ;  /* 0x003fc00c01007387 */ /* 0x0103e60000100a00 */
        /* <DEDUP_REMOVED lines=8> */
[----:B------:R-:W-:Y:S01]  /*56b00*/  STL.64 [R1+0x3f58], R10 ;  /* 0x003f580a01007387 */ /* 0x000fe20000100a00 */
[----:B------:R1:W-:Y:S03]  /*56b10*/  STL.64 [R1+0x3f50], R8 ;  /* 0x003f500801007387 */ /* 0x0003e60000100a00 */
[----:B-1----:R-:W3:Y:S01]  /*56b20*/  LDL.LU R8, [R1+0xbc0] ;  /* 0x000bc00001087983 */ /* 0x002ee20000300800 */
[----:B------:R-:W3:Y:S02]  /*56b30*/  LDL.LU R9, [R1+0xbc4] ;  /* 0x000bc40001097983 */ /* 0x000ee40000300800 */
[----:B------:R-:W4:Y:S02]  /*56b40*/  LDL.LU R10, [R1+0xbc8] ;  /* 0x000bc800010a7983 */ /* 0x000f240000300800 */
[----:B------:R-:W4:Y:S02]  /*56b50*/  LDL.LU R11, [R1+0xbcc] ;  /* 0x000bcc00010b7983 */ /* 0x000f240000300800 */
[----:B----4-:R-:W-:Y:S01]  /*56b60*/  STL.64 [R1+0x3f70], R10 ;  /* 0x003f700a01007387 */ /* 0x010fe20000100a00 */
[----:B---3--:R1:W-:Y:S03]  /*56b70*/  STL.64 [R1+0x3f68], R8 ;  /* 0x003f680801007387 */ /* 0x0083e60000100a00 */
[----:B-1----:R-:W3:Y:S01]  /*56b80*/  LDL.LU R8, [R1+0xbd0] ;  /* 0x000bd00001087983 */ /* 0x002ee20000300800 */
[----:B------:R-:W3:Y:S02]  /*56b90*/  LDL.LU R9, [R1+0xbd4] ;  /* 0x000bd40001097983 */ /* 0x000ee40000300800 */
[----:B------:R-:W4:Y:S02]  /*56ba0*/  LDL.LU R10, [R1+0xbd8] ;  /* 0x000bd800010a7983 */ /* 0x000f240000300800 */
[----:B------:R-:W4:Y:S02]  /*56bb0*/  LDL.LU R11, [R1+0xbdc] ;  /* 0x000bdc00010b7983 */ /* 0x000f240000300800 */
[----:B------:R-:W-:-:S07]  /*56bc0*/  IMAD.MOV.U32 R25, RZ, RZ, R3 ;  /* 0x000000ffff197224 */ /* 0x000fce00078e0003 */
[C---:B0-----:R-:W-:Y:S01]  /*56bd0*/  HMMA.16816.F32 R24, R20.reuse, R24, R12 ;  /* 0x000000181418723c */ /* 0x041fe2000000180c */
[----:B----4-:R-:W-:Y:S01]  /*56be0*/  STL.64 [R1+0x3f88], R10 ;  /* 0x003f880a01007387 */ /* 0x010fe20000100a00 */
[----:B---3--:R0:W-:Y:S03]  /*56bf0*/  STL.64 [R1+0x3f80], R8 ;  /* 0x003f800801007387 */ /* 0x0081e60000100a00 */
        /* <DEDUP_REMOVED lines=10> */
[----:B------:R-:W-:Y:S01]  /*56ca0*/  STL.64 [R1+0x3ea8], R18 ;  /* 0x003ea81201007387 */ /* 0x000fe20000100a00 */
[----:B------:R-:W-:Y:S02]  /*56cb0*/  STL.64 [R1+0x3ea0], R16 ;  /* 0x003ea01001007387 */ /* 0x000fe40000100a00 */
[----:B------:R-:W4:Y:S02]  /*56cc0*/  LDL.LU.64 R14, [R1+0x3fc8] ;  /* 0x003fc800010e7983 */ /* 0x000f240000300a00 */
[----:B------:R-:W4:Y:S01]  /*56cd0*/  LDL.LU.64 R12, [R1+0x3fc0] ;  /* 0x003fc000010c7983 */ /* 0x000f220000300a00 */
[----:B------:R0:W-:Y:S01]  /*56ce0*/  STL.64 [R1+0x10d0], R24 ;  /* 0x0010d01801007387 */ /* 0x0001e20000100a00 */
[----:B------:R4:W-:Y:S03]  /*56cf0*/  STL.64 [R1+0x10d8], R26 ;  /* 0x0010d81a01007387 */ /* 0x0009e60000100a00 */
[----:B0-----:R-:W4:Y:S02]  /*56d00*/  LDL.LU.64 R24, [R1+0x3fb8] ;  /* 0x003fb80001187983 */ /* 0x001f240000300a00 */
[C---:B----4-:R-:W-:Y:S02]  /*56d10*/  HMMA.16816.F32 R24, R20.reuse, R24, R12 ;  /* 0x000000181418723c */ /* 0x050fe4000000180c */
[----:B------:R-:W3:Y:S11]  /*56d20*/  LDL.LU.64 R12, [R1+0x3fb0] ;  /* 0x003fb000010c7983 */ /* 0x000ef60000300a00 */
[----:B------:R-:W-:Y:S10]  /*56d30*/  @!UPT UIADD3 URZ, URZ, URZ, URZ ;  /* 0x0000003f3f3ff290 */ /* 0x000ff4000fffe03f */
[----:B------:R0:W-:Y:S01]  /*56d40*/  STL.64 [R1+0x10c0], R24 ;  /* 0x0010c01801007387 */ /* 0x0001e20000100a00 */
[----:B------:R2:W-:Y:S03]  /*56d50*/  STL.64 [R1+0x10c8], R26 ;  /* 0x0010c81a01007387 */ /* 0x0005e60000100a00 */
[----:B0-----:R-:W2:Y:S02]  /*56d60*/  LDL.LU.64 R24, [R1+0x3fa8] ;  /* 0x003fa80001187983 */ /* 0x001ea40000300a00 */
[C---:B--2---:R-:W-:Y:S02]  /*56d70*/  HMMA.16816.F32 R24, R20.reuse, R24, R4 ;  /* 0x000000181418723c */ /* 0x044fe40000001804 */
[----:B------:R-:W2:Y:S11]  /*56d80*/  LDL.LU R4, [R1+0xb40] ;  /* 0x000b400001047983 */ /* 0x000eb60000300800 */
[----:B------:R-:W-:Y:S10]  /*56d90*/  @!UPT UIADD3 URZ, URZ, URZ, URZ ;  /* 0x0000003f3f3ff290 */ /* 0x000ff4000fffe03f */
[----:B------:R-:W-:Y:S01]  /*56da0*/  STL.64 [R1+0x10b0], R24 ;  /* 0x0010b01801007387 */ /* 0x000fe20000100a00 */
[----:B------:R0:W-:Y:S02]  /*56db0*/  STL.64 [R1+0x10b8], R26 ;  /* 0x0010b81a01007387 */ /* 0x0001e40000100a00 */
[----:B------:R-:W2:Y:S02]  /*56dc0*/  LDL.LU R5, [R1+0xb44] ;  /* 0x000b440001057983 */ /* 0x000ea40000300800 */
[----:B------:R-:W2:Y:S01]  /*56dd0*/  LDL.LU R6, [R1+0xb48] ;  /* 0x000b480001067983 */ /* 0x000ea20000300800 */
[----:B------:R-:W2:Y:S04]  /*56de0*/  LDL.LU R7, [R1+0xb4c] ;  /* 0x000b4c0001077983 */ /* 0x000ea80000300800 */
[----:B0-----:R-:W4:Y:S01]  /*56df0*/  LDL R27, [R1+0x234c] ;  /* 0x00234c00011b7983 */ /* 0x001f220000100800 */
[C---:B---3--:R-:W-:Y:S03]  /*56e00*/  HMMA.16816.F32 R12, R20.reuse, R12, R8 ;  /* 0x0000000c140c723c */ /* 0x048fe60000001808 */
[----:B----4-:R0:W-:Y:S01]  /*56e10*/  STL [R1+0x3d98], R27 ;  /* 0x003d981b01007387 */ /* 0x0101e20000100800 */
[----:B------:R-:W3:Y:S02]  /*56e20*/  LDL.LU R24, [R1+0xbb0] ;  /* 0x000bb00001187983 */ /* 0x000ee40000300800 */
[----:B------:R-:W3:Y:S02]  /*56e30*/  LDL.LU R25, [R1+0xbb4] ;  /* 0x000bb40001197983 */ /* 0x000ee40000300800 */
[----:B------:R-:W3:Y:S01]  /*56e40*/  LDL.LU R26, [R1+0xbb8] ;  /* 0x000bb800011a7983 */ /* 0x000ee20000300800 */
[----:B0-----:R-:W3:Y:S01]  /*56e50*/  LDL.LU R27, [R1+0xbbc] ;  /* 0x000bbc00011b7983 */ /* 0x001ee20000300800 */
[----:B------:R-:W4:Y:S02]  /*56e60*/  LDL.LU.64 R10, [R1+0x3fa0] ;  /* 0x003fa000010a7983 */ /* 0x000f240000300a00 */
[----:B------:R-:W4:Y:S11]  /*56e70*/  LDL.LU.64 R8, [R1+0x3f98] ;  /* 0x003f980001087983 */ /* 0x000f360000300a00 */
[----:B------:R0:W-:Y:S01]  /*56e80*/  STL.64 [R1+0x10a0], R12 ;  /* 0x0010a00c01007387 */ /* 0x0001e20000100a00 */
[----:B------:R4:W-:Y:S04]  /*56e90*/  STL.64 [R1+0x10a8], R14 ;  /* 0x0010a80e01007387 */ /* 0x0009e80000100a00 */
        /* <DEDUP_REMOVED lines=19> */
[----:B------:R0:W-:Y:S01]  /*56fd0*/  STL.64 [R1+0x1070], R12 ;  /* 0x0010700c01007387 */ /* 0x0001e20000100a00 */
[----:B------:R-:W-:Y:S03]  /*56fe0*/  STL.64 [R1+0x1078], R14 ;  /* 0x0010780e01007387 */ /* 0x000fe60000100a00 */
[----:B0-----:R-:W4:Y:S01]  /*56ff0*/  LDL.LU.64 R12, [R1+0x3f48] ;  /* 0x003f4800010c7983 */ /* 0x001f220000300a00 */
[----:B------:R-:W-:Y:S02]  /*57000*/  IMAD.MOV.U32 R16, RZ, RZ, R2 ;  /* 0x000000ffff107224 */ /* 0x000fe400078e0002 */
[----:B------:R-:W-:-:S07]  /*57010*/  IMAD.MOV.U32 R17, RZ, RZ, R0 ;  /* 0x000000ffff117224 */ /* 0x000fce00078e0000 */
[C---:B---3--:R-:W-:Y:S01]  /*57020*/  HMMA.16816.F32 R24, R20.reuse, R16, R24 ;  /* 0x000000101418723c */ /* 0x048fe20000001818 */
[----:B------:R-:W3:Y:S11]  /*57030*/  LDL.LU R16, [R1+0xb30] ;  /* 0x000b300001107983 */ /* 0x000ef60000300800 */
[----:B------:R-:W-:Y:S11]  /*57040*/  @!UPT UIADD3 URZ, URZ, URZ, URZ ;  /* 0x0000003f3f3ff290 */ /* 0x000ff6000fffe03f */
[----:B------:R0:W-:Y:S01]  /*57050*/  STL.64 [R1+0x1060], R24 ;  /* 0x0010601801007387 */ /* 0x0001e20000100a00 */
[----:B------:R1:W-:Y:S02]  /*57060*/  STL.64 [R1+0x1068], R26 ;  /* 0x0010681a01007387 */ /* 0x0003e40000100a00 */
[----:B------:R-:W3:Y:S02]  /*57070*/  LDL.LU R17, [R1+0xb34] ;  /* 0x000b340001117983 */ /* 0x000ee40000300800 */
[----:B------:R-:W3:Y:S01]  /*57080*/  LDL.LU R18, [R1+0xb38] ;  /* 0x000b380001127983 */ /* 0x000ee20000300800 */
[----:B------:R-:W3:Y:S04]  /*57090*/  LDL.LU R19, [R1+0xb3c] ;  /* 0x000b3c0001137983 */ /* 0x000ee80000300800 */
[----:B0-----:R-:W2:Y:S01]  /*570a0*/  LDL.LU R24, [R1+0xb20] ;  /* 0x000b200001187983 */ /* 0x001ea20000300800 */
[----:B------:R-:W2:Y:S02]  /*570b0*/  LDL.LU R25, [R1+0xb24] ;  /* 0x000b240001197983 */ /* 0x000ea40000300800 */
[----:B-1----:R-:W2:Y:S02]  /*570c0*/  LDL.LU R26, [R1+0xb28] ;  /* 0x000b2800011a7983 */ /* 0x002ea40000300800 */
[----:B------:R-:W2:Y:S01]  /*570d0*/  LDL.LU R27, [R1+0xb2c] ;  /* 0x000b2c00011b7983 */ /* 0x000ea20000300800 */
        /* <DEDUP_REMOVED lines=47> */
[----:B0-----:R-:W2:Y:S01]  /*573d0*/  LDL.64 R12, [R1+0xe0] ;  /* 0x0000e000010c7983 */ /* 0x001ea20000100a00 */
[C---:B---3--:R-:W-:Y:S03]  /*573e0*/  HMMA.16816.F32 R4, R20.reuse, R8, R4 ;  /* 0x000000081404723c */ /* 0x048fe60000001804 */
[----:B--2---:R0:W-:Y:S04]  /*573f0*/  STL.64 [R1+0x3e90], R12 ;  /* 0x003e900c01007387 */ /* 0x0041e80000100a00 */
[----:B0-----:R-:W2:Y:S04]  /*57400*/  LDL.64 R12, [R1+0xf0] ;  /* 0x0000f000010c7983 */ /* 0x001ea80000100a00 */
[----:B--2---:R0:W-:Y:S04]  /*57410*/  STL.64 [R1+0x3e98], R12 ;  /* 0x003e980c01007387 */ /* 0x0041e80000100a00 */
[----:B0-----:R-:W2:Y:S08]  /*57420*/  LDL.64 R12, [R1+0x100] ;  /* 0x00010000010c7983 */ /* 0x001eb00000100a00 */
[----:B------:R0:W-:Y:S02]  /*57430*/  STL.64 [R1+0xff0], R4 ;  /* 0x000ff00401007387 */ /* 0x0001e40000100a00 */
[----:B------:R-:W-:Y:S01]  /*57440*/  STL.64 [R1+0xff8], R6 ;  /* 0x000ff80601007387 */ /* 0x000fe20000100a00 */
[----:B0-----:R-:W3:Y:S01]  /*57450*/  LDL.LU.64 R4, [R1+0x3eb0] ;  /* 0x003eb00001047983 */ /* 0x001ee20000300a00 */
[----:B----4-:R-:W-:Y:S02]  /*57460*/  STL [R1+0x3dd8], R11 ;  /* 0x003dd80b01007387 */ /* 0x010fe40000100800 */
[----:B------:R0:W-:Y:S02]  /*57470*/  STL.64 [R1+0x3dd0], R8 ;  /* 0x003dd00801007387 */ /* 0x0001e40000100a00 */
[----:B0-----:R-:W4:Y:S01]  /*57480*/  LDL.LU R8, [R1+0xad0] ;  /* 0x000ad00001087983 */ /* 0x001f220000300800 */
[----:B------:R-:W4:Y:S02]  /*57490*/  LDL.LU R9, [R1+0xad4] ;  /* 0x000ad40001097983 */ /* 0x000f240000300800 */
[----:B------:R-:W2:Y:S02]  /*574a0*/  LDL.LU R10, [R1+0xad8] ;  /* 0x000ad800010a7983 */ /* 0x000ea40000300800 */
[----:B------:R-:W2:Y:S01]  /*574b0*/  LDL.LU R11, [R1+0xadc] ;  /* 0x000adc00010b7983 */ /* 0x000ea20000300800 */
[----:B---3--:R-:W-:Y:S01]  /*574c0*/  HMMA.16816.F32 R20, R20, R4, R16 ;  /* 0x000000041414723c */ /* 0x008fe20000001810 */
[----:B--2---:R-:W-:Y:S01]  /*574d0*/  STL.64 [R1+0x3e88], R10 ;  /* 0x003e880a01007387 */ /* 0x004fe20000100a00 */
[----:B----4-:R0:W-:Y:S03]  /*574e0*/  STL.64 [R1+0x3e80], R8 ;  /* 0x003e800801007387 */ /* 0x0101e60000100a00 */
        /* <DEDUP_REMOVED lines=10> */
[C---:B---3--:R-:W-:Y:S11]  /*57590*/  HMMA.16816.F32 R24, R16.reuse, R12, R24 ;  /* 0x0000000c1018723c */ /* 0x048ff60000001818 */
[----:B------:R-:W-:Y:S11]  /*575a0*/  @!UPT UIADD3 URZ, URZ, URZ, URZ ;  /* 0x0000003f3f3ff290 */ /* 0x000ff6000fffe03f */
[----:B------:R-:W-:Y:S01]  /*575b0*/  @!UPT UIADD3 URZ, URZ, URZ, URZ ;  /* 0x0000003f3f3ff290 */ /* 0x000fe2000fffe03f */
[----:B------:R0:W-:Y:S01]  /*575c0*/  STL.64 [R1+0xfd0], R24 ;  /* 0x000fd01801007387 */ /* 0x0001e20000100a00 */
[----:B------:R-:W-:Y:S02]  /*575d0*/  STL.64 [R1+0xfd8], R26 ;  /* 0x000fd81a01007387 */ /* 0x000fe40000100a00 */
[----:B0-----:R-:W-:Y:S02]  /*575e0*/  IMAD.MOV.U32 R24, RZ, RZ, R12 ;  /* 0x000000ffff187224 */ /* 0x001fe400078e000c */
[----:B------:R-:W3:Y:S01]  /*575f0*/  LDL.LU.64 R12, [R1+0x3e98] ;  /* 0x003e9800010c7983 */ /* 0x000ee20000300a00 */
[----:B------:R-:W-:Y:S02]  /*57600*/  STL [R1+0x3da0], R7 ;  /* 0x003da00701007387 */ /* 0x000fe40000100800 */
[----:B------:R0:W-:Y:S02]  /*57610*/  STL [R1+0x3d9c], R24 ;  /* 0x003d9c1801007387 */ /* 0x0001e40000100800 */
        /* <DEDUP_REMOVED lines=12> */
[----:B------:R0:W-:Y:S02]  /*576e0*/  STL [R1+0x3da8], R25 ;  /* 0x003da81901007387 */ /* 0x0001e40000100800 */
[----:B------:R1:W-:Y:S02]  /*576f0*/  STL [R1+0x3da4], R26 ;  /* 0x003da41a01007387 */ /* 0x0003e40000100800 */
[----:B------:R-:W4:Y:S01]  /*57700*/  LDL.LU R24, [R1+0xaf0] ;  /* 0x000af00001187983 */ /* 0x000f220000300800 */
[----:B0-----:R-:W4:Y:S01]  /*57710*/  LDL.LU R25, [R1+0xaf4] ;  /* 0x000af40001197983 */ /* 0x001f220000300800 */
[----:B-1----:R-:W4:Y:S02]  /*57720*/  LDL.LU R26, [R1+0xaf8] ;  /* 0x000af800011a7983 */ /* 0x002f240000300800 */
        /* <DEDUP_REMOVED lines=9> */
[----:B------:R-:W2:Y:S01]  /*577c0*/  LDL.LU.64 R12, [R1+0x3e78] ;  /* 0x003e7800010c7983 */ /* 0x000ea20000300a00 */
[----:B----4-:R-:W-:Y:S01]  /*577d0*/  HMMA.16816.F32 R24, R16, R20, R24 ;  /* 0x000000141018723c */ /* 0x010fe20000001818 */
[----:B------:R-:W-:Y:S01]  /*577e0*/  IMAD.MOV.U32 R3, RZ, RZ, R21 ;  /* 0x000000ffff037224 */ /* 0x000fe200078e0015 */
[----:B------:R-:W-:Y:S01]  /*577f0*/  STL [R1+0x3db0], R0 ;  /* 0x003db00001007387 */ /* 0x000fe20000100800 */
[----:B------:R-:W-:-:S02]  /*57800*/  IMAD.MOV.U32 R6, RZ, RZ, R20 ;  /* 0x000000ffff067224 */ /* 0x000fc400078e0014 */
[----:B------:R-:W-:Y:S11]  /*57810*/  STL [R1+0x3dac], R2 ;  /* 0x003dac0201007387 */ /* 0x000ff60000100800 */
[----:B------:R-:W-:Y:S07]  /*57820*/  @!UPT UIADD3 URZ, URZ, URZ, URZ ;  /* 0x0000003f3f3ff290 */ /* 0x000fee000fffe03f */
[----:B------:R-:W-:Y:S01]  /*57830*/  STL.64 [R1+0xfa0], R24 ;  /* 0x000fa01801007387 */ /* 0x000fe20000100a00 */
[----:B------:R-:W-:Y:S02]  /*57840*/  STL.64 [R1+0xfa8], R26 ;  /* 0x000fa81a01007387 */ /* 0x000fe40000100a00 */
[----:B------:R-:W-:Y:S02]  /*57850*/  STL [R1+0x3db8], R3 ;  /* 0x003db80301007387 */ /* 0x000fe40000100800 */
[----:B------:R-:W-:Y:S01]  /*57860*/  STL [R1+0x3db4], R6 ;  /* 0x003db40601007387 */ /* 0x000fe20000100800 */
[----:B------:R2:W-:Y:S02]  /*57870*/  STL.64 [R1+0x3e50], R4 ;  /* 0x003e500401007387 */ /* 0x0005e40000100a00 */
[C---:B--2---:R-:W-:Y:S01]  /*57880*/  HMMA.16816.F32 R4, R16.reuse, R12, R8 ;  /* 0x0000000c1004723c */ /* 0x044fe20000001808 */
[----:B------:R-:W-:Y:S02]  /*57890*/  IMAD.MOV.U32 R29, RZ, RZ, R12 ;  /* 0x000000ffff1d7224 */ /* 0x000fe400078e000c */
[----:B------:R-:W-:Y:S11]  /*578a0*/  IMAD.MOV.U32 R28, RZ, RZ, R13 ;  /* 0x000000ffff1c7224 */ /* 0x000ff600078e000d */
[----:B------:R-:W-:Y:S09]  /*578b0*/  @!UPT UIADD3 URZ, URZ, URZ, URZ ;  /* 0x0000003f3f3ff290 */ /* 0x000ff2000fffe03f */
[----:B------:R-:W-:Y:S01]  /*578c0*/  STL.64 [R1+0xf90], R4 ;  /* 0x000f900401007387 */ /* 0x000fe20000100a00 */
[----:B------:R-:W-:Y:S02]  /*578d0*/  STL.64 [R1+0xf98], R6 ;  /* 0x000f980601007387 */ /* 0x000fe40000100a00 */
[----:B------:R-:W2:Y:S02]  /*578e0*/  LDL.64 R12, [R1] ;  /* 0x00000000010c7983 */ /* 0x000ea40000100a00 */
[----:B--2---:R0:W-:Y:S01]  /*578f0*/  STL.64 [R1+0x3e00], R12 ;  /* 0x003e000c01007387 */ /* 0x0041e20000100a00 */
[----:B------:R-:W2:Y:S02]  /*57900*/  LDL.LU R8, [R1+0xa40] ;  /* 0x000a400001087983 */ /* 0x000ea40000300800 */
[----:B------:R-:W2:Y:S02]  /*57910*/  LDL.LU R9, [R1+0xa44] ;  /* 0x000a440001097983 */ /* 0x000ea40000300800 */
[----:B------:R-:W3:Y:S01]  /*57920*/  LDL.LU R10, [R1+0xa48] ;  /* 0x000a4800010a7983 */ /* 0x000ee20000300800 */
[----:B------:R-:W3:Y:S04]  /*57930*/  LDL.LU R11, [R1+0xa4c] ;  /* 0x000a4c00010b7983 */ /* 0x000ee80000300800 */
[----:B0-----:R-:W4:Y:S04]  /*57940*/  LDL.64 R12, [R1+0x10] ;  /* 0x00001000010c7983 */ /* 0x001f280000100a00 */
[----:B----4-:R0:W-:Y:S04]  /*57950*/  STL.64 [R1+0x3e18], R12 ;  /* 0x003e180c01007387 */ /* 0x0101e80000100a00 */
[----:B0-----:R-:W4:Y:S04]  /*57960*/  LDL.64 R12, [R1+0x20] ;  /* 0x00002000010c7983 */ /* 0x001f280000100a00 */
[----:B----4-:R-:W-:Y:S01]  /*57970*/  STL.64 [R1+0x3e30], R12 ;  /* 0x003e300c01007387 */ /* 0x010fe20000100a00 */
[----:B---3--:R-:W-:Y:S02]  /*57980*/  STL.64 [R1+0x3df8], R10 ;  /* 0x003df80a01007387 */ /* 0x008fe40000100a00 */
[----:B--2---:R0:W-:Y:S02]  /*57990*/  STL.64 [R1+0x3df0], R8 ;  /* 0x003df00801007387 */ /* 0x0041e40000100a00 */
[----:B0-----:R-:W2:Y:S01]  /*579a0*/  LDL.LU R8, [R1+0xa50] ;  /* 0x000a500001087983 */ /* 0x001ea20000300800 */
[----:B------:R-:W2:Y:S02]  /*579b0*/  LDL.LU R9, [R1+0xa54] ;  /* 0x000a540001097983 */ /* 0x000ea40000300800 */
[----:B------:R-:W3:Y:S02]  /*579c0*/  LDL.LU R10, [R1+0xa58] ;  /* 0x000a5800010a7983 */ /* 0x000ee40000300800 */
[----:B------:R-:W3:Y:S01]  /*579d0*/  LDL.LU R11, [R1+0xa5c] ;  /* 0x000a5c00010b7983 */ /* 0x000ee20000300800 */
[----:B------:R-:W4:Y:S01]  /*579e0*/  LDL.LU R24, [R1+0xab0] ;  /* 0x000ab00001187983 */ /* 0x000f220000300800 */
[----:B------:R-:W4:Y:S02]  /*579f0*/  LDL.LU R25, [R1+0xab4] ;  /* 0x000ab40001197983 */ /* 0x000f240000300800 */
[----:B------:R-:W2:Y:S02]  /*57a00*/  LDL.LU R26, [R1+0xab8] ;  /* 0x000ab800011a7983 */ /* 0x000ea40000300800 */
[----:B------:R-:W2:Y:S02]  /*57a10*/  LDL.LU R27, [R1+0xabc] ;  /* 0x000abc00011b7983 */ /* 0x000ea40000300800 */
[----:B--2---:R-:W-:Y:S01]  /*57a20*/  STL.64 [R1+0x3e70], R26 ;  /* 0x003e701a01007387 */ /* 0x004fe20000100a00 */
[----:B----4-:R0:W-:Y:S02]  /*57a30*/  STL.64 [R1+0x3e68], R24 ;  /* 0x003e681801007387 */ /* 0x0101e40000100a00 */
[----:B------:R-:W2:Y:S02]  /*57a40*/  LDL R20, [R1+0x90] ;  /* 0x0000900001147983 */ /* 0x000ea40000100800 */
[----:B------:R-:W2:Y:S01]  /*57a50*/  LDL R21, [R1+0x94] ;  /* 0x0000940001157983 */ /* 0x000ea20000100800 */
[----:B0-----:R-:W2:Y:S01]  /*57a60*/  LDL.LU R24, [R1+0xac0] ;  /* 0x000ac00001187983 */ /* 0x001ea20000300800 */
[----:B------:R-:W2:Y:S02]  /*57a70*/  LDL.LU R25, [R1+0xac4] ;  /* 0x000ac40001197983 */ /* 0x000ea40000300800 */
[----:B------:R-:W2:Y:S02]  /*57a80*/  LDL.LU R26, [R1+0xac8] ;  /* 0x000ac800011a7983 */ /* 0x000ea40000300800 */
[----:B------:R-:W2:Y:S01]  /*57a90*/  LDL.LU R27, [R1+0xacc] ;  /* 0x000acc00011b7983 */ /* 0x000ea20000300800 */
[----:B------:R-:W4:Y:S04]  /*57aa0*/  LDL.64 R12, [R1+0x30] ;  /* 0x00003000010c7983 */ /* 0x000f280000100a00 */
[----:B----4-:R0:W-:Y:S04]  /*57ab0*/  STL.64 [R1+0x3e48], R12 ;  /* 0x003e480c01007387 */ /* 0x0101e80000100a00 */
[----:B0-----:R-:W4:Y:S01]  /*57ac0*/  LDL.LU R12, [R1+0xa90] ;  /* 0x000a9000010c7983 */ /* 0x001f220000300800 */
[----:B------:R-:W4:Y:S02]  /*57ad0*/  LDL.LU R13, [R1+0xa94] ;  /* 0x000a9400010d7983 */ /* 0x000f240000300800 */
[----:B------:R-:W2:Y:S02]  /*57ae0*/  LDL.LU R14, [R1+0xa98] ;  /* 0x000a9800010e7983 */ /* 0x000ea40000300800 */
[----:B------:R-:W2:Y:S02]  /*57af0*/  LDL.LU R15, [R1+0xa9c] ;  /* 0x000a9c00010f7983 */ /* 0x000ea40000300800 */
[----:B--2---:R-:W-:Y:S01]  /*57b00*/  STL.64 [R1+0x3e60], R14 ;  /* 0x003e600e01007387 */ /* 0x004fe20000100a00 */
[----:B----4-:R0:W-:Y:S02]  /*57b10*/  STL.64 [R1+0x3e58], R12 ;  /* 0x003e580c01007387 */ /* 0x0101e40000100a00 */
[----:B------:R-:W2:Y:S01]  /*57b20*/  LDL.64 R4, [R1+0x50] ;  /* 0x0000500001047983 */ /* 0x000ea20000100a00 */
[----:B0-----:R-:W4:Y:S01]  /*57b30*/  LDL.64 R12, [R1+0x60] ;  /* 0x00006000010c7983 */ /* 0x001f220000100a00 */
[----:B---3--:R-:W-:Y:S02]  /*57b40*/  STL.64 [R1+0x3e10], R10 ;  /* 0x003e100a01007387 */ /* 0x008fe40000100a00 */
[----:B------:R0:W-:Y:S02]  /*57b50*/  STL.64 [R1+0x3e08], R8 ;  /* 0x003e080801007387 */ /* 0x0001e40000100a00 */
[----:B0-----:R-:W3:Y:S01]  /*57b60*/  LDL.LU R8, [R1+0xa60] ;  /* 0x000a600001087983 */ /* 0x001ee20000300800 */
[----:B------:R-:W3:Y:S02]  /*57b70*/  LDL.LU R9, [R1+0xa64] ;  /* 0x000a640001097983 */ /* 0x000ee40000300800 */
[----:B------:R-:W2:Y:S02]  /*57b80*/  LDL.LU R10, [R1+0xa68] ;  /* 0x000a6800010a7983 */ /* 0x000ea40000300800 */
[----:B------:R-:W2:Y:S02]  /*57b90*/  LDL.LU R11, [R1+0xa6c] ;  /* 0x000a6c00010b7983 */ /* 0x000ea40000300800 */
        /* <DEDUP_REMOVED lines=12> */
[----:B------:R-:W2:Y:S01]  /*57c60*/  LDL.LU R11, [R1+0xa8c] ;  /* 0x000a8c00010b7983 */ /* 0x000ea20000300800 */
[----:B------:R-:W-:Y:S01]  /*57c70*/  STL [R1+0x3dc0], R28 ;  /* 0x003dc01c01007387 */ /* 0x000fe20000100800 */
[----:B------:R-:W-:Y:S02]  /*57c80*/  STL [R1+0x3dbc], R29 ;  /* 0x003dbc1d01007387 */ /* 0x000fe40000100800 */
[----:B------:R-:W4:Y:S02]  /*57c90*/  LDL.LU.64 R26, [R1+0x3e70] ;  /* 0x003e7000011a7983 */ /* 0x000f240000300a00 */
[----:B------:R-:W4:Y:S07]  /*57ca0*/  LDL.LU.64 R24, [R1+0x3e68] ;  /* 0x003e680001187983 */ /* 0x000f2e0000300a00 */
[----:B------:R0:W-:Y:S01]  /*57cb0*/  STL.64 [R1+0xf80], R20 ;  /* 0x000f801401007387 */ /* 0x0001e20000100a00 */
[----:B------:R1:W-:Y:S03]  /*57cc0*/  STL.64 [R1+0xf88], R22 ;  /* 0x000f881601007387 */ /* 0x0003e60000100a00 */
[----:B0-----:R-:W3:Y:S01]  /*57cd0*/  LDL.LU R20, [R1+0xa30] ;  /* 0x000a300001147983 */ /* 0x001ee20000300800 */
[----:B------:R-:W3:Y:S02]  /*57ce0*/  LDL.LU R21, [R1+0xa34] ;  /* 0x000a340001157983 */ /* 0x000ee40000300800 */
[----:B-1----:R-:W3:Y:S02]  /*57cf0*/  LDL.LU R22, [R1+0xa38] ;  /* 0x000a380001167983 */ /* 0x002ee40000300800 */
[----:B------:R-:W3:Y:S01]  /*57d00*/  LDL.LU R23, [R1+0xa3c] ;  /* 0x000a3c0001177983 */ /* 0x000ee20000300800 */
[C---:B----4-:R-:W-:Y:S11]  /*57d10*/  HMMA.16816.F32 R24, R16.reuse, R12, R24 ;  /* 0x0000000c1018723c */ /* 0x050ff60000001818 */
[----:B------:R-:W-:Y:S11]  /*57d20*/  @!UPT UIADD3 URZ, URZ, URZ, URZ ;  /* 0x0000003f3f3ff290 */ /* 0x000ff6000fffe03f */
[----:B------:R-:W-:Y:S01]  /*57d30*/  @!UPT UIADD3 URZ, URZ, URZ, URZ ;  /* 0x0000003f3f3ff290 */ /* 0x000fe2000fffe03f */
[----:B------:R0:W-:Y:S01]  /*57d40*/  STL.64 [R1+0xf70], R24 ;  /* 0x000f701801007387 */ /* 0x0001e20000100a00 */
[----:B------:R1:W-:Y:S02]  /*57d50*/  STL.64 [R1+0xf78], R26 ;  /* 0x000f781a01007387 */ /* 0x0003e40000100a00 */
[----:B------:R-:W4:Y:S02]  /*57d60*/  LDL.LU.64 R14, [R1+0x3e60] ;  /* 0x003e6000010e7983 */ /* 0x000f240000300a00 */
[----:B0-----:R-:W-:Y:S02]  /*57d70*/  IMAD.MOV.U32 R24, RZ, RZ, R12 ;  /* 0x000000ffff187224 */ /* 0x001fe400078e000c */
[----:B-1----:R-:W-:Y:S02]  /*57d80*/  IMAD.MOV.U32 R27, RZ, RZ, R13 ;  /* 0x000000ffff1b7224 */ /* 0x002fe400078e000d */
[----:B------:R-:W4:Y:S03]  /*57d90*/  LDL.LU.64 R12, [R1+0x3e58] ;  /* 0x003e5800010c7983 */ /* 0x000f260000300a00 */
[----:B------:R-:W-:Y:S02]  /*57da0*/  STL [R1+0x3dc8], R27 ;  /* 0x003dc81b01007387 */ /* 0x000fe40000100800 */
[----:B------:R0:W-:Y:S02]  /*57db0*/  STL [R1+0x3dc4], R24 ;  /* 0x003dc41801007387 */ /* 0x0001e40000100800 */
[----:B0-----:R-:W2:Y:S01]  /*57dc0*/  LDL.LU R24, [R1+0xaa0] ;  /* 0x000aa00001187983 */ /* 0x001ea20000300800 */
[----:B------:R-:W2:Y:S02]  /*57dd0*/  LDL.LU R25, [R1+0xaa4] ;  /* 0x000aa40001197983 */ /* 0x000ea40000300800 */
[----:B------:R-:W2:Y:S02]  /*57de0*/  LDL.LU R26, [R1+0xaa8] ;  /* 0x000aa800011a7983 */ /* 0x000ea40000300800 */
[----:B------:R-:W2:Y:S02]  /*57df0*/  LDL.LU R27, [R1+0xaac] ;  /* 0x000aac00011b7983 */ /* 0x000ea40000300800 */
[----:B------:R-:W-:Y:S01]  /*57e00*/  IMAD.MOV.U32 R7, RZ, RZ, R5 ;  /* 0x000000ffff077224 */ /* 0x000fe200078e0005 */
[C---:B--2---:R-:W-:Y:S11]  /*57e10*/  HMMA.16816.F32 R24, R16.reuse, R4, R24 ;  /* 0x000000041018723c */ /* 0x044ff60000001818 */
[----:B------:R-:W-:Y:S11]  /*57e20*/  @!UPT UIADD3 URZ, URZ, URZ, URZ ;  /* 0x0000003f3f3ff290 */ /* 0x000ff6000fffe03f */
[----:B------:R-:W-:Y:S01]  /*57e30*/  @!UPT UIADD3 URZ, URZ, URZ, URZ ;  /* 0x0000003f3f3ff290 */ /* 0x000fe2000fffe03f */
[----:B------:R-:W-:Y:S01]  /*57e40*/  STL.64 [R1+0xf60], R24 ;  /* 0x000f601801007387 */ /* 0x000fe20000100a00 */
[----:B------:R0:W-:Y:S02]  /*57e50*/  STL.64 [R1+0xf68], R26 ;  /* 0x000f681a01007387 */ /* 0x0001e40000100a00 */
[----:B0-----:R-:W-:Y:S02]  /*57e60*/  IMAD.MOV.U32 R26, RZ, RZ, R4 ;  /* 0x000000ffff1a7224 */ /* 0x001fe400078e0004 */
[----:B------:R-:W2:Y:S03]  /*57e70*/  LDL.LU.64 R4, [R1+0x3e50] ;  /* 0x003e500001047983 */ /* 0x000ea60000300a00 */
[----:B------:R-:W-:Y:S02]  /*57e80*/  STL [R1+0x3dcc], R26 ;  /* 0x003dcc1a01007387 */ /* 0x000fe40000100800 */
[----:B------:R-:W4:Y:S02]  /*57e90*/  LDL.64 R24, [R1+0x40] ;  /* 0x0000400001187983 */ /* 0x000f240000100a00 */
[C---:B----4-:R-:W-:Y:S11]  /*57ea0*/  HMMA.16816.F32 R12, R16.reuse, R24, R12 ;  /* 0x00000018100c723c */ /* 0x050ff6000000180c */
[----:B------:R-:W-:Y:S11]  /*57eb0*/  @!UPT UIADD3 URZ, URZ, URZ, URZ ;  /* 0x0000003f3f3ff290 */ /* 0x000ff6000fffe03f */
[----:B------:R-:W-:Y:S01]  /*57ec0*/  @!UPT UIADD3 URZ, URZ, URZ, URZ ;  /* 0x0000003f3f3ff290 */ /* 0x000fe2000fffe03f */
[----:B------:R0:W-:Y:S01]  /*57ed0*/  STL.64 [R1+0xf50], R12 ;  /* 0x000f500c01007387 */ /* 0x0001e20000100a00 */
[----:B------:R-:W-:Y:S03]  /*57ee0*/  STL.64 [R1+0xf58], R14 ;  /* 0x000f580e01007387 */ /* 0x000fe60000100a00 */
        /* <DEDUP_REMOVED lines=19> */
[----:B------:R-:W-:Y:S01]  /*58020*/  IMAD.MOV.U32 R2, RZ, RZ, R24 ;  /* 0x000000ffff027224 */ /* 0x000fe200078e0018 */
        /* <DEDUP_REMOVED lines=17> */
[----:B------:R-:W2:Y:S02]  /*58140*/  LDL.LU.64 R14, [R1+0x3de8] ;  /* 0x003de800010e7983 */ /* 0x000ea40000300a00 */
        /* <DEDUP_REMOVED lines=10> */
[----:B0-----:R-:W2:Y:S01]  /*581f0*/  LDL.LU R12, [R1+0xa20] ;  /* 0x000a2000010c7983 */ /* 0x001ea20000300800 */
[----:B------:R-:W2:Y:S02]  /*58200*/  LDL.LU R13, [R1+0xa24] ;  /* 0x000a2400010d7983 */ /* 0x000ea40000300800 */
[----:B------:R-:W2:Y:S02]  /*58210*/  LDL.LU R14, [R1+0xa28] ;  /* 0x000a2800010e7983 */ /* 0x000ea40000300800 */
[----:B------:R-:W2:Y:S01]  /*58220*/  LDL.LU R15, [R1+0xa2c] ;  /* 0x000a2c00010f7983 */ /* 0x000ea20000300800 */
[C---:B---3--:R-:W-:Y:S08]  /*58230*/  HMMA.16816.F32 R20, R16.reuse, R8, R20 ;  /* 0x000000081014723c */ /* 0x048ff00000001814 */
[----:B--2---:R-:W-:Y:S01]  /*58240*/  HMMA.16816.F32 R12, R16, R4, R12 ;  /* 0x00000004100c723c */ /* 0x004fe2000000180c */
[----:B------:R0:W-:Y:S11]  /*58250*/  STL.64 [R1+0x3c70], R8 ;  /* 0x003c700801007387 */ /* 0x0001f60000100a00 */
[----:B------:R-:W-:Y:S03]  /*58260*/  @!UPT UIADD3 URZ, URZ, URZ, URZ ;  /* 0x0000003f3f3ff290 */ /* 0x000fe6000fffe03f */
[----:B------:R-:W-:Y:S01]  /*58270*/  STL.64 [R1+0xef0], R20 ;  /* 0x000ef01401007387 */ /* 0x000fe20000100a00 */
[----:B------:R-:W-:Y:S02]  /*58280*/  STL.64 [R1+0xef8], R22 ;  /* 0x000ef81601007387 */ /* 0x000fe40000100a00 */
[----:B----4-:R1:W-:Y:S01]  /*58290*/  LDSM.16.MT88.4 R20, [R11+0x14180] ;  /* 0x014180000b14783b */ /* 0x0103e20000004200 */
[----:B0-----:R-:W2:Y:S04]  /*582a0*/  LDL.LU R8, [R1+0x940] ;  /* 0x0009400001087983 */ /* 0x001ea80000300800 */
[----:B------:R0:W-:Y:S01]  /*582b0*/  STL.64 [R1+0xee0], R12 ;  /* 0x000ee00c01007387 */ /* 0x0001e20000100a00 */
[----:B------:R-:W-:Y:S02]  /*582c0*/  STL.64 [R1+0xee8], R14 ;  /* 0x000ee80e01007387 */ /* 0x000fe40000100a00 */
[----:B------:R-:W2:Y:S02]  /*582d0*/  LDL.LU R9, [R1+0x944] ;  /* 0x0009440001097983 */ /* 0x000ea40000300800 */
[----:B------:R-:W3:Y:S01]  /*582e0*/  LDL.LU R10, [R1+0x948] ;  /* 0x00094800010a7983 */ /* 0x000ee20000300800 */
[----:B-1----:R-:W3:Y:S01]  /*582f0*/  LDL.LU R11, [R1+0x94c] ;  /* 0x00094c00010b7983 */ /* 0x002ee20000300800 */
[----:B0-----:R-:W-:-:S02]  /*58300*/  IMAD.MOV.U32 R12, RZ, RZ, R26 ;  /* 0x000000ffff0c7224 */ /* 0x001fc400078e001a */
[----:B------:R-:W-:Y:S01]  /*58310*/  IMAD.MOV.U32 R13, RZ, RZ, R27 ;  /* 0x000000ffff0d7224 */ /* 0x000fe200078e001b */
[----:B---3--:R-:W-:Y:S01]  /*58320*/  STL.64 [R1+0x3c90], R10 ;  /* 0x003c900a01007387 */ /* 0x008fe20000100a00 */
[----:B--2---:R0:W-:Y:S02]  /*58330*/  STL.64 [R1+0x3c88], R8 ;  /* 0x003c880801007387 */ /* 0x0041e40000100a00 */
        /* <DEDUP_REMOVED lines=18> */
[----:B-1----:R-:W-:-:S02]  /*58460*/  IMAD.MOV.U32 R12, RZ, RZ, R29 ;  /* 0x000000ffff0c7224 */ /* 0x002fc400078e001d */
[----:B------:R-:W-:Y:S01]  /*58470*/  IMAD.MOV.U32 R13, RZ, RZ, R3 ;  /* 0x000000ffff0d7224 */ /* 0x000fe200078e0003 */
[----:B--2---:R-:W-:Y:S01]  /*58480*/  STL.64 [R1+0x3cc0], R10 ;  /* 0x003cc00a01007387 */ /* 0x004fe20000100a00 */
[----:B------:R0:W-:Y:S02]  /*58490*/  STL.64 [R1+0x3cb8], R8 ;  /* 0x003cb80801007387 */ /* 0x0001e40000100a00 */
[----:B------:R-:W2:Y:S02]  /*584a0*/  LDL.LU R29, [R1+0x3dbc] ;  /* 0x003dbc00011d7983 */ /* 0x000ea40000300800 */
[----:B------:R-:W2:Y:S01]  /*584b0*/  LDL.LU R3, [R1+0x3db8] ;  /* 0x003db80001037983 */ /* 0x000ea20000300800 */
        /* <DEDUP_REMOVED lines=21> */
[----:B------:R-:W2:Y:S01]  /*58610*/  LDL.LU R25, [R1+0x3da8] ;  /* 0x003da80001197983 */ /* 0x000ea20000300800 */
[----:B------:R0:W-:Y:S02]  /*58620*/  STL.64 [R1+0x3cf8], R12 ;  /* 0x003cf80c01007387 */ /* 0x0001e40000100a00 */
[----:B0-----:R-:W-:Y:S02]  /*58630*/  IMAD.MOV.U32 R12, RZ, RZ, R26 ;  /* 0x000000ffff0c7224 */ /* 0x001fe400078e001a */
[----:B------:R-:W-:Y:S01]  /*58640*/  IMAD.MOV.U32 R13, RZ, RZ, R7 ;  /* 0x000000ffff0d7224 */ /* 0x000fe200078e0007 */
[----:B------:R-:W2:Y:S01]  /*58650*/  LDL.LU R26, [R1+0x3da4] ;  /* 0x003da400011a7983 */ /* 0x000ea20000300800 */
[----:B------:R-:W2:Y:S03]  /*58660*/  LDL.LU R7, [R1+0x3da0] ;  /* 0x003da00001077983 */ /* 0x000ea60000300800 */
[----:B------:R0:W-:Y:S01]  /*58670*/  STL.64 [R1+0x3d10], R12 ;  /* 0x003d100c01007387 */ /* 0x0001e20000100a00 */
[----:B------:R-:W2:Y:S02]  /*58680*/  LDL.LU R8, [R1+0x990] ;  /* 0x0009900001087983 */ /* 0x000ea40000300800 */
[----:B------:R-:W2:Y:S02]  /*58690*/  LDL.LU R9, [R1+0x994] ;  /* 0x0009940001097983 */ /* 0x000ea40000300800 */
[----:B------:R-:W2:Y:S01]  /*586a0*/  LDL.LU R10, [R1+0x998] ;  /* 0x00099800010a7983 */ /* 0x000ea20000300800 */
[----:B------:R-:W2:Y:S01]  /*586b0*/  LDL.LU R11, [R1+0x99c] ;  /* 0x00099c00010b7983 */ /* 0x000ea20000300800 */
[----:B0-----:R-:W-:-:S02]  /*586c0*/  IMAD.MOV.U32 R12, RZ, RZ, R24 ;  /* 0x000000ffff0c7224 */ /* 0x001fc400078e0018 */
[----:B---3--:R-:W-:Y:S01]  /*586d0*/  IMAD.MOV.U32 R13, RZ, RZ, R27 ;  /* 0x000000ffff0d7224 */ /* 0x008fe200078e001b */
[----:B------:R-:W3:Y:S01]  /*586e0*/  LDL.LU R24, [R1+0x3d9c] ;  /* 0x003d9c0001187983 */ /* 0x000ee20000300800 */
[----:B------:R-:W3:Y:S03]  /*586f0*/  LDL.LU R27, [R1+0x3d98] ;  /* 0x003d9800011b7983 */ /* 0x000ee60000300800 */
[----:B------:R-:W-:Y:S04]  /*58700*/  STL.64 [R1+0x3d28], R12 ;  /* 0x003d280c01007387 */ /* 0x000fe80000100a00 */
[----:B--2---:R-:W-:Y:S01]  /*58710*/  STL.64 [R1+0x3d08], R10 ;  /* 0x003d080a01007387 */ /* 0x004fe20000100a00 */
[----:B------:R0:W-:Y:S03]  /*58720*/  STL.64 [R1+0x3d00], R8 ;  /* 0x003d000801007387 */ /* 0x0001e60000100a00 */
[----:B---3--:R-:W1:Y:S04]  /*58730*/  LDSM.16.MT88.4 R16, [R27+0x14000] ;  /* 0x014000001b10783b */ /* 0x008e680000004200 */
[----:B0-----:R-:W2:Y:S01]  /*58740*/  LDL.LU R8, [R1+0x9a0] ;  /* 0x0009a00001087983 */ /* 0x001ea20000300800 */
[----:B------:R-:W2:Y:S02]  /*58750*/  LDL.LU R9, [R1+0x9a4] ;  /* 0x0009a40001097983 */ /* 0x000ea40000300800 */
[----:B------:R-:W3:Y:S02]  /*58760*/  LDL.LU R10, [R1+0x9a8] ;  /* 0x0009a800010a7983 */ /* 0x000ee40000300800 */
[----:B------:R-:W3:Y:S01]  /*58770*/  LDL.LU R11, [R1+0x9ac] ;  /* 0x0009ac00010b7983 */ /* 0x000ee20000300800 */
[----:B------:R-:W2:Y:S04]  /*58780*/  LDL.64 R12, [R1+0x90] ;  /* 0x00009000010c7983 */ /* 0x000ea80000100a00 */
[----:B--2---:R0:W-:Y:S01]  /*58790*/  STL.64 [R1+0x3d40], R12 ;  /* 0x003d400c01007387 */ /* 0x0041e20000100a00 */
[----:B---3--:R-:W-:Y:S02]  /*587a0*/  STL.64 [R1+0x3d20], R10 ;  /* 0x003d200a01007387 */ /* 0x008fe40000100a00 */
[----:B------:R2:W-:Y:S02]  /*587b0*/  STL.64 [R1+0x3d18], R8 ;  /* 0x003d180801007387 */ /* 0x0005e40000100a00 */
[----:B0-----:R-:W-:-:S02]  /*587c0*/  IMAD.MOV.U32 R12, RZ, RZ, R29 ;  /* 0x000000ffff0c7224 */ /* 0x001fc400078e001d */
[----:B----4-:R-:W-:Y:S01]  /*587d0*/  IMAD.MOV.U32 R13, RZ, RZ, R28 ;  /* 0x000000ffff0d7224 */ /* 0x010fe200078e001c */
[----:B--2---:R-:W2:Y:S01]  /*587e0*/  LDL.LU R8, [R1+0x9b0] ;  /* 0x0009b00001087983 */ /* 0x004ea20000300800 */
[----:B------:R-:W2:Y:S02]  /*587f0*/  LDL.LU R9, [R1+0x9b4] ;  /* 0x0009b40001097983 */ /* 0x000ea40000300800 */
[----:B------:R-:W3:Y:S02]  /*58800*/  LDL.LU R10, [R1+0x9b8] ;  /* 0x0009b800010a7983 */ /* 0x000ee40000300800 */
[----:B------:R-:W3:Y:S01]  /*58810*/  LDL.LU R11, [R1+0x9bc] ;  /* 0x0009bc00010b7983 */ /* 0x000ee20000300800 */
[----:B------:R0:W-:Y:S04]  /*58820*/  STL.64 [R1+0x3d58], R12 ;  /* 0x003d580c01007387 */ /* 0x0001e80000100a00 */
[----:B0-----:R-:W4:Y:S01]  /*58830*/  LDL.LU R12, [R1+0x9f0] ;  /* 0x0009f000010c7983 */ /* 0x001f220000300800 */
[----:B------:R-:W4:Y:S02]  /*58840*/  LDL.LU R13, [R1+0x9f4] ;  /* 0x0009f400010d7983 */ /* 0x000f240000300800 */
[----:B------:R-:W2:Y:S02]  /*58850*/  LDL.LU R14, [R1+0x9f8] ;  /* 0x0009f800010e7983 */ /* 0x000ea40000300800 */
[----:B------:R-:W2:Y:S02]  /*58860*/  LDL.LU R15, [R1+0x9fc] ;  /* 0x0009fc00010f7983 */ /* 0x000ea40000300800 */
[----:B--2---:R-:W-:Y:S01]  /*58870*/  STL.64 [R1+0x3d68], R14 ;  /* 0x003d680e01007387 */ /* 0x004fe20000100a00 */
[----:B----4-:R0:W-:Y:S02]  /*58880*/  STL.64 [R1+0x3d60], R12 ;  /* 0x003d600c01007387 */ /* 0x0101e40000100a00 */
[----:B0-----:R-:W-:-:S02]  /*58890*/  IMAD.MOV.U32 R12, RZ, RZ, R26 ;  /* 0x000000ffff0c7224 */ /* 0x001fc400078e001a */
[----:B------:R-:W-:-:S05]  /*588a0*/  IMAD.MOV.U32 R13, RZ, RZ, R25 ;  /* 0x000000ffff0d7224 */ /* 0x000fca00078e0019 */
[----:B------:R-:W-:Y:S01]  /*588b0*/  STL.64 [R1+0x3d80], R12 ;  /* 0x003d800c01007387 */ /* 0x000fe20000100a00 */
        /* <DEDUP_REMOVED lines=27> */
[----:B-1----:R-:W-:Y:S02]  /*58a70*/  STL.64 [R1+0x3c60], R18 ;  /* 0x003c601201007387 */ /* 0x002fe40000100a00 */
[----:B------:R0:W-:Y:S02]  /*58a80*/  STL.64 [R1+0x3c58], R16 ;  /* 0x003c581001007387 */ /* 0x0001e40000100a00 */
[----:B0-----:R-:W3:Y:S01]  /*58a90*/  LDL.LU R16, [R1+0x9e0] ;  /* 0x0009e00001107983 */ /* 0x001ee20000300800 */
[----:B------:R-:W3:Y:S02]  /*58aa0*/  LDL.LU R17, [R1+0x9e4] ;  /* 0x0009e40001117983 */ /* 0x000ee40000300800 */
[----:B------:R-:W3:Y:S02]  /*58ab0*/  LDL.LU R18, [R1+0x9e8] ;  /* 0x0009e80001127983 */ /* 0x000ee40000300800 */
        /* <DEDUP_REMOVED lines=9> */
[----:B--2---:R-:W-:Y:S02]  /*58b50*/  HMMA.16816.F32 R12, R20, R12, R8 ;  /* 0x0000000c140c723c */ /* 0x004fe40000001808 */
[----:B------:R-:W2:Y:S01]  /*58b60*/  LDL.LU.64 R10, [R1+0x3d78] ;  /* 0x003d7800010a7983 */ /* 0x000ea20000300a00 */
[----:B------:R-:W2:Y:S11]  /*58b70*/  LDL.LU.64 R8, [R1+0x3d70] ;  /* 0x003d700001087983 */ /* 0x000eb60000300a00 */
[----:B------:R-:W-:Y:S09]  /*58b80*/  @!UPT UIADD3 URZ, URZ, URZ, URZ ;  /* 0x0000003f3f3ff290 */ /* 0x000ff2000fffe03f */
[----:B------:R-:W-:Y:S01]  /*58b90*/  STL.64 [R1+0xec0], R12 ;  /* 0x000ec00c01007387 */ /* 0x000fe20000100a00 */
[----:B------:R0:W-:Y:S03]  /*58ba0*/  STL.64 [R1+0xec8], R14 ;  /* 0x000ec80e01007387 */ /* 0x0001e60000100a00 */
[----:B0-----:R-:W4:Y:S01]  /*58bb0*/  LDL.LU.64 R14, [R1+0x3d68] ;  /* 0x003d6800010e7983 */ /* 0x001f220000300a00 */
[----:B------:R-:W4:Y:S02]  /*58bc0*/  LDL.LU.64 R12, [R1+0x3d60] ;  /* 0x003d6000010c7983 */ /* 0x000f240000300a00 */
[----:B------:R-:W-:Y:S02]  /*58bd0*/  IMAD.MOV.U32 R24, RZ, RZ, R2 ;  /* 0x000000ffff187224 */ /* 0x000fe400078e0002 */
[----:B------:R-:W-:Y:S02]  /*58be0*/  IMAD.MOV.U32 R25, RZ, RZ, R0 ;  /* 0x000000ffff197224 */ /* 0x000fe400078e0000 */
[----:B------:R-:W-:-:S02]  /*58bf0*/  IMAD.MOV.U32 R4, RZ, RZ, R6 ;  /* 0x000000ffff047224 */ /* 0x000fc400078e0006 */
[----:B------:R-:W-:-:S07]  /*58c00*/  IMAD.MOV.U32 R5, RZ, RZ, R3 ;  /* 0x000000ffff057224 */ /* 0x000fce00078e0003 */
[C---:B---3--:R-:W-:Y:S08]  /*58c10*/  HMMA.16816.F32 R16, R20.reuse, R4, R16 ;  /* 0x000000041410723c */ /* 0x048ff00000001810 */
[C---:B----4-:R-:W-:Y:S01]  /*58c20*/  HMMA.16816.F32 R24, R20.reuse, R24, R12 ;  /* 0x000000181418723c */ /* 0x050fe2000000180c */
[----:B------:R-:W2:Y:S01]  /*58c30*/  LDL.LU.64 R12, [R1+0x3d58] ;  /* 0x003d5800010c7983 */ /* 0x000ea20000300a00 */
[----:B------:R-:W3:Y:S11]  /*58c40*/  LDL.LU R4, [R1+0x930] ;  /* 0x0009300001047983 */ /* 0x000ef60000300800 */
[----:B------:R-:W-:Y:S10]  /*58c50*/  @!UPT UIADD3 URZ, URZ, URZ, URZ ;  /* 0x0000003f3f3ff290 */ /* 0x000ff4000fffe03f */
[----:B------:R0:W-:Y:S01]  /*58c60*/  STL.64 [R1+0xeb0], R24 ;  /* 0x000eb01801007387 */ /* 0x0001e20000100a00 */
[----:B------:R1:W-:Y:S02]  /*58c70*/  STL.64 [R1+0xeb8], R26 ;  /* 0x000eb81a01007387 */ /* 0x0003e40000100a00 */
[----:B------:R4:W-:Y:S02]  /*58c80*/  STL.64 [R1+0xea0], R16 ;  /* 0x000ea01001007387 */ /* 0x0009e40000100a00 */
[----:B------:R4:W-:Y:S01]  /*58c90*/  STL.64 [R1+0xea8], R18 ;  /* 0x000ea81201007387 */ /* 0x0009e20000100a00 */
[----:B------:R-:W3:Y:S01]  /*58ca0*/  LDL.LU R5, [R1+0x934] ;  /* 0x0009340001057983 */ /* 0x000ee20000300800 */
[----:B------:R-:W3:Y:S02]  /*58cb0*/  LDL.LU R6, [R1+0x938] ;  /* 0x0009380001067983 */ /* 0x000ee40000300800 */
[----:B------:R-:W3:Y:S01]  /*58cc0*/  LDL.LU R7, [R1+0x93c] ;  /* 0x00093c0001077983 */ /* 0x000ee20000300800 */
[----:B0-----:R-:W3:Y:S01]  /*58cd0*/  LDL.LU R24, [R1+0x900] ;  /* 0x0009000001187983 */ /* 0x001ee20000300800 */
[----:B------:R-:W3:Y:S02]  /*58ce0*/  LDL.LU R25, [R1+0x904] ;  /* 0x0009040001197983 */ /* 0x000ee40000300800 */
[----:B-1----:R-:W3:Y:S02]  /*58cf0*/  LDL.LU R26, [R1+0x908] ;  /* 0x00090800011a7983 */ /* 0x002ee40000300800 */
[----:B------:R-:W3:Y:S01]  /*58d00*/  LDL.LU R27, [R1+0x90c] ;  /* 0x00090c00011b7983 */ /* 0x000ee20000300800 */
[----:B----4-:R-:W4:Y:S01]  /*58d10*/  LDL.LU R16, [R1+0x920] ;  /* 0x0009200001107983 */ /* 0x010f220000300800 */
[----:B------:R-:W4:Y:S02]  /*58d20*/  LDL.LU R17, [R1+0x924] ;  /* 0x0009240001117983 */ /* 0x000f240000300800 */
[----:B------:R-:W4:Y:S02]  /*58d30*/  LDL.LU R18, [R1+0x928] ;  /* 0x0009280001127983 */ /* 0x000f240000300800 */
[----:B------:R-:W4:Y:S01]  /*58d40*/  LDL.LU R19, [R1+0x92c] ;  /* 0x00092c0001137983 */ /* 0x000f220000300800 */
[C---:B--2---:R-:W-:Y:S01]  /*58d50*/  HMMA.16816.F32 R12, R20.reuse, R12, R8 ;  /* 0x0000000c140c723c */ /* 0x044fe20000001808 */
[----:B---3--:R-:W-:Y:S01]  /*58d60*/  STL.64 [R1+0x3c48], R26 ;  /* 0x003c481a01007387 */ /* 0x008fe20000100a00 */
[----:B------:R0:W-:Y:S03]  /*58d70*/  STL.64 [R1+0x3c40], R24 ;  /* 0x003c401801007387 */ /* 0x0001e60000100a00 */
[----:B0-----:R-:W2:Y:S01]  /*58d80*/  LDL.64 R24, [R1+0x100] ;  /* 0x0001000001187983 */ /* 0x001ea20000100a00 */
[----:B------:R-:W3:Y:S02]  /*58d90*/  LDL.LU.64 R10, [R1+0x3d50] ;  /* 0x003d5000010a7983 */ /* 0x000ee40000300a00 */
[----:B------:R-:W3:Y:S11]  /*58da0*/  LDL.LU.64 R8, [R1+0x3d48] ;  /* 0x003d480001087983 */ /* 0x000ef60000300a00 */
[----:B------:R-:W-:Y:S04]  /*58db0*/  @!UPT UIADD3 URZ, URZ, URZ, URZ ;  /* 0x0000003f3f3ff290 */ /* 0x000fe8000fffe03f */
[----:B------:R0:W-:Y:S01]  /*58dc0*/  STL.64 [R1+0xe90], R12 ;  /* 0x000e900c01007387 */ /* 0x0001e20000100a00 */
[----:B------:R-:W-:Y:S04]  /*58dd0*/  STL.64 [R1+0xe98], R14 ;  /* 0x000e980e01007387 */ /* 0x000fe80000100a00 */
[----:B0-----:R-:W3:Y:S02]  /*58de0*/  LDL.LU.64 R12, [R1+0x3d40] ;  /* 0x003d4000010c7983 */ /* 0x001ee40000300a00 */
        /* <DEDUP_REMOVED lines=62> */
[----:B------:R0:W-:Y:S01]  /*591d0*/  STL.64 [R1+0xe00], R8 ;  /* 0x000e000801007387 */ /* 0x0001e20000100a00 */
[----:B------:R-:W-:Y:S03]  /*591e0*/  STL.64 [R1+0xe08], R10 ;  /* 0x000e080a01007387 */ /* 0x000fe60000100a00 */
[----:B0-----:R-:W3:Y:S01]  /*591f0*/  LDL.LU.64 R8, [R1+0x3c70] ;  /* 0x003c700001087983 */ /* 0x001ee20000300a00 */
[----:B--2---:R-:W-:Y:S02]  /*59200*/  STL.64 [R1+0x3b70], R14 ;  /* 0x003b700e01007387 */ /* 0x004fe40000100a00 */
[----:B------:R0:W-:Y:S02]  /*59210*/  STL.64 [R1+0x3b68], R12 ;  /* 0x003b680c01007387 */ /* 0x0001e40000100a00 */
[----:B0-----:R-:W2:Y:S04]  /*59220*/  LDL.64 R12, [R1+0xd0] ;  /* 0x0000d000010c7983 */ /* 0x001ea80000100a00 */
[----:B--2---:R0:W-:Y:S04]  /*59230*/  STL.64 [R1+0x3c30], R12 ;  /* 0x003c300c01007387 */ /* 0x0041e80000100a00 */
[----:B0-----:R-:W2:Y:S01]  /*59240*/  LDL.64 R12, [R1+0xf0] ;  /* 0x0000f000010c7983 */ /* 0x001ea20000100a00 */
[C---:B---3--:R-:W-:Y:S03]  /*59250*/  HMMA.16816.F32 R4, R20.reuse, R8, R4 ;  /* 0x000000081404723c */ /* 0x048fe60000001804 */
[----:B--2---:R0:W-:Y:S04]  /*59260*/  STL.64 [R1+0x3c50], R12 ;  /* 0x003c500c01007387 */ /* 0x0041e80000100a00 */
[----:B0-----:R-:W2:Y:S01]  /*59270*/  LDL.LU R12, [R1+0x910] ;  /* 0x00091000010c7983 */ /* 0x001ea20000300800 */
[----:B------:R-:W2:Y:S02]  /*59280*/  LDL.LU R13, [R1+0x914] ;  /* 0x00091400010d7983 */ /* 0x000ea40000300800 */
[----:B------:R-:W2:Y:S02]  /*59290*/  LDL.LU R14, [R1+0x918] ;  /* 0x00091800010e7983 */ /* 0x000ea40000300800 */
[----:B------:R-:W2:Y:S11]  /*592a0*/  LDL.LU R15, [R1+0x91c] ;  /* 0x00091c00010f7983 */ /* 0x000eb60000300800 */
[----:B------:R0:W-:Y:S01]  /*592b0*/  STL.64 [R1+0xdf0], R4 ;  /* 0x000df00401007387 */ /* 0x0001e20000100a00 */
[----:B------:R-:W-:Y:S03]  /*592c0*/  STL.64 [R1+0xdf8], R6 ;  /* 0x000df80601007387 */ /* 0x000fe60000100a00 */
[----:B0-----:R-:W4:Y:S01]  /*592d0*/  LDL.LU.64 R4, [R1+0x3c68] ;  /* 0x003c680001047983 */ /* 0x001f220000300a00 */
[----:B------:R0:W-:Y:S03]  /*592e0*/  STL.64 [R1+0x3ba8], R8 ;  /* 0x003ba80801007387 */ /* 0x0001e60000100a00 */
[----:B0-----:R-:W3:Y:S01]  /*592f0*/  LDL.LU R8, [R1+0x8e0] ;  /* 0x0008e00001087983 */ /* 0x001ee20000300800 */
[----:B------:R-:W3:Y:S02]  /*59300*/  LDL.LU R9, [R1+0x8e4] ;  /* 0x0008e40001097983 */ /* 0x000ee40000300800 */
[----:B------:R-:W3:Y:S02]  /*59310*/  LDL.LU R10, [R1+0x8e8] ;  /* 0x0008e800010a7983 */ /* 0x000ee40000300800 */
[----:B------:R-:W3:Y:S01]  /*59320*/  LDL.LU R11, [R1+0x8ec] ;  /* 0x0008ec00010b7983 */ /* 0x000ee20000300800 */
[----:B----4-:R-:W-:Y:S01]  /*59330*/  HMMA.16816.F32 R20, R20, R4, R16 ;  /* 0x000000041414723c */ /* 0x010fe20000001810 */
[----:B------:R-:W2:Y:S01]  /*59340*/  LDL.LU.64 R18, [R1+0x3c60] ;  /* 0x003c600001127983 */ /* 0x000ea20000300a00 */
[----:B------:R-:W2:Y:S02]  /*59350*/  LDL.LU.64 R16, [R1+0x3c58] ;  /* 0x003c580001107983 */ /* 0x000ea40000300a00 */
[----:B------:R-:W-:-:S02]  /*59360*/  IMAD.MOV.U32 R6, RZ, RZ, R24 ;  /* 0x000000ffff067224 */ /* 0x000fc400078e0018 */
[----:B------:R-:W-:Y:S11]  /*59370*/  IMAD.MOV.U32 R3, RZ, RZ, R25 ;  /* 0x000000ffff037224 */ /* 0x000ff600078e0019 */
[----:B------:R-:W-:Y:S06]  /*59380*/  @!UPT UIADD3 URZ, URZ, URZ, URZ ;  /* 0x0000003f3f3ff290 */ /* 0x000fec000fffe03f */
[----:B------:R0:W-:Y:S01]  /*59390*/  STL.64 [R1+0xde0], R20 ;  /* 0x000de01401007387 */ /* 0x0001e20000100a00 */
[----:B------:R-:W-:Y:S03]  /*593a0*/  STL.64 [R1+0xde8], R22 ;  /* 0x000de81601007387 */ /* 0x000fe60000100a00 */
[----:B0-----:R-:W4:Y:S01]  /*593b0*/  LDL.64 R20, [R1+0xe0] ;  /* 0x0000e00001147983 */ /* 0x001f220000100a00 */
        /* <DEDUP_REMOVED lines=10> */
[----:B--2---:R-:W-:Y:S01]  /*59460*/  HMMA.16816.F32 R24, R16, R12, R24 ;  /* 0x0000000c1018723c */ /* 0x004fe20000001818 */
[----:B------:R-:W-:Y:S11]  /*59470*/  IMAD.MOV.U32 R7, RZ, RZ, R13 ;  /* 0x000000ffff077224 */ /* 0x000ff600078e000d */
[----:B------:R-:W-:Y:S11]  /*59480*/  @!UPT UIADD3 URZ, URZ, URZ, URZ ;  /* 0x0000003f3f3ff290 */ /* 0x000ff6000fffe03f */
[----:B------:R0:W-:Y:S01]  /*59490*/  STL.64 [R1+0xdc0], R24 ;  /* 0x000dc01801007387 */ /* 0x0001e20000100a00 */
[----:B------:R1:W-:Y:S02]  /*594a0*/  STL.64 [R1+0xdc8], R26 ;  /* 0x000dc81a01007387 */ /* 0x0003e40000100a00 */
[----:B0-----:R-:W-:Y:S01]  /*594b0*/  IMAD.MOV.U32 R24, RZ, RZ, R12 ;  /* 0x000000ffff187224 */ /* 0x001fe200078e000c */
[----:B-1----:R-:W2:Y:S01]  /*594c0*/  LDL.LU R27, [R1+0x3c38] ;  /* 0x003c3800011b7983 */ /* 0x002ea20000300800 */
[----:B------:R-:W3:Y:S02]  /*594d0*/  LDL.LU.64 R12, [R1+0x3c30] ;  /* 0x003c3000010c7983 */ /* 0x000ee40000300a00 */
[----:B------:R-:W-:Y:S02]  /*594e0*/  STL [R1+0x3b3c], R7 ;  /* 0x003b3c0701007387 */ /* 0x000fe40000100800 */
[----:B------:R0:W-:Y:S02]  /*594f0*/  STL.64 [R1+0x3c20], R4 ;  /* 0x003c200401007387 */ /* 0x0001e40000100a00 */
[----:B0-----:R-:W2:Y:S01]  /*59500*/  LDL.LU R4, [R1+0x8f0] ;  /* 0x0008f00001047983 */ /* 0x001ea20000300800 */
[----:B------:R-:W2:Y:S02]  /*59510*/  LDL.LU R5, [R1+0x8f4] ;  /* 0x0008f40001057983 */ /* 0x000ea40000300800 */
[----:B------:R-:W2:Y:S02]  /*59520*/  LDL.LU R6, [R1+0x8f8] ;  /* 0x0008f80001067983 */ /* 0x000ea40000300800 */
[----:B------:R-:W2:Y:S01]  /*59530*/  LDL.LU R7, [R1+0x8fc] ;  /* 0x0008fc0001077983 */ /* 0x000ea20000300800 */
[----:B------:R-:W-:Y:S01]  /*59540*/  STL [R1+0x3b38], R24 ;  /* 0x003b381801007387 */ /* 0x000fe20000100800 */
[----:B----4-:R-:W-:-:S02]  /*59550*/  IMAD.MOV.U32 R25, RZ, RZ, R21 ;  /* 0x000000ffff197224 */ /* 0x010fc400078e0015 */
[----:B------:R-:W-:Y:S01]  /*59560*/  IMAD.MOV.U32 R26, RZ, RZ, R20 ;  /* 0x000000ffff1a7224 */ /* 0x000fe200078e0014 */
[C---:B--2---:R-:W-:Y:S11]  /*59570*/  HMMA.16816.F32 R4, R16.reuse, R20, R4 ;  /* 0x000000141004723c */ /* 0x044ff60000001804 */
[----:B------:R-:W-:Y:S11]  /*59580*/  @!UPT UIADD3 URZ, URZ, URZ, URZ ;  /* 0x0000003f3f3ff290 */ /* 0x000ff6000fffe03f */
[----:B------:R-:W-:Y:S01]  /*59590*/  @!UPT UIADD3 URZ, URZ, URZ, URZ ;  /* 0x0000003f3f3ff290 */ /* 0x000fe2000fffe03f */
[----:B------:R-:W-:Y:S01]  /*595a0*/  STL.64 [R1+0xdb0], R4 ;  /* 0x000db00401007387 */ /* 0x000fe20000100a00 */
[----:B------:R3:W-:Y:S02]  /*595b0*/  STL.64 [R1+0xdb8], R6 ;  /* 0x000db80601007387 */ /* 0x0007e40000100a00 */
[----:B---3--:R-:W-:Y:S01]  /*595c0*/  HMMA.16816.F32 R4, R16, R12, R8 ;  /* 0x0000000c1004723c */ /* 0x008fe20000001808 */
[----:B------:R-:W-:Y:S01]  /*595d0*/  STL [R1+0x3b44], R25 ;  /* 0x003b441901007387 */ /* 0x000fe20000100800 */
[----:B------:R-:W-:Y:S02]  /*595e0*/  STL [R1+0x3b40], R26 ;  /* 0x003b401a01007387 */ /* 0x000fe40000100800 */
[----:B------:R-:W-:Y:S02]  /*595f0*/  STL [R1+0x3be0], R27 ;  /* 0x003be01b01007387 */ /* 0x000fe40000100800 */
[----:B------:R-:W-:Y:S02]  /*59600*/  IMAD.MOV.U32 R29, RZ, RZ, R12 ;  /* 0x000000ffff1d7224 */ /* 0x000fe400078e000c */
[----:B------:R-:W-:Y:S11]  /*59610*/  IMAD.MOV.U32 R28, RZ, RZ, R13 ;  /* 0x000000ffff1c7224 */ /* 0x000ff600078e000d */
[----:B------:R-:W-:Y:S04]  /*59620*/  @!UPT UIADD3 URZ, URZ, URZ, URZ ;  /* 0x0000003f3f3ff290 */ /* 0x000fe8000fffe03f */
[----:B------:R-:W-:Y:S01]  /*59630*/  STL.64 [R1+0xda0], R4 ;  /* 0x000da00401007387 */ /* 0x000fe20000100a00 */
[----:B------:R-:W-:Y:S02]  /*59640*/  STL.64 [R1+0xda8], R6 ;  /* 0x000da80601007387 */ /* 0x000fe40000100a00 */
[----:B------:R-:W2:Y:S02]  /*59650*/  LDL.LU R20, [R1+0x830] ;  /* 0x0008300001147983 */ /* 0x000ea40000300800 */
[----:B------:R-:W2:Y:S01]  /*59660*/  LDL.LU R21, [R1+0x834] ;  /* 0x0008340001157983 */ /* 0x000ea20000300800 */
[----:B------:R-:W3:Y:S01]  /*59670*/  LDL.LU R22, [R1+0x838] ;  /* 0x0008380001167983 */ /* 0x000ee20000300800 */
[----:B------:R-:W3:Y:S02]  /*59680*/  LDL.LU R23, [R1+0x83c] ;  /* 0x00083c0001177983 */ /* 0x000ee40000300800 */
[----:B------:R-:W4:Y:S02]  /*59690*/  LDL.64 R12, [R1] ;  /* 0x00000000010c7983 */ /* 0x000f240000100a00 */
        /* <DEDUP_REMOVED lines=13> */
[----:B------:R-:W2:Y:S04]  /*59770*/  LDL.64 R24, [R1+0x50] ;  /* 0x0000500001187983 */ /* 0x000ea80000100a00 */
[----:B--2---:R-:W-:Y:S01]  /*59780*/  STL.64 [R1+0x3bf0], R24 ;  /* 0x003bf01801007387 */ /* 0x004fe20000100a00 */
[----:B------:R-:W-:Y:S02]  /*59790*/  STL.64 [R1+0x3bb8], R10 ;  /* 0x003bb80a01007387 */ /* 0x000fe40000100a00 */
[----:B----4-:R0:W-:Y:S02]  /*597a0*/  STL.64 [R1+0x3bb0], R8 ;  /* 0x003bb00801007387 */ /* 0x0101e40000100a00 */
[----:B0-----:R-:W2:Y:S04]  /*597b0*/  LDL.64 R8, [R1+0x30] ;  /* 0x0000300001087983 */ /* 0x001ea80000100a00 */
[----:B--2---:R0:W-:Y:S04]  /*597c0*/  STL.64 [R1+0x3bc8], R8 ;  /* 0x003bc80801007387 */ /* 0x0041e80000100a00 */
[----:B0-----:R-:W2:Y:S04]  /*597d0*/  LDL.64 R8, [R1+0x40] ;  /* 0x0000400001087983 */ /* 0x001ea80000100a00 */
[----:B--2---:R0:W-:Y:S04]  /*597e0*/  STL.64 [R1+0x3be8], R8 ;  /* 0x003be80801007387 */ /* 0x0041e80000100a00 */
[----:B0-----:R-:W2:Y:S01]  /*597f0*/  LDL.LU R8, [R1+0x8a0] ;  /* 0x0008a00001087983 */ /* 0x001ea20000300800 */
[----:B------:R-:W2:Y:S02]  /*59800*/  LDL.LU R9, [R1+0x8a4] ;  /* 0x0008a40001097983 */ /* 0x000ea40000300800 */
[----:B------:R-:W4:Y:S02]  /*59810*/  LDL.LU R10, [R1+0x8a8] ;  /* 0x0008a800010a7983 */ /* 0x000f240000300800 */
[----:B------:R-:W4:Y:S02]  /*59820*/  LDL.LU R11, [R1+0x8ac] ;  /* 0x0008ac00010b7983 */ /* 0x000f240000300800 */
[----:B----4-:R-:W-:Y:S01]  /*59830*/  STL.64 [R1+0x3c00], R10 ;  /* 0x003c000a01007387 */ /* 0x010fe20000100a00 */
[----:B--2---:R0:W-:Y:S02]  /*59840*/  STL.64 [R1+0x3bf8], R8 ;  /* 0x003bf80801007387 */ /* 0x0041e40000100a00 */
[----:B------:R-:W2:Y:S02]  /*59850*/  LDL R24, [R1+0x60] ;  /* 0x0000600001187983 */ /* 0x000ea40000100800 */
[----:B------:R-:W2:Y:S02]  /*59860*/  LDL R25, [R1+0x64] ;  /* 0x0000640001197983 */ /* 0x000ea40000100800 */
[----:B--2---:R1:W-:Y:S01]  /*59870*/  STL.64 [R1+0x3c08], R24 ;  /* 0x003c081801007387 */ /* 0x0043e20000100a00 */
[----:B0-----:R-:W2:Y:S02]  /*59880*/  LDL.LU R8, [R1+0x8b0] ;  /* 0x0008b00001087983 */ /* 0x001ea40000300800 */
[----:B------:R-:W2:Y:S02]  /*59890*/  LDL.LU R9, [R1+0x8b4] ;  /* 0x0008b40001097983 */ /* 0x000ea40000300800 */
[----:B------:R-:W4:Y:S01]  /*598a0*/  LDL.LU R10, [R1+0x8b8] ;  /* 0x0008b800010a7983 */ /* 0x000f220000300800 */
[----:B------:R-:W4:Y:S01]  /*598b0*/  LDL.LU R11, [R1+0x8bc] ;  /* 0x0008bc00010b7983 */ /* 0x000f220000300800 */
[----:B-1----:R-:W-:-:S02]  /*598c0*/  IMAD.MOV.U32 R24, RZ, RZ, R2 ;  /* 0x000000ffff187224 */ /* 0x002fc400078e0002 */
[----:B------:R-:W-:Y:S01]  /*598d0*/  IMAD.MOV.U32 R25, RZ, RZ, R0 ;  /* 0x000000ffff197224 */ /* 0x000fe200078e0000 */
[----:B----4-:R-:W-:Y:S01]  /*598e0*/  STL.64 [R1+0x3c18], R10 ;  /* 0x003c180a01007387 */ /* 0x010fe20000100a00 */
[----:B--2---:R-:W-:Y:S03]  /*598f0*/  STL.64 [R1+0x3c10], R8 ;  /* 0x003c100801007387 */ /* 0x004fe60000100a00 */
[----:B------:R0:W-:Y:S02]  /*59900*/  STL.64 [R1+0x3c28], R24 ;  /* 0x003c281801007387 */ /* 0x0001e40000100a00 */
[----:B0-----:R-:W2:Y:S01]  /*59910*/  LDL.LU R24, [R1+0x8d0] ;  /* 0x0008d00001187983 */ /* 0x001ea20000300800 */
[----:B------:R-:W2:Y:S02]  /*59920*/  LDL.LU R25, [R1+0x8d4] ;  /* 0x0008d40001197983 */ /* 0x000ea40000300800 */
[----:B------:R-:W2:Y:S02]  /*59930*/  LDL.LU R26, [R1+0x8d8] ;  /* 0x0008d800011a7983 */ /* 0x000ea40000300800 */
[----:B------:R-:W2:Y:S01]  /*59940*/  LDL.LU R27, [R1+0x8dc] ;  /* 0x0008dc00011b7983 */ /* 0x000ea20000300800 */
[----:B------:R-:W2:Y:S01]  /*59950*/  LDL.64 R4, [R1+0xa0] ;  /* 0x0000a00001047983 */ /* 0x000ea20000100a00 */
[----:B------:R-:W4:Y:S02]  /*59960*/  LDL.LU R8, [R1+0x8c0] ;  /* 0x0008c00001087983 */ /* 0x000f240000300800 */
[----:B------:R-:W4:Y:S02]  /*59970*/  LDL.LU R9, [R1+0x8c4] ;  /* 0x0008c40001097983 */ /* 0x000f240000300800 */
[----:B------:R-:W4:Y:S01]  /*59980*/  LDL.LU R10, [R1+0x8c8] ;  /* 0x0008c800010a7983 */ /* 0x000f220000300800 */
[----:B------:R-:W4:Y:S01]  /*59990*/  LDL.LU R11, [R1+0x8cc] ;  /* 0x0008cc00010b7983 */ /* 0x000f220000300800 */
[----:B------:R-:W2:Y:S03]  /*599a0*/  LDL.64 R12, [R1+0x20] ;  /* 0x00002000010c7983 */ /* 0x000ea60000100a00 */
[----:B--2---:R0:W-:Y:S04]  /*599b0*/  STL.64 [R1+0x3bc0], R12 ;  /* 0x003bc00c01007387 */ /* 0x0041e80000100a00 */
[----:B0-----:R-:W2:Y:S01]  /*599c0*/  LDL.LU R12, [R1+0x880] ;  /* 0x00088000010c7983 */ /* 0x001ea20000300800 */
[----:B------:R-:W2:Y:S02]  /*599d0*/  LDL.LU R13, [R1+0x884] ;  /* 0x00088400010d7983 */ /* 0x000ea40000300800 */
[----:B------:R-:W2:Y:S02]  /*599e0*/  LDL.LU R14, [R1+0x888] ;  /* 0x00088800010e7983 */ /* 0x000ea40000300800 */
[----:B------:R-:W2:Y:S01]  /*599f0*/  LDL.LU R15, [R1+0x88c] ;  /* 0x00088c00010f7983 */ /* 0x000ea20000300800 */
[----:B------:R-:W-:Y:S01]  /*59a00*/  HMMA.16816.F32 R24, R16, R4, R24 ;  /* 0x000000041018723c */ /* 0x000fe20000001818 */
[----:B--2---:R-:W-:Y:S01]  /*59a10*/  STL.64 [R1+0x3bd8], R14 ;  /* 0x003bd80e01007387 */ /* 0x004fe20000100a00 */
[----:B------:R0:W-:Y:S03]  /*59a20*/  STL.64 [R1+0x3bd0], R12 ;  /* 0x003bd00c01007387 */ /* 0x0001e60000100a00 */
[----:B0-----:R-:W2:Y:S01]  /*59a30*/  LDL.LU R12, [R1+0x890] ;  /* 0x00089000010c7983 */ /* 0x001ea20000300800 */
[----:B------:R-:W2:Y:S02]  /*59a40*/  LDL.LU R13, [R1+0x894] ;  /* 0x00089400010d7983 */ /* 0x000ea40000300800 */
[----:B------:R-:W2:Y:S02]  /*59a50*/  LDL.LU R14, [R1+0x898] ;  /* 0x00089800010e7983 */ /* 0x000ea40000300800 */
[----:B------:R-:W2:Y:S01]  /*59a60*/  LDL.LU R15, [R1+0x89c] ;  /* 0x00089c00010f7983 */ /* 0x000ea20000300800 */
[----:B---3--:R-:W-:Y:S01]  /*59a70*/  STL.64 [R1+0x3b80], R22 ;  /* 0x003b801601007387 */ /* 0x008fe20000100a00 */
[----:B------:R0:W-:Y:S03]  /*59a80*/  STL.64 [R1+0x3b78], R20 ;  /* 0x003b781401007387 */ /* 0x0001e60000100a00 */
        /* <DEDUP_REMOVED lines=8> */
[----:B------:R-:W2:Y:S02]  /*59b10*/  LDL.LU R22, [R1+0x868] ;  /* 0x0008680001167983 */ /* 0x000ea40000300800 */
[----:B------:R-:W2:Y:S01]  /*59b20*/  LDL.LU R23, [R1+0x86c] ;  /* 0x00086c0001177983 */ /* 0x000ea20000300800 */
[----:B------:R-:W-:Y:S01]  /*59b30*/  STL [R1+0x3b4c], R28 ;  /* 0x003b4c1c01007387 */ /* 0x000fe20000100800 */
[----:B------:R-:W-:Y:S02]  /*59b40*/  STL [R1+0x3b48], R29 ;  /* 0x003b481d01007387 */ /* 0x000fe40000100800 */
[----:B------:R0:W-:Y:S02]  /*59b50*/  STL.64 [R1+0xd90], R24 ;  /* 0x000d901801007387 */ /* 0x0001e40000100a00 */
[----:B------:R4:W-:Y:S01]  /*59b60*/  STL.64 [R1+0xd98], R26 ;  /* 0x000d981a01007387 */ /* 0x0009e20000100a00 */
[----:B0-----:R-:W4:Y:S01]  /*59b70*/  LDL.LU.64 R24, [R1+0x3c28] ;  /* 0x003c280001187983 */ /* 0x001f220000300a00 */
[----:B------:R-:W-:-:S02]  /*59b80*/  IMAD.MOV.U32 R6, RZ, RZ, R5 ;  /* 0x000000ffff067224 */ /* 0x000fc400078e0005 */
[----:B------:R-:W-:Y:S02]  /*59b90*/  IMAD.MOV.U32 R3, RZ, RZ, R4 ;  /* 0x000000ffff037224 */ /* 0x000fe400078e0004 */
[----:B------:R-:W3:Y:S01]  /*59ba0*/  LDL.LU.64 R4, [R1+0x3c20] ;  /* 0x003c200001047983 */ /* 0x000ee20000300a00 */
[----:B------:R-:W-:Y:S02]  /*59bb0*/  STL [R1+0x3b54], R6 ;  /* 0x003b540601007387 */ /* 0x000fe40000100800 */
[----:B------:R-:W-:Y:S01]  /*59bc0*/  STL [R1+0x3b50], R3 ;  /* 0x003b500301007387 */ /* 0x000fe20000100800 */
        /* <DEDUP_REMOVED lines=18> */
[----:B------:R-:W-:Y:S03]  /*59cf0*/  STL.64 [R1+0xd68], R10 ;  /* 0x000d680a01007387 */ /* 0x000fe60000100a00 */
[----:B0-----:R-:W4:Y:S01]  /*59d00*/  LDL.LU.64 R8, [R1+0x3be8] ;  /* 0x003be80001087983 */ /* 0x001f220000300a00 */
[----:B------:R-:W2:Y:S02]  /*59d10*/  LDL.LU R27, [R1+0x3be0] ;  /* 0x003be000011b7983 */ /* 0x000ea40000300800 */
[----:B------:R-:W-:Y:S02]  /*59d20*/  IMAD.MOV.U32 R7, RZ, RZ, R24 ;  /* 0x000000ffff077224 */ /* 0x000fe400078e0018 */
        /* <DEDUP_REMOVED lines=23> */
[----:B------:R1:W-:Y:S03]  /*59ea0*/  STL.64 [R1+0xd38], R10 ;  /* 0x000d380a01007387 */ /* 0x0003e60000100a00 */
[----:B0-----:R-:W4:Y:S01]  /*59eb0*/  LDL.LU.64 R8, [R1+0x3ba8] ;  /* 0x003ba80001087983 */ /* 0x001f220000300a00 */
[----:B-1----:R-:W-:Y:S02]  /*59ec0*/  IMAD.MOV.U32 R11, RZ, RZ, R12 ;  /* 0x000000ffff0b7224 */ /* 0x002fe400078e000c */
        /* <DEDUP_REMOVED lines=28> */
[----:B------:R-:W-:Y:S02]  /*5a090*/  STL.64 [R1+0x3a20], R14 ;  /* 0x003a200e01007387 */ /* 0x000fe40000100a00 */
[----:B------:R0:W-:Y:S02]  /*5a0a0*/  STL.64 [R1+0x3a18], R12 ;  /* 0x003a180c01007387 */ /* 0x0001e40000100a00 */
[----:B0-----:R-:W3:Y:S01]  /*5a0b0*/  LDL.LU R12, [R1+0x820] ;  /* 0x00082000010c7983 */ /* 0x001ee20000300800 */
[----:B------:R-:W3:Y:S02]  /*5a0c0*/  LDL.LU R13, [R1+0x824] ;  /* 0x00082400010d7983 */ /* 0x000ee40000300800 */
[----:B------:R-:W3:Y:S02]  /*5a0d0*/  LDL.LU R14, [R1+0x828] ;  /* 0x00082800010e7983 */ /* 0x000ee40000300800 */
[----:B------:R-:W3:Y:S01]  /*5a0e0*/  LDL.LU R15, [R1+0x82c] ;  /* 0x00082c00010f7983 */ /* 0x000ee20000300800 */
[----:B----4-:R-:W-:Y:S01]  /*5a0f0*/  STL.64 [R1+0x3a28], R8 ;  /* 0x003a280801007387 */ /* 0x010fe20000100a00 */
[C---:B--2---:R-:W-:Y:S08]  /*5a100*/  HMMA.16816.F32 R20, R16.reuse, R8, R20 ;  /* 0x000000081014723c */ /* 0x044ff00000001814 */
[----:B---3--:R-:W-:Y:S11]  /*5a110*/  HMMA.16816.F32 R16, R16, R4, R12 ;  /* 0x000000041010723c */ /* 0x008ff6000000180c */
[----:B------:R-:W-:Y:S04]  /*5a120*/  @!UPT UIADD3 URZ, URZ, URZ, URZ ;  /* 0x0000003f3f3ff290 */ /* 0x000fe8000fffe03f */
[----:B------:R-:W-:Y:S01]  /*5a130*/  STL.64 [R1+0xcf0], R20 ;  /* 0x000cf01401007387 */ /* 0x000fe20000100a00 */
[----:B------:R-:W-:Y:S02]  /*5a140*/  STL.64 [R1+0xcf8], R22 ;  /* 0x000cf81601007387 */ /* 0x000fe40000100a00 */
[----:B------:R-:W-:Y:S02]  /*5a150*/  IMAD.MOV.U32 R12, RZ, RZ, R6 ;  /* 0x000000ffff0c7224 */ /* 0x000fe400078e0006 */
[----:B------:R-:W-:Y:S01]  /*5a160*/  IMAD.MOV.U32 R13, RZ, RZ, R3 ;  /* 0x000000ffff0d7224 */ /* 0x000fe200078e0003 */
[----:B------:R-:W2:Y:S04]  /*5a170*/  LDL.LU R6, [R1+0x3b54] ;  /* 0x003b540001067983 */ /* 0x000ea80000300800 */
[----:B------:R-:W-:Y:S04]  /*5a180*/  LDSM.16.MT88.4 R20, [R27+0x14080] ;  /* 0x014080001b14783b */ /* 0x000fe80000004200 */
[----:B------:R-:W-:Y:S01]  /*5a190*/  STL.64 [R1+0xce0], R16 ;  /* 0x000ce01001007387 */ /* 0x000fe20000100a00 */
[----:B------:R-:W-:Y:S02]  /*5a1a0*/  STL.64 [R1+0xce8], R18 ;  /* 0x000ce81201007387 */ /* 0x000fe40000100a00 */
[----:B------:R-:W3:Y:S02]  /*5a1b0*/  LDL.LU R3, [R1+0x3b50] ;  /* 0x003b500001037983 */ /* 0x000ee40000300800 */
[----:B------:R0:W-:Y:S01]  /*5a1c0*/  STL.64 [R1+0x3a30], R12 ;  /* 0x003a300c01007387 */ /* 0x0001e20000100a00 */
[----:B------:R-:W1:Y:S01]  /*5a1d0*/  LDSM.16.MT88.4 R16, [R27+0x14100] ;  /* 0x014100001b10783b */ /* 0x000e620000004200 */
[----:B0-----:R-:W-:-:S02]  /*5a1e0*/  IMAD.MOV.U32 R12, RZ, RZ, R11 ;  /* 0x000000ffff0c7224 */ /* 0x001fc400078e000b */
[----:B------:R-:W-:-:S05]  /*5a1f0*/  IMAD.MOV.U32 R13, RZ, RZ, R10 ;  /* 0x000000ffff0d7224 */ /* 0x000fca00078e000a */
[----:B------:R0:W-:Y:S01]  /*5a200*/  STL.64 [R1+0x3a48], R12 ;  /* 0x003a480c01007387 */ /* 0x0001e20000100a00 */
[----:B------:R-:W4:Y:S02]  /*5a210*/  LDL.LU R8, [R1+0x760] ;  /* 0x0007600001087983 */ /* 0x000f240000300800 */
[----:B------:R-:W4:Y:S02]  /*5a220*/  LDL.LU R9, [R1+0x764] ;  /* 0x0007640001097983 */ /* 0x000f240000300800 */
[----:B------:R-:W2:Y:S01]  /*5a230*/  LDL.LU R10, [R1+0x768] ;  /* 0x00076800010a7983 */ /* 0x000ea20000300800 */
[----:B------:R-:W2:Y:S01]  /*5a240*/  LDL.LU R11, [R1+0x76c] ;  /* 0x00076c00010b7983 */ /* 0x000ea20000300800 */
[----:B0-----:R-:W-:Y:S02]  /*5a250*/  IMAD.MOV.U32 R12, RZ, RZ, R28 ;  /* 0x000000ffff0c7224 */ /* 0x001fe400078e001c */
        /* <DEDUP_REMOVED lines=10> */
[----:B------:R-:W-:-:S02]  /*5a300*/  IMAD.MOV.U32 R12, RZ, RZ, R25 ;  /* 0x000000ffff0c7224 */ /* 0x000fc400078e0019 */
[----:B------:R-:W-:Y:S01]  /*5a310*/  IMAD.MOV.U32 R13, RZ, RZ, R26 ;  /* 0x000000ffff0d7224 */ /* 0x000fe200078e001a */
[----:B------:R-:W3:Y:S01]  /*5a320*/  LDL.LU R25, [R1+0x3b44] ;  /* 0x003b440001197983 */ /* 0x000ee20000300800 */
[----:B------:R-:W3:Y:S03]  /*5a330*/  LDL.LU R26, [R1+0x3b40] ;  /* 0x003b4000011a7983 */ /* 0x000ee60000300800 */
[----:B------:R0:W-:Y:S02]  /*5a340*/  STL.64 [R1+0x3a78], R12 ;  /* 0x003a780c01007387 */ /* 0x0001e40000100a00 */
[----:B0-----:R-:W-:Y:S02]  /*5a350*/  IMAD.MOV.U32 R12, RZ, RZ, R7 ;  /* 0x000000ffff0c7224 */ /* 0x001fe400078e0007 */
[----:B------:R-:W-:Y:S01]  /*5a360*/  IMAD.MOV.U32 R13, RZ, RZ, R24 ;  /* 0x000000ffff0d7224 */ /* 0x000fe200078e0018 */
[----:B----4-:R-:W-:Y:S01]  /*5a370*/  STL.64 [R1+0x3a58], R10 ;  /* 0x003a580a01007387 */ /* 0x010fe20000100a00 */
[----:B--2---:R0:W-:Y:S03]  /*5a380*/  STL.64 [R1+0x3a50], R8 ;  /* 0x003a500801007387 */ /* 0x0041e60000100a00 */
[----:B0-----:R-:W2:Y:S01]  /*5a390*/  LDL.LU R8, [R1+0x780] ;  /* 0x0007800001087983 */ /* 0x001ea20000300800 */
[----:B------:R-:W2:Y:S02]  /*5a3a0*/  LDL.LU R9, [R1+0x784] ;  /* 0x0007840001097983 */ /* 0x000ea40000300800 */
[----:B------:R-:W4:Y:S02]  /*5a3b0*/  LDL.LU R10, [R1+0x788] ;  /* 0x00078800010a7983 */ /* 0x000f240000300800 */
[----:B------:R-:W4:Y:S01]  /*5a3c0*/  LDL.LU R11, [R1+0x78c] ;  /* 0x00078c00010b7983 */ /* 0x000f220000300800 */
[----:B------:R-:W2:Y:S01]  /*5a3d0*/  LDL.LU R7, [R1+0x3b3c] ;  /* 0x003b3c0001077983 */ /* 0x000ea20000300800 */
[----:B------:R-:W2:Y:S02]  /*5a3e0*/  LDL.LU R24, [R1+0x3b38] ;  /* 0x003b380001187983 */ /* 0x000ea40000300800 */
[----:B------:R0:W-:Y:S02]  /*5a3f0*/  STL.64 [R1+0x3a90], R12 ;  /* 0x003a900c01007387 */ /* 0x0001e40000100a00 */
[----:B0-----:R-:W2:Y:S04]  /*5a400*/  LDL.LU.64 R12, [R1+0x60] ;  /* 0x00006000010c7983 */ /* 0x001ea80000300a00 */
[----:B--2---:R0:W-:Y:S04]  /*5a410*/  STL.64 [R1+0x3aa8], R12 ;  /* 0x003aa80c01007387 */ /* 0x0041e80000100a00 */
[----:B0-----:R-:W2:Y:S01]  /*5a420*/  LDL.LU R12, [R1+0x7c0] ;  /* 0x0007c000010c7983 */ /* 0x001ea20000300800 */
[----:B------:R-:W2:Y:S02]  /*5a430*/  LDL.LU R13, [R1+0x7c4] ;  /* 0x0007c400010d7983 */ /* 0x000ea40000300800 */
[----:B------:R-:W2:Y:S02]  /*5a440*/  LDL.LU R14, [R1+0x7c8] ;  /* 0x0007c800010e7983 */ /* 0x000ea40000300800 */
[----:B------:R-:W2:Y:S02]  /*5a450*/  LDL.LU R15, [R1+0x7cc] ;  /* 0x0007cc00010f7983 */ /* 0x000ea40000300800 */
[----:B--2---:R-:W-:Y:S01]  /*5a460*/  STL.64 [R1+0x3ab8], R14 ;  /* 0x003ab80e01007387 */ /* 0x004fe20000100a00 */
[----:B------:R3:W-:Y:S02]  /*5a470*/  STL.64 [R1+0x3ab0], R12 ;  /* 0x003ab00c01007387 */ /* 0x0007e40000100a00 */
[----:B---3--:R-:W-:-:S02]  /*5a480*/  IMAD.MOV.U32 R12, RZ, RZ, R3 ;  /* 0x000000ffff0c7224 */ /* 0x008fc400078e0003 */
[----:B------:R-:W-:Y:S01]  /*5a490*/  IMAD.MOV.U32 R13, RZ, RZ, R6 ;  /* 0x000000ffff0d7224 */ /* 0x000fe200078e0006 */
[----:B------:R-:W2:Y:S01]  /*5a4a0*/  LDL.LU R3, [R1+0x3b34] ;  /* 0x003b340001037983 */ /* 0x000ea20000300800 */
[----:B------:R-:W3:Y:S03]  /*5a4b0*/  LDL.LU R6, [R1+0x3b30] ;  /* 0x003b300001067983 */ /* 0x000ee60000300800 */
[----:B------:R-:W-:Y:S01]  /*5a4c0*/  STL.64 [R1+0x3ad0], R12 ;  /* 0x003ad00c01007387 */ /* 0x000fe20000100a00 */
[----:B----4-:R-:W-:Y:S02]  /*5a4d0*/  STL.64 [R1+0x3a70], R10 ;  /* 0x003a700a01007387 */ /* 0x010fe40000100a00 */
[----:B------:R0:W-:Y:S02]  /*5a4e0*/  STL.64 [R1+0x3a68], R8 ;  /* 0x003a680801007387 */ /* 0x0001e40000100a00 */
[----:B0-----:R-:W4:Y:S01]  /*5a4f0*/  LDL.LU R8, [R1+0x790] ;  /* 0x0007900001087983 */ /* 0x001f220000300800 */
[----:B------:R-:W4:Y:S02]  /*5a500*/  LDL.LU R9, [R1+0x794] ;  /* 0x0007940001097983 */ /* 0x000f240000300800 */
[----:B------:R-:W2:Y:S02]  /*5a510*/  LDL.LU R10, [R1+0x798] ;  /* 0x00079800010a7983 */ /* 0x000ea40000300800 */
[----:B------:R-:W2:Y:S02]  /*5a520*/  LDL.LU R11, [R1+0x79c] ;  /* 0x00079c00010b7983 */ /* 0x000ea40000300800 */
[----:B------:R-:W-:-:S02]  /*5a530*/  IMAD.MOV.U32 R12, RZ, RZ, R29 ;  /* 0x000000ffff0c7224 */ /* 0x000fc400078e001d */
[----:B------:R-:W-:-:S05]  /*5a540*/  IMAD.MOV.U32 R13, RZ, RZ, R28 ;  /* 0x000000ffff0d7224 */ /* 0x000fca00078e001c */
        /* <DEDUP_REMOVED lines=8> */
[----:B------:R-:W-:-:S05]  /*5a5d0*/  IMAD.MOV.U32 R13, RZ, RZ, R25 ;  /* 0x000000ffff0d7224 */ /* 0x000fca00078e0019 */
[----:B------:R-:W-:Y:S04]  /*5a5e0*/  STL.64 [R1+0x3b00], R12 ;  /* 0x003b000c01007387 */ /* 0x000fe80000100a00 */
[----:B----4-:R-:W-:Y:S01]  /*5a5f0*/  STL.64 [R1+0x3aa0], R10 ;  /* 0x003aa00a01007387 */ /* 0x010fe20000100a00 */
[----:B--2---:R0:W-:Y:S03]  /*5a600*/  STL.64 [R1+0x3a98], R8 ;  /* 0x003a980801007387 */ /* 0x0041e60000100a00 */
        /* <DEDUP_REMOVED lines=31> */
[----:B---3--:R-:W-:-:S02]  /*5a800*/  IMAD.MOV.U32 R12, RZ, RZ, R6 ;  /* 0x000000ffff0c7224 */ /* 0x008fc400078e0006 */
[----:B------:R-:W-:Y:S01]  /*5a810*/  IMAD.MOV.U32 R13, RZ, RZ, R3 ;  /* 0x000000ffff0d7224 */ /* 0x000fe200078e0003 */
[----:B----4-:R-:W-:Y:S01]  /*5a820*/  STL.64 [R1+0x3b28], R10 ;  /* 0x003b280a01007387 */ /* 0x010fe20000100a00 */
[----:B--2---:R0:W-:Y:S03]  /*5a830*/  STL.64 [R1+0x3b20], R8 ;  /* 0x003b200801007387 */ /* 0x0041e60000100a00 */
[----:B0-----:R-:W2:Y:S01]  /*5a840*/  LDL.LU R8, [R1+0x810] ;  /* 0x0008100001087983 */ /* 0x001ea20000300800 */
[----:B------:R-:W2:Y:S02]  /*5a850*/  LDL.LU R9, [R1+0x814] ;  /* 0x0008140001097983 */ /* 0x000ea40000300800 */
[----:B------:R-:W2:Y:S02]  /*5a860*/  LDL.LU R10, [R1+0x818] ;  /* 0x00081800010a7983 */ /* 0x000ea40000300800 */
[----:B------:R-:W2:Y:S01]  /*5a870*/  LDL.LU R11, [R1+0x81c] ;  /* 0x00081c00010b7983 */ /* 0x000ea20000300800 */
[----:B------:R0:W-:Y:S04]  /*5a880*/  STL.64 [R1+0x3a10], R4 ;  /* 0x003a100401007387 */ /* 0x0001e80000100a00 */
[----:B0-----:R-:W3:Y:S01]  /*5a890*/  LDL.LU R4, [R1+0x740] ;  /* 0x0007400001047983 */ /* 0x001ee20000300800 */
[----:B------:R-:W3:Y:S02]  /*5a8a0*/  LDL.LU R5, [R1+0x744] ;  /* 0x0007440001057983 */ /* 0x000ee40000300800 */
[----:B------:R-:W3:Y:S02]  /*5a8b0*/  LDL.LU R6, [R1+0x748] ;  /* 0x0007480001067983 */ /* 0x000ee40000300800 */
[----:B------:R-:W3:Y:S01]  /*5a8c0*/  LDL.LU R7, [R1+0x74c] ;  /* 0x00074c0001077983 */ /* 0x000ee20000300800 */
[----:B-1----:R-:W-:Y:S01]  /*5a8d0*/  STL.64 [R1+0x3a08], R18 ;  /* 0x003a081201007387 */ /* 0x002fe20000100a00 */
[----:B------:R-:W-:Y:S02]  /*5a8e0*/  STL.64 [R1+0x3a00], R16 ;  /* 0x003a001001007387 */ /* 0x000fe40000100a00 */
[----:B------:R-:W-:Y:S02]  /*5a8f0*/  STL [R1+0x3988], R27 ;  /* 0x0039881b01007387 */ /* 0x000fe40000100800 */
[----:B------:R-:W4:Y:S01]  /*5a900*/  LDL.LU.64 R24, [R1+0x90] ;  /* 0x0000900001187983 */ /* 0x000f220000300a00 */
        /* <DEDUP_REMOVED lines=41> */
[----:B0-----:R-:W2:Y:S01]  /*5aba0*/  LDL.LU.64 R12, [R1+0x3aa8] ;  /* 0x003aa800010c7983 */ /* 0x001ea20000300a00 */
[----:B------:R0:W-:Y:S02]  /*5abb0*/  STL.64 [R1+0x3990], R24 ;  /* 0x0039901801007387 */ /* 0x0001e40000100a00 */
[----:B------:R-:W-:Y:S02]  /*5abc0*/  IMAD.MOV.U32 R16, RZ, RZ, R2 ;  /* 0x000000ffff107224 */ /* 0x000fe400078e0002 */
[----:B------:R-:W-:Y:S01]  /*5abd0*/  IMAD.MOV.U32 R17, RZ, RZ, R0 ;  /* 0x000000ffff117224 */ /* 0x000fe200078e0000 */
[----:B0-----:R-:W4:Y:S01]  /*5abe0*/  LDL.LU R24, [R1+0x750] ;  /* 0x0007500001187983 */ /* 0x001f220000300800 */
[----:B------:R-:W4:Y:S02]  /*5abf0*/  LDL.LU R25, [R1+0x754] ;  /* 0x0007540001197983 */ /* 0x000f240000300800 */
[----:B------:R-:W4:Y:S02]  /*5ac00*/  LDL.LU R26, [R1+0x758] ;  /* 0x00075800011a7983 */ /* 0x000f240000300800 */
        /* <DEDUP_REMOVED lines=44> */
[----:B------:R-:W3:Y:S01]  /*5aed0*/  LDL.LU.64 R12, [R1+0x3a18] ;  /* 0x003a1800010c7983 */ /* 0x000ee20000300a00 */
[C---:B----4-:R-:W-:Y:S01]  /*5aee0*/  HMMA.16816.F32 R16, R20.reuse, R16, R24 ;  /* 0x000000101410723c */ /* 0x050fe20000001818 */
[----:B------:R-:W4:Y:S11]  /*5aef0*/  LDL.LU R24, [R1+0x6d0] ;  /* 0x0006d00001187983 */ /* 0x000f360000300800 */
[----:B------:R-:W-:Y:S11]  /*5af00*/  @!UPT UIADD3 URZ, URZ, URZ, URZ ;  /* 0x0000003f3f3ff290 */ /* 0x000ff6000fffe03f */
[----:B------:R0:W-:Y:S01]  /*5af10*/  STL.64 [R1+0xc10], R16 ;  /* 0x000c101001007387 */ /* 0x0001e20000100a00 */
[----:B------:R1:W-:Y:S01]  /*5af20*/  STL.64 [R1+0xc18], R18 ;  /* 0x000c181201007387 */ /* 0x0003e20000100a00 */
[C---:B---3--:R-:W-:Y:S11]  /*5af30*/  HMMA.16816.F32 R4, R20.reuse, R12, R4 ;  /* 0x0000000c1404723c */ /* 0x048ff60000001804 */
[----:B------:R-:W-:Y:S11]  /*5af40*/  @!UPT UIADD3 URZ, URZ, URZ, URZ ;  /* 0x0000003f3f3ff290 */ /* 0x000ff6000fffe03f */
[----:B------:R-:W-:Y:S01]  /*5af50*/  @!UPT UIADD3 URZ, URZ, URZ, URZ ;  /* 0x0000003f3f3ff290 */ /* 0x000fe2000fffe03f */
[----:B------:R3:W-:Y:S01]  /*5af60*/  STL.64 [R1+0xc00], R4 ;  /* 0x000c000401007387 */ /* 0x0007e20000100a00 */
[----:B------:R2:W-:Y:S02]  /*5af70*/  STL.64 [R1+0xc08], R6 ;  /* 0x000c080601007387 */ /* 0x0005e40000100a00 */
[----:B------:R-:W4:Y:S02]  /*5af80*/  LDL.LU R25, [R1+0x6d4] ;  /* 0x0006d40001197983 */ /* 0x000f240000300800 */
[----:B------:R-:W4:Y:S01]  /*5af90*/  LDL.LU R26, [R1+0x6d8] ;  /* 0x0006d800011a7983 */ /* 0x000f220000300800 */
[----:B------:R-:W4:Y:S01]  /*5afa0*/  LDL.LU R27, [R1+0x6dc] ;  /* 0x0006dc00011b7983 */ /* 0x000f220000300800 */
[----:B0-----:R-:W4:Y:S02]  /*5afb0*/  LDL.LU R16, [R1+0x720] ;  /* 0x0007200001107983 */ /* 0x001f240000300800 */
[----:B------:R-:W4:Y:S02]  /*5afc0*/  LDL.LU R17, [R1+0x724] ;  /* 0x0007240001117983 */ /* 0x000f240000300800 */
[----:B-1----:R-:W4:Y:S01]  /*5afd0*/  LDL.LU R18, [R1+0x728] ;  /* 0x0007280001127983 */ /* 0x002f220000300800 */
[----:B------:R-:W4:Y:S04]  /*5afe0*/  LDL.LU R19, [R1+0x72c] ;  /* 0x00072c0001137983 */ /* 0x000f280000300800 */
[----:B---3--:R-:W3:Y:S01]  /*5aff0*/  LDL.LU R4, [R1+0x730] ;  /* 0x0007300001047983 */ /* 0x008ee20000300800 */
[----:B------:R-:W3:Y:S02]  /*5b000*/  LDL.LU R5, [R1+0x734] ;  /* 0x0007340001057983 */ /* 0x000ee40000300800 */
[----:B--2---:R-:W3:Y:S02]  /*5b010*/  LDL.LU R6, [R1+0x738] ;  /* 0x0007380001067983 */ /* 0x004ee40000300800 */
[----:B------:R-:W3:Y:S01]  /*5b020*/  LDL.LU R7, [R1+0x73c] ;  /* 0x00073c0001077983 */ /* 0x000ee20000300800 */
[----:B----4-:R-:W-:Y:S01]  /*5b030*/  STL.64 [R1+0x39a0], R26 ;  /* 0x0039a01a01007387 */ /* 0x010fe20000100a00 */
[----:B------:R0:W-:Y:S03]  /*5b040*/  STL.64 [R1+0x3998], R24 ;  /* 0x0039981801007387 */ /* 0x0001e60000100a00 */
[----:B0-----:R-:W2:Y:S04]  /*5b050*/  LDL.LU.64 R24, [R1+0xd0] ;  /* 0x0000d00001187983 */ /* 0x001ea80000300a00 */
[----:B--2---:R0:W-:Y:S04]  /*5b060*/  STL.64 [R1+0x39b8], R24 ;  /* 0x0039b81801007387 */ /* 0x0041e80000100a00 */
[----:B0-----:R-:W2:Y:S04]  /*5b070*/  LDL.LU.64 R24, [R1+0xe0] ;  /* 0x0000e00001187983 */ /* 0x001ea80000300a00 */
[----:B--2---:R0:W-:Y:S04]  /*5b080*/  STL.64 [R1+0x39d0], R24 ;  /* 0x0039d01801007387 */ /* 0x0041e80000100a00 */
[----:B0-----:R-:W2:Y:S04]  /*5b090*/  LDL.LU.64 R24, [R1+0xf0] ;  /* 0x0000f00001187983 */ /* 0x001ea80000300a00 */
[----:B--2---:R0:W-:Y:S04]  /*5b0a0*/  STL.64 [R1+0x39e8], R24 ;  /* 0x0039e81801007387 */ /* 0x0041e80000100a00 */
[----:B0-----:R-:W2:Y:S01]  /*5b0b0*/  LDL.LU.64 R24, [R1+0x100] ;  /* 0x0001000001187983 */ /* 0x001ea20000300a00 */
        /* <DEDUP_REMOVED lines=31> */
[----:B------:R0:W-:Y:S01]  /*5b2b0*/  STL.64 [R1+0xbf0], R4 ;  /* 0x000bf00401007387 */ /* 0x0001e20000100a00 */
[----:B------:R-:W-:Y:S03]  /*5b2c0*/  STL.64 [R1+0xbf8], R6 ;  /* 0x000bf80601007387 */ /* 0x000fe60000100a00 */
[----:B0-----:R-:W3:Y:S01]  /*5b2d0*/  LDL.LU.64 R4, [R1+0x3a10] ;  /* 0x003a100001047983 */ /* 0x001ee20000300a00 */
[----:B------:R0:W-:Y:S03]  /*5b2e0*/  STL.64 [R1+0x3918], R8 ;  /* 0x0039180801007387 */ /* 0x0001e60000100a00 */
[----:B0-----:R-:W4:Y:S01]  /*5b2f0*/  LDL.LU.64 R8, [R1+0xa0] ;  /* 0x0000a00001087983 */ /* 0x001f220000300a00 */
[----:B---3--:R-:W-:Y:S03]  /*5b300*/  HMMA.16816.F32 R20, R20, R4, R16 ;  /* 0x000000041414723c */ /* 0x008fe60000001810 */
[----:B------:R-:W2:Y:S01]  /*5b310*/  LDL.LU.64 R18, [R1+0x3a08] ;  /* 0x003a080001127983 */ /* 0x000ea20000300a00 */
[----:B------:R-:W2:Y:S02]  /*5b320*/  LDL.LU.64 R16, [R1+0x3a00] ;  /* 0x003a000001107983 */ /* 0x000ea40000300a00 */
[----:B------:R-:W-:Y:S11]  /*5b330*/  IMAD.MOV.U32 R28, RZ, RZ, R24 ;  /* 0x000000ffff1c7224 */ /* 0x000ff600078e0018 */
[----:B------:R-:W-:Y:S06]  /*5b340*/  @!UPT UIADD3 URZ, URZ, URZ, URZ ;  /* 0x0000003f3f3ff290 */ /* 0x000fec000fffe03f */
[----:B------:R0:W-:Y:S01]  /*5b350*/  STL.64 [R1+0xbe0], R20 ;  /* 0x000be01401007387 */ /* 0x0001e20000100a00 */
[----:B------:R-:W-:Y:S02]  /*5b360*/  STL.64 [R1+0xbe8], R22 ;  /* 0x000be81601007387 */ /* 0x000fe40000100a00 */
[----:B0-----:R-:W-:Y:S02]  /*5b370*/  IMAD.MOV.U32 R21, RZ, RZ, R0 ;  /* 0x000000ffff157224 */ /* 0x001fe400078e0000 */
[----:B------:R-:W-:Y:S01]  /*5b380*/  IMAD.MOV.U32 R0, RZ, RZ, R25 ;  /* 0x000000ffff007224 */ /* 0x000fe200078e0019 */
        /* <DEDUP_REMOVED lines=10> */
[----:B------:R-:W-:Y:S01]  /*5b430*/  IMAD.MOV.U32 R20, RZ, RZ, R2 ;  /* 0x000000ffff147224 */ /* 0x000fe200078e0002 */
        /* <DEDUP_REMOVED lines=31> */
[----:B------:R-:W4:Y:S01]  /*5b630*/  LDL.LU.64 R24, [R1+0x3998] ;  /* 0x0039980001187983 */ /* 0x000f220000300a00 */
[----:B------:R-:W-:Y:S01]  /*5b640*/  STL [R1+0x38d8], R29 ;  /* 0x0038d81d01007387 */ /* 0x000fe20000100800 */
[----:B------:R-:W-:Y:S01]  /*5b650*/  STL [R1+0x38d4], R28 ;  /* 0x0038d41c01007387 */ /* 0x000fe20000100800 */
[----:B----4-:R-:W-:Y:S11]  /*5b660*/  HMMA.16816.F32 R24, R16, R8, R24 ;  /* 0x000000081018723c */ /* 0x010ff60000001818 */
[----:B------:R-:W-:Y:S11]  /*5b670*/  @!UPT UIADD3 URZ, URZ, URZ, URZ ;  /* 0x0000003f3f3ff290 */ /* 0x000ff6000fffe03f */
[----:B------:R-:W-:Y:S01]  /*5b680*/  @!UPT UIADD3 URZ, URZ, URZ, URZ ;  /* 0x0000003f3f3ff290 */ /* 0x000fe2000fffe03f */
[----:B------:R0:W-:Y:S01]  /*5b690*/  STL.64 [R1+0xb90], R24 ;  /* 0x000b901801007387 */ /* 0x0001e20000100a00 */
[----:B------:R-:W-:Y:S03]  /*5b6a0*/  STL.64 [R1+0xb98], R26 ;  /* 0x000b981a01007387 */ /* 0x000fe60000100a00 */
[----:B0-----:R-:W2:Y:S01]  /*5b6b0*/  LDL.LU.64 R24, [R1+0x3990] ;  /* 0x0039900001187983 */ /* 0x001ea20000300a00 */
[----:B------:R-:W-:Y:S02]  /*5b6c0*/  IMAD.MOV.U32 R2, RZ, RZ, R8 ;  /* 0x000000ffff027224 */ /* 0x000fe400078e0008 */
[----:B------:R-:W-:-:S05]  /*5b6d0*/  IMAD.MOV.U32 R0, RZ, RZ, R9 ;  /* 0x000000ffff007224 */ /* 0x000fca00078e0009 */
[----:B------:R-:W-:Y:S01]  /*5b6e0*/  STL [R1+0x38e0], R0 ;  /* 0x0038e00001007387 */ /* 0x000fe20000100800 */
        /* <DEDUP_REMOVED lines=10> */
[----:B------:R-:W-:-:S02]  /*5b790*/  IMAD.MOV.U32 R6, RZ, RZ, R24 ;  /* 0x000000ffff067224 */ /* 0x000fc400078e0018 */
[----:B------:R-:W-:Y:S01]  /*5b7a0*/  IMAD.MOV.U32 R3, RZ, RZ, R25 ;  /* 0x000000ffff037224 */ /* 0x000fe200078e0019 */
[----:B------:R-:W4:Y:S01]  /*5b7b0*/  LDL.LU R24, [R1+0x6b0] ;  /* 0x0006b00001187983 */ /* 0x000f220000300800 */
[----:B------:R-:W4:Y:S02]  /*5b7c0*/  LDL.LU R25, [R1+0x6b4] ;  /* 0x0006b40001197983 */ /* 0x000f240000300800 */
[----:B------:R-:W4:Y:S02]  /*5b7d0*/  LDL.LU R26, [R1+0x6b8] ;  /* 0x0006b800011a7983 */ /* 0x000f240000300800 */
[----:B------:R-:W4:Y:S01]  /*5b7e0*/  LDL.LU R27, [R1+0x6bc] ;  /* 0x0006bc00011b7983 */ /* 0x000f220000300800 */
[----:B---3--:R-:W-:Y:S01]  /*5b7f0*/  STL.64 [R1+0x3928], R10 ;  /* 0x0039280a01007387 */ /* 0x008fe20000100a00 */
[----:B--2---:R0:W-:Y:S03]  /*5b800*/  STL.64 [R1+0x3920], R8 ;  /* 0x0039200801007387 */ /* 0x0041e60000100a00 */
[----:B0-----:R-:W2:Y:S04]  /*5b810*/  LDL.LU.64 R8, [R1+0x10] ;  /* 0x0000100001087983 */ /* 0x001ea80000300a00 */
[----:B--2---:R0:W-:Y:S04]  /*5b820*/  STL.64 [R1+0x3938], R8 ;  /* 0x0039380801007387 */ /* 0x0041e80000100a00 */
[----:B0-----:R-:W2:Y:S04]  /*5b830*/  LDL.LU.64 R8, [R1+0x20] ;  /* 0x0000200001087983 */ /* 0x001ea80000300a00 */
[----:B--2---:R0:W-:Y:S04]  /*5b840*/  STL.64 [R1+0x3950], R8 ;  /* 0x0039500801007387 */ /* 0x0041e80000100a00 */
[----:B0-----:R-:W2:Y:S04]  /*5b850*/  LDL.LU.64 R8, [R1+0x30] ;  /* 0x0000300001087983 */ /* 0x001ea80000300a00 */
[----:B--2---:R-:W-:Y:S01]  /*5b860*/  STL.64 [R1+0x3968], R8 ;  /* 0x0039680801007387 */ /* 0x004fe20000100a00 */
[----:B------:R-:W2:Y:S03]  /*5b870*/  LDL.LU.64 R12, [R1] ;  /* 0x00000000010c7983 */ /* 0x000ea60000300a00 */
[----:B--2---:R0:W-:Y:S04]  /*5b880*/  STL.64 [R1+0x3930], R12 ;  /* 0x0039300c01007387 */ /* 0x0041e80000100a00 */
[----:B0-----:R-:W2:Y:S01]  /*5b890*/  LDL.LU R12, [R1+0x660] ;  /* 0x00066000010c7983 */ /* 0x001ea20000300800 */
[----:B------:R-:W2:Y:S02]  /*5b8a0*/  LDL.LU R13, [R1+0x664] ;  /* 0x00066400010d7983 */ /* 0x000ea40000300800 */
[----:B------:R-:W3:Y:S02]  /*5b8b0*/  LDL.LU R14, [R1+0x668] ;  /* 0x00066800010e7983 */ /* 0x000ee40000300800 */
[----:B------:R-:W3:Y:S01]  /*5b8c0*/  LDL.LU R15, [R1+0x66c] ;  /* 0x00066c00010f7983 */ /* 0x000ee20000300800 */
[----:B------:R-:W2:Y:S04]  /*5b8d0*/  LDL.LU.64 R8, [R1+0x40] ;  /* 0x0000400001087983 */ /* 0x000ea80000300a00 */
[----:B--2---:R0:W-:Y:S04]  /*5b8e0*/  STL.64 [R1+0x3980], R8 ;  /* 0x0039800801007387 */ /* 0x0041e80000100a00 */
[----:B0-----:R-:W2:Y:S01]  /*5b8f0*/  LDL.LU.64 R8, [R1+0x50] ;  /* 0x0000500001087983 */ /* 0x001ea20000300a00 */
[----:B---3--:R-:W-:Y:S02]  /*5b900*/  STL.64 [R1+0x3948], R14 ;  /* 0x0039480e01007387 */ /* 0x008fe40000100a00 */
[----:B------:R0:W-:Y:S02]  /*5b910*/  STL.64 [R1+0x3940], R12 ;  /* 0x0039400c01007387 */ /* 0x0001e40000100a00 */
[----:B0-----:R-:W3:Y:S01]  /*5b920*/  LDL.LU R12, [R1+0x670] ;  /* 0x00067000010c7983 */ /* 0x001ee20000300800 */
[----:B------:R-:W3:Y:S02]  /*5b930*/  LDL.LU R13, [R1+0x674] ;  /* 0x00067400010d7983 */ /* 0x000ee40000300800 */
[----:B------:R-:W2:Y:S02]  /*5b940*/  LDL.LU R14, [R1+0x678] ;  /* 0x00067800010e7983 */ /* 0x000ea40000300800 */
[----:B------:R-:W2:Y:S01]  /*5b950*/  LDL.LU R15, [R1+0x67c] ;  /* 0x00067c00010f7983 */ /* 0x000ea20000300800 */
[C---:B----4-:R-:W-:Y:S01]  /*5b960*/  HMMA.16816.F32 R24, R16.reuse, R20, R24 ;  /* 0x000000141018723c */ /* 0x050fe20000001818 */
        /* <DEDUP_REMOVED lines=12> */
[----:B------:R-:W-:Y:S01]  /*5ba30*/  STL [R1+0x38e4], R6 ;  /* 0x0038e40601007387 */ /* 0x000fe20000100800 */
[----:B------:R-:W-:Y:S02]  /*5ba40*/  STL.64 [R1+0xb70], R24 ;  /* 0x000b701801007387 */ /* 0x000fe40000100a00 */
[----:B------:R0:W-:Y:S02]  /*5ba50*/  STL.64 [R1+0xb78], R26 ;  /* 0x000b781a01007387 */ /* 0x0001e40000100a00 */
[----:B0-----:R-:W3:Y:S01]  /*5ba60*/  LDL.LU R27, [R1+0x3988] ;  /* 0x00398800011b7983 */ /* 0x001ee20000300800 */
[----:B------:R0:W-:Y:S03]  /*5ba70*/  STL.64 [R1+0x3810], R20 ;  /* 0x0038101401007387 */ /* 0x0001e60000100a00 */
[----:B0-----:R-:W4:Y:S01]  /*5ba80*/  LDL.LU R20, [R1+0x6a0] ;  /* 0x0006a00001147983 */ /* 0x001f220000300800 */
[----:B------:R-:W4:Y:S02]  /*5ba90*/  LDL.LU R21, [R1+0x6a4] ;  /* 0x0006a40001157983 */ /* 0x000f240000300800 */
[----:B------:R-:W4:Y:S02]  /*5baa0*/  LDL.LU R22, [R1+0x6a8] ;  /* 0x0006a80001167983 */ /* 0x000f240000300800 */
[----:B------:R-:W4:Y:S01]  /*5bab0*/  LDL.LU R23, [R1+0x6ac] ;  /* 0x0006ac0001177983 */ /* 0x000f220000300800 */
[----:B---3--:R-:W0:Y:S04]  /*5bac0*/  LDSM.16.MT88.4 R24, [R27+0x14180] ;  /* 0x014180001b18783b */ /* 0x008e280000004200 */
[----:B0-----:R-:W-:Y:S01]  /*5bad0*/  STL.64 [R1+0x38f0], R26 ;  /* 0x0038f01a01007387 */ /* 0x001fe20000100a00 */
[----:B------:R0:W-:Y:S03]  /*5bae0*/  STL.64 [R1+0x38e8], R24 ;  /* 0x0038e81801007387 */ /* 0x0001e60000100a00 */
        /* <DEDUP_REMOVED lines=61> */
[----:B------:R-:W4:Y:S01]  /*5bec0*/  LDL.LU.64 R14, [R1+0x3910] ;  /* 0x00391000010e7983 */ /* 0x000f220000300a00 */
        /* <DEDUP_REMOVED lines=8> */
[----:B----4-:R-:W-:Y:S02]  /*5bf50*/  STL.64 [R1+0x3798], R14 ;  /* 0x0037980e01007387 */ /* 0x010fe40000100a00 */
[----:B------:R0:W-:Y:S02]  /*5bf60*/  STL.64 [R1+0x3790], R12 ;  /* 0x0037900c01007387 */ /* 0x0001e40000100a00 */
[----:B0-----:R-:W2:Y:S01]  /*5bf70*/  LDL.LU R12, [R1+0x620] ;  /* 0x00062000010c7983 */ /* 0x001ea20000300800 */
[----:B------:R-:W2:Y:S02]  /*5bf80*/  LDL.LU R13, [R1+0x624] ;  /* 0x00062400010d7983 */ /* 0x000ea40000300800 */
[----:B------:R-:W2:Y:S02]  /*5bf90*/  LDL.LU R14, [R1+0x628] ;  /* 0x00062800010e7983 */ /* 0x000ea40000300800 */
[----:B------:R-:W2:Y:S01]  /*5bfa0*/  LDL.LU R15, [R1+0x62c] ;  /* 0x00062c00010f7983 */ /* 0x000ea20000300800 */
[C---:B---3--:R-:W-:Y:S08]  /*5bfb0*/  HMMA.16816.F32 R24, R16.reuse, R8, R24 ;  /* 0x000000081018723c */ /* 0x048ff00000001818 */
[----:B--2---:R-:W-:Y:S11]  /*5bfc0*/  HMMA.16816.F32 R16, R16, R4, R12 ;  /* 0x000000041010723c */ /* 0x004ff6000000180c */
[----:B------:R-:W-:Y:S04]  /*5bfd0*/  @!UPT UIADD3 URZ, URZ, URZ, URZ ;  /* 0x0000003f3f3ff290 */ /* 0x000fe8000fffe03f */
[----:B------:R-:W-:Y:S01]  /*5bfe0*/  STL.64 [R1+0xaf0], R24 ;  /* 0x000af01801007387 */ /* 0x000fe20000100a00 */
[----:B------:R0:W-:Y:S02]  /*5bff0*/  STL.64 [R1+0xaf8], R26 ;  /* 0x000af81a01007387 */ /* 0x0001e40000100a00 */
[----:B------:R-:W-:Y:S02]  /*5c000*/  IMAD.MOV.U32 R12, RZ, RZ, R11 ;  /* 0x000000ffff0c7224 */ /* 0x000fe400078e000b */
[----:B------:R-:W-:Y:S01]  /*5c010*/  IMAD.MOV.U32 R13, RZ, RZ, R10 ;  /* 0x000000ffff0d7224 */ /* 0x000fe200078e000a */
[----:B0-----:R-:W2:Y:S01]  /*5c020*/  LDL.LU.64 R26, [R1+0x38f0] ;  /* 0x0038f000011a7983 */ /* 0x001ea20000300a00 */
[----:B------:R-:W2:Y:S02]  /*5c030*/  LDL.LU.64 R24, [R1+0x38e8] ;  /* 0x0038e80001187983 */ /* 0x000ea40000300a00 */
[----:B------:R0:W-:Y:S01]  /*5c040*/  STL.64 [R1+0x37a0], R8 ;  /* 0x0037a00801007387 */ /* 0x0001e20000100a00 */
[----:B------:R-:W-:Y:S01]  /*5c050*/  STL.64 [R1+0xad0], R16 ;  /* 0x000ad01001007387 */ /* 0x000fe20000100a00 */
[----:B------:R-:W-:Y:S02]  /*5c060*/  STL.64 [R1+0xad8], R18 ;  /* 0x000ad81201007387 */ /* 0x000fe40000100a00 */
[----:B------:R1:W-:Y:S01]  /*5c070*/  STL.64 [R1+0x37a8], R12 ;  /* 0x0037a80c01007387 */ /* 0x0003e20000100a00 */
[----:B0-----:R-:W3:Y:S01]  /*5c080*/  LDL.LU R8, [R1+0x550] ;  /* 0x0005500001087983 */ /* 0x001ee20000300800 */
[----:B------:R-:W3:Y:S02]  /*5c090*/  LDL.LU R9, [R1+0x554] ;  /* 0x0005540001097983 */ /* 0x000ee40000300800 */
[----:B------:R-:W4:Y:S02]  /*5c0a0*/  LDL.LU R10, [R1+0x558] ;  /* 0x00055800010a7983 */ /* 0x000f240000300800 */
[----:B------:R-:W4:Y:S02]  /*5c0b0*/  LDL.LU R11, [R1+0x55c] ;  /* 0x00055c00010b7983 */ /* 0x000f240000300800 */
[----:B-1----:R-:W-:-:S02]  /*5c0c0*/  IMAD.MOV.U32 R12, RZ, RZ, R6 ;  /* 0x000000ffff0c7224 */ /* 0x002fc400078e0006 */
[----:B------:R-:W-:Y:S01]  /*5c0d0*/  IMAD.MOV.U32 R13, RZ, RZ, R0 ;  /* 0x000000ffff0d7224 */ /* 0x000fe200078e0000 */
[----:B----4-:R-:W-:Y:S01]  /*5c0e0*/  STL.64 [R1+0x37b8], R10 ;  /* 0x0037b80a01007387 */ /* 0x010fe20000100a00 */
[----:B---3--:R0:W-:Y:S02]  /*5c0f0*/  STL.64 [R1+0x37b0], R8 ;  /* 0x0037b00801007387 */ /* 0x0081e40000100a00 */
[----:B------:R-:W3:Y:S02]  /*5c100*/  LDL.LU R6, [R1+0x38e4] ;  /* 0x0038e40001067983 */ /* 0x000ee40000300800 */
        /* <DEDUP_REMOVED lines=23> */
[----:B------:R-:W-:Y:S02]  /*5c280*/  IMAD.MOV.U32 R13, RZ, RZ, R20 ;  /* 0x000000ffff0d7224 */ /* 0x000fe400078e0014 */
[----:B---3--:R-:W-:Y:S02]  /*5c290*/  IMAD.MOV.U32 R20, RZ, RZ, R6 ;  /* 0x000000ffff147224 */ /* 0x008fe400078e0006 */
[----:B------:R-:W-:Y:S01]  /*5c2a0*/  IMAD.MOV.U32 R21, RZ, RZ, R3 ;  /* 0x000000ffff157224 */ /* 0x000fe200078e0003 */
[----:B------:R-:W3:Y:S01]  /*5c2b0*/  LDL.LU R6, [R1+0x38cc] ;  /* 0x0038cc0001067983 */ /* 0x000ee20000300800 */
[----:B------:R-:W3:Y:S03]  /*5c2c0*/  LDL.LU R3, [R1+0x38c8] ;  /* 0x0038c80001037983 */ /* 0x000ee60000300800 */
[----:B------:R4:W-:Y:S01]  /*5c2d0*/  STL.64 [R1+0x3828], R20 ;  /* 0x0038281401007387 */ /* 0x0009e20000100a00 */
[----:B------:R-:W-:Y:S02]  /*5c2e0*/  STL.64 [R1+0x3808], R12 ;  /* 0x0038080c01007387 */ /* 0x000fe40000100a00 */
[----:B----4-:R-:W-:-:S02]  /*5c2f0*/  IMAD.MOV.U32 R21, RZ, RZ, R0 ;  /* 0x000000ffff157224 */ /* 0x010fc400078e0000 */
[----:B--2---:R-:W-:Y:S01]  /*5c300*/  IMAD.MOV.U32 R20, RZ, RZ, R2 ;  /* 0x000000ffff147224 */ /* 0x004fe200078e0002 */
[----:B------:R-:W-:Y:S01]  /*5c310*/  STL.64 [R1+0x37e8], R10 ;  /* 0x0037e80a01007387 */ /* 0x000fe20000100a00 */
[----:B------:R0:W-:Y:S03]  /*5c320*/  STL.64 [R1+0x37e0], R8 ;  /* 0x0037e00801007387 */ /* 0x0001e60000100a00 */
[----:B0-----:R-:W2:Y:S01]  /*5c330*/  LDL.LU R8, [R1+0x580] ;  /* 0x0005800001087983 */ /* 0x001ea20000300800 */
[----:B------:R-:W2:Y:S02]  /*5c340*/  LDL.LU R9, [R1+0x584] ;  /* 0x0005840001097983 */ /* 0x000ea40000300800 */
[----:B------:R-:W4:Y:S02]  /*5c350*/  LDL.LU R10, [R1+0x588] ;  /* 0x00058800010a7983 */ /* 0x000f240000300800 */
[----:B------:R-:W4:Y:S01]  /*5c360*/  LDL.LU R11, [R1+0x58c] ;  /* 0x00058c00010b7983 */ /* 0x000f220000300800 */
[----:B------:R-:W2:Y:S01]  /*5c370*/  LDL.LU R2, [R1+0x38c4] ;  /* 0x0038c40001027983 */ /* 0x000ea20000300800 */
[----:B------:R-:W2:Y:S02]  /*5c380*/  LDL.LU R0, [R1+0x38c0] ;  /* 0x0038c00001007983 */ /* 0x000ea40000300800 */
[----:B------:R0:W-:Y:S02]  /*5c390*/  STL.64 [R1+0x3840], R20 ;  /* 0x0038401401007387 */ /* 0x0001e40000100a00 */
[----:B------:R-:W2:Y:S01]  /*5c3a0*/  LDL.LU R12, [R1+0x5a0] ;  /* 0x0005a000010c7983 */ /* 0x000ea20000300800 */
[----:B------:R-:W2:Y:S01]  /*5c3b0*/  LDL.LU R13, [R1+0x5a4] ;  /* 0x0005a400010d7983 */ /* 0x000ea20000300800 */
[----:B------:R-:W2:Y:S02]  /*5c3c0*/  LDL.LU R14, [R1+0x5a8] ;  /* 0x0005a800010e7983 */ /* 0x000ea40000300800 */
[----:B------:R-:W2:Y:S02]  /*5c3d0*/  LDL.LU R15, [R1+0x5ac] ;  /* 0x0005ac00010f7983 */ /* 0x000ea40000300800 */
[----:B0-----:R-:W-:-:S02]  /*5c3e0*/  IMAD.MOV.U32 R20, RZ, RZ, R28 ;  /* 0x000000ffff147224 */ /* 0x001fc400078e001c */
[----:B------:R-:W-:Y:S01]  /*5c3f0*/  IMAD.MOV.U32 R21, RZ, RZ, R29 ;  /* 0x000000ffff157224 */ /* 0x000fe200078e001d */
        /* <DEDUP_REMOVED lines=26> */
[----:B0-----:R-:W-:Y:S02]  /*5c5a0*/  IMAD.MOV.U32 R20, RZ, RZ, R28 ;  /* 0x000000ffff147224 */ /* 0x001fe400078e001c */
[----:B------:R-:W-:Y:S01]  /*5c5b0*/  IMAD.MOV.U32 R21, RZ, RZ, R0 ;  /* 0x000000ffff157224 */ /* 0x000fe200078e0000 */
[----:B------:R-:W4:Y:S01]  /*5c5c0*/  LDL.LU R28, [R1+0x38a4] ;  /* 0x0038a400011c7983 */ /* 0x000f220000300800 */
[----:B------:R-:W4:Y:S03]  /*5c5d0*/  LDL.LU R0, [R1+0x38a0] ;  /* 0x0038a00001007983 */ /* 0x000f260000300800 */
        /* <DEDUP_REMOVED lines=24> */
[----:B----4-:R-:W-:Y:S01]  /*5c760*/  STL.64 [R1+0x3800], R10 ;  /* 0x0038000a01007387 */ /* 0x010fe20000100a00 */
[----:B------:R0:W-:Y:S03]  /*5c770*/  STL.64 [R1+0x37f8], R8 ;  /* 0x0037f80801007387 */ /* 0x0001e60000100a00 */
        /* <DEDUP_REMOVED lines=10> */
[----:B-1----:R-:W-:Y:S01]  /*5c820*/  STL.64 [R1+0x3778], R18 ;  /* 0x0037781201007387 */ /* 0x002fe20000100a00 */
[----:B------:R0:W-:Y:S02]  /*5c830*/  STL.64 [R1+0x3770], R16 ;  /* 0x0037701001007387 */ /* 0x0001e40000100a00 */
[----:B0-----:R-:W-:-:S02]  /*5c840*/  IMAD.MOV.U32 R16, RZ, RZ, R23 ;  /* 0x000000ffff107224 */ /* 0x001fc400078e0017 */
[----:B------:R-:W-:Y:S02]  /*5c850*/  IMAD.MOV.U32 R17, RZ, RZ, R22 ;  /* 0x000000ffff117224 */ /* 0x000fe400078e0016 */
        /* <DEDUP_REMOVED lines=41> */
[----:B0-----:R-:W4:Y:S02]  /*5caf0*/  LDL.LU.64 R20, [R1+0x3810] ;  /* 0x0038100001147983 */ /* 0x001f240000300a00 */
[C---:B----4-:R-:W-:Y:S02]  /*5cb00*/  HMMA.16816.F32 R20, R24.reuse, R20, R4 ;  /* 0x000000141814723c */ /* 0x050fe40000001804 */
[----:B------:R-:W4:Y:S11]  /*5cb10*/  LDL.LU R4, [R1+0x530] ;  /* 0x0005300001047983 */ /* 0x000f360000300800 */
[----:B------:R-:W-:Y:S10]  /*5cb20*/  @!UPT UIADD3 URZ, URZ, URZ, URZ ;  /* 0x0000003f3f3ff290 */ /* 0x000ff4000fffe03f */
[----:B------:R-:W-:Y:S01]  /*5cb30*/  STL.64 [R1+0xa60], R20 ;  /* 0x000a601401007387 */ /* 0x000fe20000100a00 */
[----:B------:R-:W-:Y:S02]  /*5cb40*/  STL.64 [R1+0xa68], R22 ;  /* 0x000a681601007387 */ /* 0x000fe40000100a00 */
[----:B------:R-:W0:Y:S04]  /*5cb50*/  LDSM.16.MT88.4 R20, [R29+0x16080] ;  /* 0x016080001d14783b */ /* 0x000e280000004200 */
[----:B------:R-:W4:Y:S01]  /*5cb60*/  LDL.LU R5, [R1+0x534] ;  /* 0x0005340001057983 */ /* 0x000f220000300800 */
[----:B------:R-:W4:Y:S01]  /*5cb70*/  LDL.LU R6, [R1+0x538] ;  /* 0x0005380001067983 */ /* 0x000f220000300800 */
[----:B------:R-:W4:Y:S01]  /*5cb80*/  LDL.LU R7, [R1+0x53c] ;  /* 0x00053c0001077983 */ /* 0x000f220000300800 */
[C---:B--2---:R-:W-:Y:S02]  /*5cb90*/  HMMA.16816.F32 R16, R24.reuse, R16, R12 ;  /* 0x000000101810723c */ /* 0x044fe4000000180c */
[----:B0-----:R-:W-:Y:S01]  /*5cba0*/  STL.64 [R1+0x3650], R22 ;  /* 0x0036501601007387 */ /* 0x001fe20000100a00 */
[----:B------:R0:W-:Y:S03]  /*5cbb0*/  STL.64 [R1+0x3648], R20 ;  /* 0x0036481401007387 */ /* 0x0001e60000100a00 */
[----:B0-----:R-:W2:Y:S01]  /*5cbc0*/  LDL.LU R20, [R1+0x540] ;  /* 0x0005400001147983 */ /* 0x001ea20000300800 */
[----:B------:R-:W2:Y:S02]  /*5cbd0*/  LDL.LU R21, [R1+0x544] ;  /* 0x0005440001157983 */ /* 0x000ea40000300800 */
[----:B------:R-:W2:Y:S02]  /*5cbe0*/  LDL.LU R22, [R1+0x548] ;  /* 0x0005480001167983 */ /* 0x000ea40000300800 */
[----:B------:R-:W2:Y:S01]  /*5cbf0*/  LDL.LU R23, [R1+0x54c] ;  /* 0x00054c0001177983 */ /* 0x000ea20000300800 */
[----:B------:R-:W3:Y:S11]  /*5cc00*/  LDL.LU.64 R12, [R1+0x3808] ;  /* 0x00380800010c7983 */ /* 0x000ef60000300a00 */
[----:B------:R0:W-:Y:S02]  /*5cc10*/  STL.64 [R1+0xa50], R16 ;  /* 0x000a501001007387 */ /* 0x0001e40000100a00 */
[----:B------:R1:W-:Y:S01]  /*5cc20*/  STL.64 [R1+0xa58], R18 ;  /* 0x000a581201007387 */ /* 0x0003e20000100a00 */
[----:B0-----:R-:W2:Y:S01]  /*5cc30*/  LDL.LU R16, [R1+0x2e0] ;  /* 0x0002e00001107983 */ /* 0x001ea20000300800 */
[----:B------:R-:W2:Y:S02]  /*5cc40*/  LDL.LU R17, [R1+0x2e4] ;  /* 0x0002e40001117983 */ /* 0x000ea40000300800 */
[----:B-1----:R-:W2:Y:S01]  /*5cc50*/  LDL.LU R18, [R1+0x2e8] ;  /* 0x0002e80001127983 */ /* 0x002ea20000300800 */
        /* <DEDUP_REMOVED lines=29> */
[----:B------:R-:W4:Y:S11]  /*5ce30*/  LDL.LU.64 R8, [R1+0x37a0] ;  /* 0x0037a00001087983 */ /* 0x000f360000300a00 */
[----:B------:R-:W-:Y:S10]  /*5ce40*/  @!UPT UIADD3 URZ, URZ, URZ, URZ ;  /* 0x0000003f3f3ff290 */ /* 0x000ff4000fffe03f */
[----:B------:R-:W-:Y:S01]  /*5ce50*/  STL.64 [R1+0x9f0], R12 ;  /* 0x0009f00c01007387 */ /* 0x000fe20000100a00 */
[----:B------:R0:W-:Y:S03]  /*5ce60*/  STL.64 [R1+0x9f8], R14 ;  /* 0x0009f80e01007387 */ /* 0x0001e60000100a00 */
[----:B0-----:R-:W3:Y:S01]  /*5ce70*/  LDL.LU.64 R14, [R1+0x3798] ;  /* 0x00379800010e7983 */ /* 0x001ee20000300a00 */
[----:B------:R-:W2:Y:S02]  /*5ce80*/  LDL.LU.64 R12, [R1+0x3790] ;  /* 0x00379000010c7983 */ /* 0x000ea40000300a00 */
[----:B------:R-:W-:Y:S01]  /*5ce90*/  IMAD.MOV.U32 R19, RZ, RZ, R0 ;  /* 0x000000ffff137224 */ /* 0x000fe200078e0000 */
[C---:B--2---:R-:W-:Y:S11]  /*5cea0*/  HMMA.16816.F32 R20, R24.reuse, R12, R20 ;  /* 0x0000000c1814723c */ /* 0x044ff60000001814 */
[----:B------:R-:W-:Y:S11]  /*5ceb0*/  @!UPT UIADD3 URZ, URZ, URZ, URZ ;  /* 0x0000003f3f3ff290 */ /* 0x000ff6000fffe03f */
[----:B------:R-:W-:Y:S01]  /*5cec0*/  @!UPT UIADD3 URZ, URZ, URZ, URZ ;  /* 0x0000003f3f3ff290 */ /* 0x000fe2000fffe03f */
[----:B------:R0:W-:Y:S01]  /*5ced0*/  STL.64 [R1+0x9c0], R20 ;  /* 0x0009c01401007387 */ /* 0x0001e20000100a00 */
[----:B------:R1:W-:Y:S02]  /*5cee0*/  STL [R1+0x9c8], R22 ;  /* 0x0009c81601007387 */ /* 0x0003e40000100800 */
[----:B------:R-:W-:Y:S01]  /*5cef0*/  IMAD.MOV.U32 R0, RZ, RZ, R23 ;  /* 0x000000ffff007224 */ /* 0x000fe200078e0017 */
        /* <DEDUP_REMOVED lines=9> */
[----:B------:R-:W2:Y:S02]  /*5cf90*/  LDL.LU R23, [R1+0x2bc] ;  /* 0x0002bc0001177983 */ /* 0x000ea40000300800 */
[----:B--2---:R0:W-:Y:S01]  /*5cfa0*/  STL.64 [R1+0x3760], R22 ;  /* 0x0037601601007387 */ /* 0x0041e20000100a00 */
[----:B------:R-:W-:Y:S03]  /*5cfb0*/  STL.64 [R1+0x3758], R20 ;  /* 0x0037581401007387 */ /* 0x000fe60000100a00 */
[----:B0-----:R-:W2:Y:S01]  /*5cfc0*/  LDL.64 R22, [R1+0xf8] ;  /* 0x0000f80001167983 */ /* 0x001ea20000100a00 */
[----:B----4-:R-:W-:Y:S03]  /*5cfd0*/  HMMA.16816.F32 R8, R24, R8, R4 ;  /* 0x000000081808723c */ /* 0x010fe60000001804 */
[----:B--2---:R0:W-:Y:S04]  /*5cfe0*/  STL.64 [R1+0x3768], R22 ;  /* 0x0037681601007387 */ /* 0x0041e80000100a00 */
[----:B0-----:R-:W2:Y:S01]  /*5cff0*/  LDL.64 R22, [R1+0x108] ;  /* 0x0001080001167983 */ /* 0x001ea20000100a00 */
[----:B---3--:R0:W-:Y:S03]  /*5d000*/  STL.64 [R1+0x3710], R14 ;  /* 0x0037100e01007387 */ /* 0x0081e60000100a00 */
[----:B0-----:R-:W3:Y:S01]  /*5d010*/  LDL.64 R14, [R1+0xa8] ;  /* 0x0000a800010e7983 */ /* 0x001ee20000100a00 */
[----:B------:R-:W-:Y:S02]  /*5d020*/  STL [R1+0x2608], R0 ;  /* 0x0026080001007387 */ /* 0x000fe40000100800 */
[----:B------:R-:W4:Y:S02]  /*5d030*/  LDL.LU.64 R6, [R1+0x3788] ;  /* 0x0037880001067983 */ /* 0x000f240000300a00 */
[----:B------:R-:W2:Y:S07]  /*5d040*/  LDL.LU.64 R4, [R1+0x3780] ;  /* 0x0037800001047983 */ /* 0x000eae0000300a00 */
[----:B------:R0:W-:Y:S01]  /*5d050*/  STL.64 [R1+0x9b0], R8 ;  /* 0x0009b00801007387 */ /* 0x0001e20000100a00 */
[----:B------:R1:W-:Y:S03]  /*5d060*/  STL.64 [R1+0x9b8], R10 ;  /* 0x0009b80a01007387 */ /* 0x0003e60000100a00 */
[----:B0-----:R-:W3:Y:S01]  /*5d070*/  LDL.LU R8, [R1+0x290] ;  /* 0x0002900001087983 */ /* 0x001ee20000300800 */
[----:B-1----:R-:W-:-:S02]  /*5d080*/  IMAD.MOV.U32 R10, RZ, RZ, R3 ;  /* 0x000000ffff0a7224 */ /* 0x002fc400078e0003 */
[----:B------:R-:W-:Y:S01]  /*5d090*/  IMAD.MOV.U32 R11, RZ, RZ, R2 ;  /* 0x000000ffff0b7224 */ /* 0x000fe200078e0002 */
[----:B--2---:R-:W-:Y:S01]  /*5d0a0*/  HMMA.16816.F32 R24, R24, R4, R16 ;  /* 0x000000041818723c */ /* 0x004fe20000001810 */
[----:B------:R-:W2:Y:S01]  /*5d0b0*/  LDL.LU.64 R18, [R1+0x3778] ;  /* 0x0037780001127983 */ /* 0x000ea20000300a00 */
[----:B------:R-:W2:Y:S11]  /*5d0c0*/  LDL.LU.64 R16, [R1+0x3770] ;  /* 0x0037700001107983 */ /* 0x000eb60000300a00 */
[----:B------:R-:W-:Y:S11]  /*5d0d0*/  @!UPT UIADD3 URZ, URZ, URZ, URZ ;  /* 0x0000003f3f3ff290 */ /* 0x000ff6000fffe03f */
[----:B------:R-:W-:Y:S02]  /*5d0e0*/  IMAD.MOV.U32 R4, RZ, RZ, R25 ;  /* 0x000000ffff047224 */ /* 0x000fe400078e0019 */
[----:B------:R-:W-:Y:S02]  /*5d0f0*/  IMAD.MOV.U32 R3, RZ, RZ, R26 ;  /* 0x000000ffff037224 */ /* 0x000fe400078e001a */
[----:B------:R-:W-:Y:S02]  /*5d100*/  IMAD.MOV.U32 R2, RZ, RZ, R27 ;  /* 0x000000ffff027224 */ /* 0x000fe400078e001b */
[----:B------:R-:W2:Y:S01]  /*5d110*/  LDL.64 R26, [R1+0xd8] ;  /* 0x0000d800011a7983 */ /* 0x000ea20000100a00 */
[----:B------:R0:W-:Y:S02]  /*5d120*/  STL [R1+0x2868], R4 ;  /* 0x0028680401007387 */ /* 0x0001e40000100800 */
[----:B----4-:R1:W-:Y:S01]  /*5d130*/  STL.64 [R1+0x3658], R6 ;  /* 0x0036580601007387 */ /* 0x0103e20000100a00 */
[----:B0-----:R-:W2:Y:S01]  /*5d140*/  LDL.LU R4, [R1+0x2d0] ;  /* 0x0002d00001047983 */ /* 0x001ea20000300800 */
[----:B------:R-:W2:Y:S02]  /*5d150*/  LDL.LU R5, [R1+0x2d4] ;  /* 0x0002d40001057983 */ /* 0x000ea40000300800 */
[----:B-1----:R-:W2:Y:S02]  /*5d160*/  LDL.LU R6, [R1+0x2d8] ;  /* 0x0002d80001067983 */ /* 0x002ea40000300800 */
[----:B------:R-:W2:Y:S02]  /*5d170*/  LDL.LU R7, [R1+0x2dc] ;  /* 0x0002dc0001077983 */ /* 0x000ea40000300800 */
[----:B------:R-:W-:-:S02]  /*5d180*/  IMAD.MOV.U32 R9, RZ, RZ, R28 ;  /* 0x000000ffff097224 */ /* 0x000fc400078e001c */
[----:B------:R-:W-:Y:S01]  /*5d190*/  IMAD.MOV.U32 R28, RZ, RZ, R24 ;  /* 0x000000ffff1c7224 */ /* 0x000fe200078e0018 */
[----:B------:R-:W-:Y:S01]  /*5d1a0*/  STL [R1+0x2614], R2 ;  /* 0x0026140201007387 */ /* 0x000fe20000100800 */
[----:B------:R-:W-:Y:S03]  /*5d1b0*/  STL [R1+0x2610], R3 ;  /* 0x0026100301007387 */ /* 0x000fe60000100800 */
        /* <DEDUP_REMOVED lines=8> */
[----:B------:R-:W2:Y:S01]  /*5d240*/  LDL.LU.64 R22, [R1+0x3768] ;  /* 0x0037680001167983 */ /* 0x000ea20000300a00 */
[----:B------:R0:W-:Y:S02]  /*5d250*/  STL [R1+0x368c], R4 ;  /* 0x00368c0401007387 */ /* 0x0001e40000100800 */
[----:B------:R1:W-:Y:S01]  /*5d260*/  STL [R1+0x3688], R5 ;  /* 0x0036880501007387 */ /* 0x0003e20000100800 */
[----:B0-----:R-:W2:Y:S01]  /*5d270*/  LDL.LU R4, [R1+0x2c0] ;  /* 0x0002c00001047983 */ /* 0x001ea20000300800 */
[----:B-1----:R-:W2:Y:S02]  /*5d280*/  LDL.LU R5, [R1+0x2c4] ;  /* 0x0002c40001057983 */ /* 0x002ea40000300800 */
[----:B------:R-:W2:Y:S02]  /*5d290*/  LDL.LU R6, [R1+0x2c8] ;  /* 0x0002c80001067983 */ /* 0x000ea40000300800 */
[----:B------:R-:W2:Y:S02]  /*5d2a0*/  LDL.LU R7, [R1+0x2cc] ;  /* 0x0002cc0001077983 */ /* 0x000ea40000300800 */
[C---:B--2---:R-:W-:Y:S11]  /*5d2b0*/  HMMA.16816.F32 R4, R16.reuse, R22, R4 ;  /* 0x000000161004723c */ /* 0x044ff60000001804 */
[----:B------:R-:W-:Y:S11]  /*5d2c0*/  @!UPT UIADD3 URZ, URZ, URZ, URZ ;  /* 0x0000003f3f3ff290 */ /* 0x000ff6000fffe03f */
[----:B------:R-:W-:Y:S01]  /*5d2d0*/  @!UPT UIADD3 URZ, URZ, URZ, URZ ;  /* 0x0000003f3f3ff290 */ /* 0x000fe2000fffe03f */
[----:B------:R-:W-:Y:S01]  /*5d2e0*/  STL.64 [R1+0x9e0], R4 ;  /* 0x0009e00401007387 */ /* 0x000fe20000100a00 */
[----:B------:R0:W-:Y:S02]  /*5d2f0*/  STL.64 [R1+0x9e8], R6 ;  /* 0x0009e80601007387 */ /* 0x0001e40000100a00 */
[----:B0-----:R-:W-:Y:S02]  /*5d300*/  IMAD.MOV.U32 R7, RZ, RZ, R22 ;  /* 0x000000ffff077224 */ /* 0x001fe400078e0016 */
[----:B------:R-:W-:Y:S02]  /*5d310*/  IMAD.MOV.U32 R6, RZ, RZ, R23 ;  /* 0x000000ffff067224 */ /* 0x000fe400078e0017 */
[----:B------:R-:W2:Y:S01]  /*5d320*/  LDL.LU.64 R22, [R1+0x3760] ;  /* 0x0037600001167983 */ /* 0x000ea20000300a00 */
[----:B------:R-:W2:Y:S02]  /*5d330*/  LDL.LU.64 R20, [R1+0x3758] ;  /* 0x0037580001147983 */ /* 0x000ea40000300a00 */
[----:B------:R0:W-:Y:S02]  /*5d340*/  STL [R1+0x3690], R7 ;  /* 0x0036900701007387 */ /* 0x0001e40000100800 */
[----:B------:R1:W-:Y:S01]  /*5d350*/  STL [R1+0x36f8], R6 ;  /* 0x0036f80601007387 */ /* 0x0003e20000100800 */
[----:B0-----:R-:W2:Y:S04]  /*5d360*/  LDL R7, [R1+0xec] ;  /* 0x0000ec0001077983 */ /* 0x001ea80000100800 */
[----:B-1----:R-:W2:Y:S02]  /*5d370*/  LDL R6, [R1+0xe8] ;  /* 0x0000e80001067983 */ /* 0x002ea40000100800 */
[C---:B--2---:R-:W-:Y:S02]  /*5d380*/  HMMA.16816.F32 R4, R16.reuse, R6, R20 ;  /* 0x000000061004723c */ /* 0x044fe40000001814 */
[----:B------:R-:W2:Y:S01]  /*5d390*/  LDL.LU.64 R22, [R1+0x3750] ;  /* 0x0037500001167983 */ /* 0x000ea20000300a00 */
[----:B------:R-:W2:Y:S11]  /*5d3a0*/  LDL.LU.64 R20, [R1+0x3748] ;  /* 0x0037480001147983 */ /* 0x000eb60000300a00 */
[----:B------:R-:W-:Y:S09]  /*5d3b0*/  @!UPT UIADD3 URZ, URZ, URZ, URZ ;  /* 0x0000003f3f3ff290 */ /* 0x000ff2000fffe03f */
[----:B------:R-:W-:Y:S01]  /*5d3c0*/  STL.64 [R1+0x9d0], R4 ;  /* 0x0009d00401007387 */ /* 0x000fe20000100a00 */
[----:B------:R2:W-:Y:S02]  /*5d3d0*/  STL.64 [R1+0x9d8], R6 ;  /* 0x0009d80601007387 */ /* 0x0005e40000100a00 */
[C---:B--2---:R-:W-:Y:S11]  /*5d3e0*/  HMMA.16816.F32 R4, R16.reuse, R26, R20 ;  /* 0x0000001a1004723c */ /* 0x044ff60000001814 */
[----:B------:R-:W-:Y:S11]  /*5d3f0*/  @!UPT UIADD3 URZ, URZ, URZ, URZ ;  /* 0x0000003f3f3ff290 */ /* 0x000ff6000fffe03f */
[----:B------:R-:W-:Y:S01]  /*5d400*/  @!UPT UIADD3 URZ, URZ, URZ, URZ ;  /* 0x0000003f3f3ff290 */ /* 0x000fe2000fffe03f */
[----:B------:R-:W-:Y:S01]  /*5d410*/  STL.64 [R1+0x9a0], R4 ;  /* 0x0009a00401007387 */ /* 0x000fe20000100a00 */
[----:B------:R3:W-:Y:S02]  /*5d420*/  STL.64 [R1+0x9a8], R6 ;  /* 0x0009a80601007387 */ /* 0x0007e40000100a00 */
[C---:B---3--:R-:W-:Y:S01]  /*5d430*/  HMMA.16816.F32 R4, R16.reuse, R14, R8 ;  /* 0x0000000e1004723c */ /* 0x048fe20000001808 */
[----:B------:R-:W-:Y:S02]  /*5d440*/  IMAD.MOV.U32 R23, RZ, RZ, R14 ;  /* 0x000000ffff177224 */ /* 0x000fe400078e000e */
[----:B------:R-:W-:Y:S02]  /*5d450*/  IMAD.MOV.U32 R22, RZ, RZ, R15 ;  /* 0x000000ffff167224 */ /* 0x000fe400078e000f */
[----:B------:R-:W-:Y:S02]  /*5d460*/  IMAD.MOV.U32 R21, RZ, RZ, R26 ;  /* 0x000000ffff157224 */ /* 0x000fe400078e001a */
[----:B------:R-:W-:Y:S11]  /*5d470*/  IMAD.MOV.U32 R20, RZ, RZ, R27 ;  /* 0x000000ffff147224 */ /* 0x000ff600078e001b */
[----:B------:R-:W-:Y:S05]  /*5d480*/  @!UPT UIADD3 URZ, URZ, URZ, URZ ;  /* 0x0000003f3f3ff290 */ /* 0x000fea000fffe03f */
[----:B------:R-:W-:Y:S01]  /*5d490*/  STL.64 [R1+0x8e0], R4 ;  /* 0x0008e00401007387 */ /* 0x000fe20000100a00 */
[----:B------:R-:W-:Y:S02]  /*5d4a0*/  STL.64 [R1+0x8e8], R6 ;  /* 0x0008e80601007387 */ /* 0x000fe40000100a00 */
[----:B------:R-:W-:Y:S02]  /*5d4b0*/  STL.64 [R1+0x36a0], R22 ;  /* 0x0036a01601007387 */ /* 0x000fe40000100a00 */
[----:B------:R0:W-:Y:S02]  /*5d4c0*/  STL.64 [R1+0x3698], R20 ;  /* 0x0036981401007387 */ /* 0x0001e40000100a00 */
[----:B0-----:R-:W2:Y:S01]  /*5d4d0*/  LDL.LU R20, [R1+0x4b0] ;  /* 0x0004b00001147983 */ /* 0x001ea20000300800 */
[----:B------:R-:W2:Y:S02]  /*5d4e0*/  LDL.LU R21, [R1+0x4b4] ;  /* 0x0004b40001157983 */ /* 0x000ea40000300800 */
[----:B------:R-:W3:Y:S02]  /*5d4f0*/  LDL.LU R22, [R1+0x4b8] ;  /* 0x0004b80001167983 */ /* 0x000ee40000300800 */
[----:B------:R-:W3:Y:S02]  /*5d500*/  LDL.LU R23, [R1+0x4bc] ;  /* 0x0004bc0001177983 */ /* 0x000ee40000300800 */
[----:B---3--:R0:W-:Y:S01]  /*5d510*/  STL.64 [R1+0x36b0], R22 ;  /* 0x0036b01601007387 */ /* 0x0081e20000100a00 */
[----:B--2---:R1:W-:Y:S03]  /*5d520*/  STL.64 [R1+0x36a8], R20 ;  /* 0x0036a81401007387 */ /* 0x0043e60000100a00 */
[----:B0-----:R-:W2:Y:S04]  /*5d530*/  LDL.64 R22, [R1+0x8] ;  /* 0x0000080001167983 */ /* 0x001ea80000100a00 */
[----:B--2---:R0:W-:Y:S01]  /*5d540*/  STL.64 [R1+0x36c8], R22 ;  /* 0x0036c81601007387 */ /* 0x0041e20000100a00 */
[----:B-1----:R-:W2:Y:S02]  /*5d550*/  LDL.LU R20, [R1+0x4d0] ;  /* 0x0004d00001147983 */ /* 0x002ea40000300800 */
[----:B------:R-:W2:Y:S01]  /*5d560*/  LDL.LU R21, [R1+0x4d4] ;  /* 0x0004d40001157983 */ /* 0x000ea20000300800 */
[----:B0-----:R-:W3:Y:S01]  /*5d570*/  LDL.LU R22, [R1+0x4d8] ;  /* 0x0004d80001167983 */ /* 0x001ee20000300800 */
[----:B------:R-:W3:Y:S02]  /*5d580*/  LDL.LU R23, [R1+0x4dc] ;  /* 0x0004dc0001177983 */ /* 0x000ee40000300800 */
[----:B------:R-:W4:Y:S02]  /*5d590*/  LDL.64 R26, [R1+0x98] ;  /* 0x00009800011a7983 */ /* 0x000f240000100a00 */
        /* <DEDUP_REMOVED lines=8> */
[----:B--2---:R0:W-:Y:S01]  /*5d620*/  STL.64 [R1+0x3730], R10 ;  /* 0x0037300a01007387 */ /* 0x0041e20000100a00 */
[----:B------:R1:W-:Y:S03]  /*5d630*/  STL.64 [R1+0x3728], R8 ;  /* 0x0037280801007387 */ /* 0x0003e60000100a00 */
[----:B0-----:R-:W2:Y:S04]  /*5d640*/  LDL.64 R10, [R1+0x68] ;  /* 0x00006800010a7983 */ /* 0x001ea80000100a00 */
[----:B--2---:R0:W-:Y:S01]  /*5d650*/  STL.64 [R1+0x3740], R10 ;  /* 0x0037400a01007387 */ /* 0x0041e20000100a00 */
[----:B-1----:R-:W4:Y:S02]  /*5d660*/  LDL.LU R8, [R1+0x280] ;  /* 0x0002800001087983 */ /* 0x002f240000300800 */
        /* <DEDUP_REMOVED lines=11> */
[----:B------:R-:W2:Y:S02]  /*5d720*/  LDL.LU R4, [R1+0x4f0] ;  /* 0x0004f00001047983 */ /* 0x000ea40000300800 */
[----:B------:R-:W2:Y:S01]  /*5d730*/  LDL.LU R5, [R1+0x4f4] ;  /* 0x0004f40001057983 */ /* 0x000ea20000300800 */
[----:B------:R-:W2:Y:S01]  /*5d740*/  LDL.LU R6, [R1+0x4f8] ;  /* 0x0004f80001067983 */ /* 0x000ea20000300800 */
[----:B------:R-:W2:Y:S01]  /*5d750*/  LDL.LU R7, [R1+0x4fc] ;  /* 0x0004fc0001077983 */ /* 0x000ea20000300800 */
[----:B----4-:R-:W-:Y:S02]  /*5d760*/  HMMA.16816.F32 R8, R16, R26, R8 ;  /* 0x0000001a1008723c */ /* 0x010fe40000001808 */
[----:B--2---:R0:W-:Y:S01]  /*5d770*/  STL.64 [R1+0x3708], R6 ;  /* 0x0037080601007387 */ /* 0x0041e20000100a00 */
[----:B------:R-:W-:Y:S03]  /*5d780*/  STL.64 [R1+0x3700], R4 ;  /* 0x0037000401007387 */ /* 0x000fe60000100a00 */
[----:B0-----:R-:W2:Y:S01]  /*5d790*/  LDL.64 R6, [R1+0x48] ;  /* 0x0000480001067983 */ /* 0x001ea20000100a00 */
[----:B---3--:R0:W-:Y:S02]  /*5d7a0*/  STL.64 [R1+0x36d8], R22 ;  /* 0x0036d81601007387 */ /* 0x0081e40000100a00 */
[----:B------:R-:W-:Y:S01]  /*5d7b0*/  STL.64 [R1+0x36d0], R20 ;  /* 0x0036d01401007387 */ /* 0x000fe20000100a00 */
[----:B0-----:R-:W3:Y:S01]  /*5d7c0*/  LDL.64 R22, [R1+0x28] ;  /* 0x0000280001167983 */ /* 0x001ee20000100a00 */
[----:B------:R-:W-:-:S02]  /*5d7d0*/  IMAD.MOV.U32 R2, RZ, RZ, R26 ;  /* 0x000000ffff027224 */ /* 0x000fc400078e001a */
[----:B------:R-:W-:Y:S02]  /*5d7e0*/  IMAD.MOV.U32 R0, RZ, RZ, R27 ;  /* 0x000000ffff007224 */ /* 0x000fe400078e001b */
[----:B------:R-:W0:Y:S04]  /*5d7f0*/  LDSM.16.MT88.4 R24, [R29+0x16100] ;  /* 0x016100001d18783b */ /* 0x000e280000004200 */
[----:B---3--:R1:W-:Y:S04]  /*5d800*/  STL.64 [R1+0x36f0], R22 ;  /* 0x0036f01601007387 */ /* 0x0083e80000100a00 */
[----:B-1----:R-:W3:Y:S01]  /*5d810*/  LDL.64 R22, [R1+0x38] ;  /* 0x0000380001167983 */ /* 0x002ee20000100a00 */
[----:B------:R-:W-:Y:S02]  /*5d820*/  STL.64 [R1+0x960], R8 ;  /* 0x0009600801007387 */ /* 0x000fe40000100a00 */
[----:B------:R1:W-:Y:S02]  /*5d830*/  STL.64 [R1+0x968], R10 ;  /* 0x0009680a01007387 */ /* 0x0003e40000100a00 */
[----:B-1----:R-:W4:Y:S01]  /*5d840*/  LDL.LU.64 R10, [R1+0x3740] ;  /* 0x00374000010a7983 */ /* 0x002f220000300a00 */
[----:B0-----:R0:W-:Y:S02]  /*5d850*/  STL.64 [R1+0x3530], R26 ;  /* 0x0035301a01007387 */ /* 0x0011e40000100a00 */
[----:B------:R1:W-:Y:S01]  /*5d860*/  STL.64 [R1+0x3528], R24 ;  /* 0x0035281801007387 */ /* 0x0003e20000100a00 */
[----:B0-----:R-:W2:Y:S01]  /*5d870*/  LDL.64 R26, [R1+0x18] ;  /* 0x00001800011a7983 */ /* 0x001ea20000100a00 */
        /* <DEDUP_REMOVED lines=9> */
[----:B--2---:R-:W-:Y:S01]  /*5d910*/  STL.64 [R1+0x36e8], R26 ;  /* 0x0036e81a01007387 */ /* 0x004fe20000100a00 */
[----:B------:R0:W-:Y:S04]  /*5d920*/  STL.64 [R1+0x36e0], R24 ;  /* 0x0036e01801007387 */ /* 0x0001e80000100a00 */
[----:B0-----:R-:W2:Y:S01]  /*5d930*/  LDL.LU R24, [R1+0x4e0] ;  /* 0x0004e00001187983 */ /* 0x001ea20000300800 */
[----:B------:R-:W2:Y:S02]  /*5d940*/  LDL.LU R25, [R1+0x4e4] ;  /* 0x0004e40001197983 */ /* 0x000ea40000300800 */
[----:B------:R-:W2:Y:S02]  /*5d950*/  LDL.LU R26, [R1+0x4e8] ;  /* 0x0004e800011a7983 */ /* 0x000ea40000300800 */
[----:B------:R-:W2:Y:S01]  /*5d960*/  LDL.LU R27, [R1+0x4ec] ;  /* 0x0004ec00011b7983 */ /* 0x000ea20000300800 */
[C---:B----4-:R-:W-:Y:S01]  /*5d970*/  HMMA.16816.F32 R8, R16.reuse, R14, R8 ;  /* 0x0000000e1008723c */ /* 0x050fe20000001808 */
[----:B------:R-:W-:Y:S11]  /*5d980*/  IMAD.MOV.U32 R28, RZ, RZ, R15 ;  /* 0x000000ffff1c7224 */ /* 0x000ff600078e000f */
[----:B------:R-:W-:Y:S11]  /*5d990*/  @!UPT UIADD3 URZ, URZ, URZ, URZ ;  /* 0x0000003f3f3ff290 */ /* 0x000ff6000fffe03f */
[----:B------:R-:W-:Y:S01]  /*5d9a0*/  STL.64 [R1+0x970], R8 ;  /* 0x0009700801007387 */ /* 0x000fe20000100a00 */
[----:B------:R0:W-:Y:S02]  /*5d9b0*/  STL.64 [R1+0x978], R10 ;  /* 0x0009780a01007387 */ /* 0x0001e40000100a00 */
[----:B0-----:R-:W-:Y:S02]  /*5d9c0*/  IMAD.MOV.U32 R10, RZ, RZ, R14 ;  /* 0x000000ffff0a7224 */ /* 0x001fe400078e000e */
        /* <DEDUP_REMOVED lines=10> */
[----:B------:R-:W3:Y:S02]  /*5da70*/  LDL.LU.64 R6, [R1+0x3708] ;  /* 0x0037080001067983 */ /* 0x000ee40000300a00 */
[----:B------:R-:W3:Y:S02]  /*5da80*/  LDL.LU.64 R4, [R1+0x3700] ;  /* 0x0037000001047983 */ /* 0x000ee40000300a00 */
[C---:B---3--:R-:W-:Y:S01]  /*5da90*/  HMMA.16816.F32 R4, R16.reuse, R22, R4 ;  /* 0x000000161004723c */ /* 0x048fe20000001804 */
[----:B----4-:R-:W-:Y:S01]  /*5daa0*/  STL.64 [R1+0x36c0], R14 ;  /* 0x0036c00e01007387 */ /* 0x010fe20000100a00 */
[----:B------:R0:W-:Y:S03]  /*5dab0*/  STL.64 [R1+0x36b8], R12 ;  /* 0x0036b80c01007387 */ /* 0x0001e60000100a00 */
[----:B0-----:R-:W3:Y:S01]  /*5dac0*/  LDL.LU R12, [R1+0x4c0] ;  /* 0x0004c000010c7983 */ /* 0x001ee20000300800 */
[----:B------:R-:W3:Y:S02]  /*5dad0*/  LDL.LU R13, [R1+0x4c4] ;  /* 0x0004c400010d7983 */ /* 0x000ee40000300800 */
[----:B------:R-:W3:Y:S02]  /*5dae0*/  LDL.LU R14, [R1+0x4c8] ;  /* 0x0004c800010e7983 */ /* 0x000ee40000300800 */
[----:B------:R-:W3:Y:S11]  /*5daf0*/  LDL.LU R15, [R1+0x4cc] ;  /* 0x0004cc00010f7983 */ /* 0x000ef60000300800 */
[----:B------:R-:W-:Y:S02]  /*5db00*/  @!UPT UIADD3 URZ, URZ, URZ, URZ ;  /* 0x0000003f3f3ff290 */ /* 0x000fe4000fffe03f */
[----:B------:R0:W-:Y:S01]  /*5db10*/  STL.64 [R1+0x940], R4 ;  /* 0x0009400401007387 */ /* 0x0001e20000100a00 */
[----:B------:R1:W-:Y:S02]  /*5db20*/  STL.64 [R1+0x948], R6 ;  /* 0x0009480601007387 */ /* 0x0003e40000100a00 */
[----:B0-----:R-:W-:Y:S01]  /*5db30*/  IMAD.MOV.U32 R4, RZ, RZ, R23 ;  /* 0x000000ffff047224 */ /* 0x001fe200078e0017 */
[----:B-1----:R-:W4:Y:S01]  /*5db40*/  LDL.LU R6, [R1+0x36f8] ;  /* 0x0036f80001067983 */ /* 0x002f220000300800 */
[----:B------:R-:W-:Y:S02]  /*5db50*/  IMAD.MOV.U32 R7, RZ, RZ, R22 ;  /* 0x000000ffff077224 */ /* 0x000fe400078e0016 */
[----:B------:R-:W2:Y:S02]  /*5db60*/  LDL.LU.64 R22, [R1+0x36f0] ;  /* 0x0036f00001167983 */ /* 0x000ea40000300a00 */
[----:B------:R-:W3:Y:S01]  /*5db70*/  LDL R9, [R1+0x2354] ;  /* 0x0023540001097983 */ /* 0x000ee20000100800 */
        /* <DEDUP_REMOVED lines=16> */
[----:B------:R-:W-:Y:S01]  /*5dc80*/  STL.64 [R1+0x3568], R26 ;  /* 0x0035681a01007387 */ /* 0x000fe20000100a00 */
[----:B---3--:R-:W-:Y:S01]  /*5dc90*/  HMMA.16816.F32 R12, R16, R22, R12 ;  /* 0x00000016100c723c */ /* 0x008fe2000000180c */
[----:B------:R-:W-:Y:S02]  /*5dca0*/  IMAD.MOV.U32 R8, RZ, RZ, R22 ;  /* 0x000000ffff087224 */ /* 0x000fe400078e0016 */
[----:B------:R-:W-:Y:S11]  /*5dcb0*/  IMAD.MOV.U32 R3, RZ, RZ, R23 ;  /* 0x000000ffff037224 */ /* 0x000ff600078e0017 */
[----:B------:R-:W-:Y:S09]  /*5dcc0*/  @!UPT UIADD3 URZ, URZ, URZ, URZ ;  /* 0x0000003f3f3ff290 */ /* 0x000ff2000fffe03f */
[----:B------:R-:W-:Y:S01]  /*5dcd0*/  STL.64 [R1+0x910], R12 ;  /* 0x0009100c01007387 */ /* 0x000fe20000100a00 */
[----:B------:R0:W-:Y:S03]  /*5dce0*/  STL.64 [R1+0x918], R14 ;  /* 0x0009180e01007387 */ /* 0x0001e60000100a00 */
[----:B0-----:R-:W2:Y:S01]  /*5dcf0*/  LDL.LU.64 R14, [R1+0x36c0] ;  /* 0x0036c000010e7983 */ /* 0x001ea20000300a00 */
[----:B------:R-:W3:Y:S02]  /*5dd00*/  LDL.LU.64 R12, [R1+0x36b8] ;  /* 0x0036b800010c7983 */ /* 0x000ee40000300a00 */
[----:B------:R-:W2:Y:S02]  /*5dd10*/  LDL.LU.64 R22, [R1+0x36b0] ;  /* 0x0036b00001167983 */ /* 0x000ea40000300a00 */
[----:B------:R-:W2:Y:S02]  /*5dd20*/  LDL.LU.64 R20, [R1+0x36a8] ;  /* 0x0036a80001147983 */ /* 0x000ea40000300a00 */
[----:B------:R-:W-:-:S02]  /*5dd30*/  IMAD.MOV.U32 R26, RZ, RZ, R7 ;  /* 0x000000ffff1a7224 */ /* 0x000fc400078e0007 */
[----:B------:R-:W-:Y:S01]  /*5dd40*/  IMAD.MOV.U32 R27, RZ, RZ, R4 ;  /* 0x000000ffff1b7224 */ /* 0x000fe200078e0004 */
[----:B--2---:R-:W-:Y:S11]  /*5dd50*/  HMMA.16816.F32 R20, R16, R14, R20 ;  /* 0x0000000e1014723c */ /* 0x004ff60000001814 */
[----:B------:R-:W-:Y:S11]  /*5dd60*/  @!UPT UIADD3 URZ, URZ, URZ, URZ ;  /* 0x0000003f3f3ff290 */ /* 0x000ff6000fffe03f */
[----:B------:R-:W-:Y:S01]  /*5dd70*/  @!UPT UIADD3 URZ, URZ, URZ, URZ ;  /* 0x0000003f3f3ff290 */ /* 0x000fe2000fffe03f */
[----:B------:R-:W-:Y:S01]  /*5dd80*/  STL.64 [R1+0x8f0], R20 ;  /* 0x0008f01401007387 */ /* 0x000fe20000100a00 */
[----:B------:R0:W-:Y:S03]  /*5dd90*/  STL.64 [R1+0x8f8], R22 ;  /* 0x0008f81601007387 */ /* 0x0001e60000100a00 */
[----:B0-----:R-:W2:Y:S01]  /*5dda0*/  LDL.LU.64 R22, [R1+0x36a0] ;  /* 0x0036a00001167983 */ /* 0x001ea20000300a00 */
[----:B------:R-:W2:Y:S02]  /*5ddb0*/  LDL.LU.64 R20, [R1+0x3698] ;  /* 0x0036980001147983 */ /* 0x000ea40000300a00 */
[----:B------:R-:W2:Y:S02]  /*5ddc0*/  LDL.LU R7, [R1+0x3690] ;  /* 0x0036900001077983 */ /* 0x000ea40000300800 */
[----:B------:R-:W2:Y:S01]  /*5ddd0*/  LDL.LU R4, [R1+0x368c] ;  /* 0x00368c0001047983 */ /* 0x000ea20000300800 */
[----:B------:R3:W-:Y:S01]  /*5dde0*/  STL.64 [R1+0x3578], R26 ;  /* 0x0035781a01007387 */ /* 0x0007e20000100a00 */
[----:B------:R0:W-:Y:S02]  /*5ddf0*/  STL.64 [R1+0x3550], R14 ;  /* 0x0035500e01007387 */ /* 0x0001e40000100a00 */
[----:B---3--:R-:W-:-:S02]  /*5de00*/  IMAD.MOV.U32 R26, RZ, RZ, R13 ;  /* 0x000000ffff1a7224 */ /* 0x008fc400078e000d */
[----:B------:R-:W-:Y:S02]  /*5de10*/  IMAD.MOV.U32 R27, RZ, RZ, R12 ;  /* 0x000000ffff1b7224 */ /* 0x000fe400078e000c */
[----:B0-----:R-:W-:Y:S02]  /*5de20*/  IMAD.MOV.U32 R14, RZ, RZ, R5 ;  /* 0x000000ffff0e7224 */ /* 0x001fe400078e0005 */
[----:B------:R-:W-:Y:S01]  /*5de30*/  IMAD.MOV.U32 R15, RZ, RZ, R11 ;  /* 0x000000ffff0f7224 */ /* 0x000fe200078e000b */
[----:B------:R-:W3:Y:S01]  /*5de40*/  LDL.LU R5, [R1+0x3688] ;  /* 0x0036880001057983 */ /* 0x000ee20000300800 */
[----:B------:R-:W2:Y:S02]  /*5de50*/  LDL.LU R11, [R1+0x3684] ;  /* 0x00368400010b7983 */ /* 0x000ea40000300800 */
[----:B------:R-:W-:Y:S01]  /*5de60*/  STL.64 [R1+0x3590], R26 ;  /* 0x0035901a01007387 */ /* 0x000fe20000100a00 */
[----:B------:R0:W-:Y:S01]  /*5de70*/  STL.64 [R1+0x3570], R14 ;  /* 0x0035700e01007387 */ /* 0x0001e20000100a00 */
[----:B------:R-:W2:Y:S02]  /*5de80*/  LDL.LU R12, [R1+0x460] ;  /* 0x00046000010c7983 */ /* 0x000ea40000300800 */
[----:B------:R-:W2:Y:S01]  /*5de90*/  LDL.LU R13, [R1+0x464] ;  /* 0x00046400010d7983 */ /* 0x000ea20000300800 */
[----:B0-----:R-:W2:Y:S01]  /*5dea0*/  LDL.LU R14, [R1+0x468] ;  /* 0x00046800010e7983 */ /* 0x001ea20000300800 */
[----:B------:R-:W2:Y:S02]  /*5deb0*/  LDL.LU R15, [R1+0x46c] ;  /* 0x00046c00010f7983 */ /* 0x000ea40000300800 */
[----:B------:R-:W-:-:S02]  /*5dec0*/  IMAD.MOV.U32 R26, RZ, RZ, R10 ;  /* 0x000000ffff1a7224 */ /* 0x000fc400078e000a */
[----:B------:R-:W3:Y:S01]  /*5ded0*/  LDL.LU R10, [R1+0x3680] ;  /* 0x00368000010a7983 */ /* 0x000ee20000300800 */
[----:B------:R-:W-:-:S05]  /*5dee0*/  IMAD.MOV.U32 R27, RZ, RZ, R28 ;  /* 0x000000ffff1b7224 */ /* 0x000fca00078e001c */
[----:B------:R0:W-:Y:S02]  /*5def0*/  STL.64 [R1+0x35a8], R26 ;  /* 0x0035a81a01007387 */ /* 0x0001e40000100a00 */
[----:B0-----:R-:W-:Y:S02]  /*5df00*/  IMAD.MOV.U32 R26, RZ, RZ, R25 ;  /* 0x000000ffff1a7224 */ /* 0x001fe400078e0019 */
[----:B------:R-:W-:Y:S01]  /*5df10*/  IMAD.MOV.U32 R27, RZ, RZ, R24 ;  /* 0x000000ffff1b7224 */ /* 0x000fe200078e0018 */
[----:B--2---:R0:W-:Y:S01]  /*5df20*/  STL.64 [R1+0x3588], R14 ;  /* 0x0035880e01007387 */ /* 0x0041e20000100a00 */
[----:B------:R1:W-:Y:S02]  /*5df30*/  STL.64 [R1+0x3580], R12 ;  /* 0x0035800c01007387 */ /* 0x0003e40000100a00 */
[----:B0-----:R-:W-:Y:S01]  /*5df40*/  IMAD.MOV.U32 R14, RZ, RZ, R11 ;  /* 0x000000ffff0e7224 */ /* 0x001fe200078e000b */
[----:B-1----:R-:W2:Y:S01]  /*5df50*/  LDL.LU R12, [R1+0x470] ;  /* 0x00047000010c7983 */ /* 0x002ea20000300800 */
[----:B------:R-:W2:Y:S02]  /*5df60*/  LDL.LU R13, [R1+0x474] ;  /* 0x00047400010d7983 */ /* 0x000ea40000300800 */
[----:B------:R-:W2:Y:S02]  /*5df70*/  LDL.LU R11, [R1+0x367c] ;  /* 0x00367c00010b7983 */ /* 0x000ea40000300800 */
[----:B---3--:R-:W-:-:S02]  /*5df80*/  IMAD.MOV.U32 R15, RZ, RZ, R10 ;  /* 0x000000ffff0f7224 */ /* 0x008fc400078e000a */
[----:B------:R-:W3:Y:S01]  /*5df90*/  LDL.LU R10, [R1+0x3678] ;  /* 0x00367800010a7983 */ /* 0x000ee20000300800 */
[----:B------:R0:W-:Y:S02]  /*5dfa0*/  STL.64 [R1+0x35c0], R26 ;  /* 0x0035c01a01007387 */ /* 0x0001e40000100a00 */
[----:B------:R-:W2:Y:S02]  /*5dfb0*/  LDL.LU R24, [R1+0x1c0] ;  /* 0x0001c00001187983 */ /* 0x000ea40000300800 */
[----:B------:R-:W2:Y:S01]  /*5dfc0*/  LDL.LU R25, [R1+0x1c4] ;  /* 0x0001c40001197983 */ /* 0x000ea20000300800 */
[----:B0-----:R-:W2:Y:S01]  /*5dfd0*/  LDL.LU R26, [R1+0x1c8] ;  /* 0x0001c800011a7983 */ /* 0x001ea20000300800 */
[----:B------:R-:W2:Y:S03]  /*5dfe0*/  LDL.LU R27, [R1+0x1cc] ;  /* 0x0001cc00011b7983 */ /* 0x000ea60000300800 */
[----:B--2---:R0:W-:Y:S01]  /*5dff0*/  STL.64 [R1+0x35d0], R26 ;  /* 0x0035d01a01007387 */ /* 0x0041e20000100a00 */
[----:B------:R-:W-:Y:S02]  /*5e000*/  STL.64 [R1+0x35c8], R24 ;  /* 0x0035c81801007387 */ /* 0x000fe40000100a00 */
[----:B0-----:R-:W-:-:S02]  /*5e010*/  IMAD.MOV.U32 R26, RZ, RZ, R23 ;  /* 0x000000ffff1a7224 */ /* 0x001fc400078e0017 */
[----:B------:R-:W-:-:S05]  /*5e020*/  IMAD.MOV.U32 R27, RZ, RZ, R22 ;  /* 0x000000ffff1b7224 */ /* 0x000fca00078e0016 */
[----:B------:R0:W-:Y:S02]  /*5e030*/  STL.64 [R1+0x35e8], R26 ;  /* 0x0035e81a01007387 */ /* 0x0001e40000100a00 */
[----:B0-----:R-:W-:Y:S02]  /*5e040*/  IMAD.MOV.U32 R26, RZ, RZ, R21 ;  /* 0x000000ffff1a7224 */ /* 0x001fe400078e0015 */
[----:B------:R-:W-:-:S05]  /*5e050*/  IMAD.MOV.U32 R27, RZ, RZ, R20 ;  /* 0x000000ffff1b7224 */ /* 0x000fca00078e0014 */
[----:B------:R-:W-:Y:S01]  /*5e060*/  STL.64 [R1+0x3600], R26 ;  /* 0x0036001a01007387 */ /* 0x000fe20000100a00 */
[----:B------:R-:W-:Y:S02]  /*5e070*/  STL.64 [R1+0x35a0], R14 ;  /* 0x0035a00e01007387 */ /* 0x000fe40000100a00 */
[----:B------:R0:W-:Y:S02]  /*5e080*/  STL.64 [R1+0x3598], R12 ;  /* 0x0035980c01007387 */ /* 0x0001e40000100a00 */
[----:B0-----:R-:W2:Y:S01]  /*5e090*/  LDL.LU R12, [R1+0x480] ;  /* 0x00048000010c7983 */ /* 0x001ea20000300800 */
[----:B------:R-:W2:Y:S02]  /*5e0a0*/  LDL.LU R13, [R1+0x484] ;  /* 0x00048400010d7983 */ /* 0x000ea40000300800 */
[----:B------:R-:W2:Y:S02]  /*5e0b0*/  LDL.LU R14, [R1+0x488] ;  /* 0x00048800010e7983 */ /* 0x000ea40000300800 */
[----:B------:R-:W2:Y:S01]  /*5e0c0*/  LDL.LU R15, [R1+0x48c] ;  /* 0x00048c00010f7983 */ /* 0x000ea20000300800 */
[----:B------:R-:W2:Y:S04]  /*5e0d0*/  LDL.64 R26, [R1+0xe8] ;  /* 0x0000e800011a7983 */ /* 0x000ea80000100a00 */
[----:B--2---:R-:W-:Y:S01]  /*5e0e0*/  STL.64 [R1+0x3618], R26 ;  /* 0x0036181a01007387 */ /* 0x004fe20000100a00 */
[----:B------:R-:W-:Y:S02]  /*5e0f0*/  STL.64 [R1+0x35b8], R14 ;  /* 0x0035b80e01007387 */ /* 0x000fe40000100a00 */
[----:B------:R0:W-:Y:S02]  /*5e100*/  STL.64 [R1+0x35b0], R12 ;  /* 0x0035b00c01007387 */ /* 0x0001e40000100a00 */
[----:B0-----:R-:W2:Y:S01]  /*5e110*/  LDL.LU R12, [R1+0x490] ;  /* 0x00049000010c7983 */ /* 0x001ea20000300800 */
[----:B------:R-:W2:Y:S02]  /*5e120*/  LDL.LU R13, [R1+0x494] ;  /* 0x00049400010d7983 */ /* 0x000ea40000300800 */
[----:B------:R-:W-:-:S02]  /*5e130*/  IMAD.MOV.U32 R26, RZ, RZ, R7 ;  /* 0x000000ffff1a7224 */ /* 0x000fc400078e0007 */
[----:B----4-:R-:W-:Y:S02]  /*5e140*/  IMAD.MOV.U32 R27, RZ, RZ, R6 ;  /* 0x000000ffff1b7224 */ /* 0x010fe400078e0006 */
[----:B---3--:R-:W-:Y:S02]  /*5e150*/  IMAD.MOV.U32 R14, RZ, RZ, R10 ;  /* 0x000000ffff0e7224 */ /* 0x008fe400078e000a */
[----:B------:R-:W-:Y:S01]  /*5e160*/  IMAD.MOV.U32 R15, RZ, RZ, R11 ;  /* 0x000000ffff0f7224 */ /* 0x000fe200078e000b */
[----:B------:R-:W3:Y:S01]  /*5e170*/  LDL.LU R10, [R1+0x3674] ;  /* 0x00367400010a7983 */ /* 0x000ee20000300800 */
[----:B------:R-:W4:Y:S02]  /*5e180*/  LDL.LU R11, [R1+0x3670] ;  /* 0x00367000010b7983 */ /* 0x000f240000300800 */
[----:B------:R0:W-:Y:S02]  /*5e190*/  STL.64 [R1+0x3630], R26 ;  /* 0x0036301a01007387 */ /* 0x0001e40000100a00 */
[----:B------:R-:W3:Y:S01]  /*5e1a0*/  LDL.LU R20, [R1+0x270] ;  /* 0x0002700001147983 */ /* 0x000ee20000300800 */
[----:B------:R-:W3:Y:S01]  /*5e1b0*/  LDL.LU R21, [R1+0x274] ;  /* 0x0002740001157983 */ /* 0x000ee20000300800 */
[----:B------:R-:W3:Y:S02]  /*5e1c0*/  LDL.LU R22, [R1+0x278] ;  /* 0x0002780001167983 */ /* 0x000ee40000300800 */
[----:B------:R-:W3:Y:S02]  /*5e1d0*/  LDL.LU R23, [R1+0x27c] ;  /* 0x00027c0001177983 */ /* 0x000ee40000300800 */
[----:B0-----:R-:W-:-:S02]  /*5e1e0*/  IMAD.MOV.U32 R27, RZ, RZ, R4 ;  /* 0x000000ffff1b7224 */ /* 0x001fc400078e0004 */
[----:B------:R-:W-:Y:S01]  /*5e1f0*/  IMAD.MOV.U32 R26, RZ, RZ, R5 ;  /* 0x000000ffff1a7224 */ /* 0x000fe200078e0005 */
[----:B------:R-:W3:Y:S01]  /*5e200*/  LDL.LU R4, [R1+0x4a0] ;  /* 0x0004a00001047983 */ /* 0x000ee20000300800 */
[----:B------:R-:W3:Y:S02]  /*5e210*/  LDL.LU R5, [R1+0x4a4] ;  /* 0x0004a40001057983 */ /* 0x000ee40000300800 */
[----:B------:R-:W3:Y:S02]  /*5e220*/  LDL.LU R6, [R1+0x4a8] ;  /* 0x0004a80001067983 */ /* 0x000ee40000300800 */
[----:B------:R-:W3:Y:S01]  /*5e230*/  LDL.LU R7, [R1+0x4ac] ;  /* 0x0004ac0001077983 */ /* 0x000ee20000300800 */
[----:B------:R-:W-:Y:S04]  /*5e240*/  STL.64 [R1+0x35e0], R14 ;  /* 0x0035e00e01007387 */ /* 0x000fe80000100a00 */
[----:B--2---:R0:W-:Y:S04]  /*5e250*/  STL.64 [R1+0x35d8], R12 ;  /* 0x0035d80c01007387 */ /* 0x0041e80000100a00 */
        /* <DEDUP_REMOVED lines=8> */
[----:B----4-:R-:W-:-:S02]  /*5e2e0*/  IMAD.MOV.U32 R14, RZ, RZ, R11 ;  /* 0x000000ffff0e7224 */ /* 0x010fc400078e000b */
[----:B---3--:R-:W-:Y:S01]  /*5e2f0*/  IMAD.MOV.U32 R15, RZ, RZ, R10 ;  /* 0x000000ffff0f7224 */ /* 0x008fe200078e000a */
[----:B------:R-:W3:Y:S01]  /*5e300*/  LDL.LU R11, [R1+0x366c] ;  /* 0x00366c00010b7983 */ /* 0x000ee20000300800 */
[----:B------:R-:W4:Y:S03]  /*5e310*/  LDL.LU R10, [R1+0x3668] ;  /* 0x00366800010a7983 */ /* 0x000f260000300800 */
[----:B------:R-:W-:Y:S04]  /*5e320*/  STL.64 [R1+0x3610], R14 ;  /* 0x0036100e01007387 */ /* 0x000fe80000100a00 */
[----:B--2---:R0:W-:Y:S04]  /*5e330*/  STL.64 [R1+0x3608], R12 ;  /* 0x0036080c01007387 */ /* 0x0041e80000100a00 */
[----:B0-----:R-:W2:Y:S01]  /*5e340*/  LDL.LU R12, [R1+0x1f0] ;  /* 0x0001f000010c7983 */ /* 0x001ea20000300800 */
[----:B------:R-:W2:Y:S02]  /*5e350*/  LDL.LU R13, [R1+0x1f4] ;  /* 0x0001f400010d7983 */ /* 0x000ea40000300800 */
[----:B------:R-:W2:Y:S02]  /*5e360*/  LDL.LU R14, [R1+0x1f8] ;  /* 0x0001f800010e7983 */ /* 0x000ea40000300800 */
[----:B------:R-:W2:Y:S02]  /*5e370*/  LDL.LU R15, [R1+0x1fc] ;  /* 0x0001fc00010f7983 */ /* 0x000ea40000300800 */
[----:B--2---:R4:W-:Y:S01]  /*5e380*/  STL.64 [R1+0x3628], R14 ;  /* 0x0036280e01007387 */ /* 0x0049e20000100a00 */
[----:B------:R0:W-:Y:S02]  /*5e390*/  STL.64 [R1+0x3620], R12 ;  /* 0x0036200c01007387 */ /* 0x0001e40000100a00 */
[----:B----4-:R-:W-:Y:S01]  /*5e3a0*/  IMAD.MOV.U32 R14, RZ, RZ, R10 ;  /* 0x000000ffff0e7224 */ /* 0x010fe200078e000a */
[----:B0-----:R-:W2:Y:S01]  /*5e3b0*/  LDL.LU R12, [R1+0x200] ;  /* 0x00020000010c7983 */ /* 0x001ea20000300800 */
[----:B------:R-:W2:Y:S02]  /*5e3c0*/  LDL.LU R13, [R1+0x204] ;  /* 0x00020400010d7983 */ /* 0x000ea40000300800 */
[----:B------:R-:W4:Y:S02]  /*5e3d0*/  LDL.LU R10, [R1+0x3664] ;  /* 0x00366400010a7983 */ /* 0x000f240000300800 */
[----:B---3--:R-:W-:-:S02]  /*5e3e0*/  IMAD.MOV.U32 R15, RZ, RZ, R11 ;  /* 0x000000ffff0f7224 */ /* 0x008fc400078e000b */
[----:B------:R-:W4:Y:S03]  /*5e3f0*/  LDL.LU R11, [R1+0x3660] ;  /* 0x00366000010b7983 */ /* 0x000f260000300800 */
[----:B------:R-:W-:Y:S01]  /*5e400*/  STL.64 [R1+0x3640], R14 ;  /* 0x0036400e01007387 */ /* 0x000fe20000100a00 */
[C---:B----4-:R-:W-:Y:S01]  /*5e410*/  HMMA.16816.F32 R4, R16.reuse, R10, R4 ;  /* 0x0000000a1004723c */ /* 0x050fe20000001804 */
[----:B--2---:R0:W-:Y:S04]  /*5e420*/  STL.64 [R1+0x3638], R12 ;  /* 0x0036380c01007387 */ /* 0x0041e80000100a00 */
[----:B0-----:R-:W2:Y:S01]  /*5e430*/  LDL.LU R12, [R1+0x210] ;  /* 0x00021000010c7983 */ /* 0x001ea20000300800 */
[----:B------:R-:W2:Y:S02]  /*5e440*/  LDL.LU R13, [R1+0x214] ;  /* 0x00021400010d7983 */ /* 0x000ea40000300800 */
[----:B------:R-:W2:Y:S02]  /*5e450*/  LDL.LU R14, [R1+0x218] ;  /* 0x00021800010e7983 */ /* 0x000ea40000300800 */
[----:B------:R-:W2:Y:S11]  /*5e460*/  LDL.LU R15, [R1+0x21c] ;  /* 0x00021c00010f7983 */ /* 0x000eb60000300800 */
[----:B------:R-:W-:Y:S02]  /*5e470*/  @!UPT UIADD3 URZ, URZ, URZ, URZ ;  /* 0x0000003f3f3ff290 */ /* 0x000fe4000fffe03f */
[----:B------:R-:W-:Y:S01]  /*5e480*/  STL.64 [R1+0x8d0], R4 ;  /* 0x0008d00401007387 */ /* 0x000fe20000100a00 */
[----:B------:R0:W-:Y:S03]  /*5e490*/  STL.64 [R1+0x8d8], R6 ;  /* 0x0008d80601007387 */ /* 0x0001e60000100a00 */
[----:B0-----:R-:W3:Y:S01]  /*5e4a0*/  LDL.LU.64 R6, [R1+0x3658] ;  /* 0x0036580001067983 */ /* 0x001ee20000300a00 */
[----:B------:R-:W-:Y:S02]  /*5e4b0*/  STL.64 [R1+0x3548], R10 ;  /* 0x0035480a01007387 */ /* 0x000fe40000100a00 */
[----:B------:R-:W-:Y:S01]  /*5e4c0*/  STL [R1+0x3540], R9 ;  /* 0x0035400901007387 */ /* 0x000fe20000100800 */
[----:B---3--:R-:W-:Y:S01]  /*5e4d0*/  HMMA.16816.F32 R16, R16, R6, R20 ;  /* 0x000000061010723c */ /* 0x008fe20000001814 */
[----:B------:R-:W2:Y:S01]  /*5e4e0*/  LDL.LU.64 R22, [R1+0x3650] ;  /* 0x0036500001167983 */ /* 0x000ea20000300a00 */
[----:B------:R-:W2:Y:S11]  /*5e4f0*/  LDL.LU.64 R20, [R1+0x3648] ;  /* 0x0036480001147983 */ /* 0x000eb60000300a00 */
[----:B------:R-:W-:Y:S10]  /*5e500*/  @!UPT UIADD3 URZ, URZ, URZ, URZ ;  /* 0x0000003f3f3ff290 */ /* 0x000ff4000fffe03f */
[----:B------:R-:W-:Y:S01]  /*5e510*/  STL.64 [R1+0x8a0], R16 ;  /* 0x0008a01001007387 */ /* 0x000fe20000100a00 */
[----:B------:R-:W-:Y:S02]  /*5e520*/  STL.64 [R1+0x8a8], R18 ;  /* 0x0008a81201007387 */ /* 0x000fe40000100a00 */
[----:B------:R0:W-:Y:S02]  /*5e530*/  STL.64 [R1+0x3538], R6 ;  /* 0x0035380601007387 */ /* 0x0001e40000100a00 */
[----:B------:R-:W3:Y:S01]  /*5e540*/  LDL.LU R4, [R1+0x440] ;  /* 0x0004400001047983 */ /* 0x000ee20000300800 */
[----:B------:R-:W3:Y:S04]  /*5e550*/  LDL.LU R5, [R1+0x444] ;  /* 0x0004440001057983 */ /* 0x000ee80000300800 */
[----:B0-----:R-:W3:Y:S01]  /*5e560*/  LDL.LU R6, [R1+0x448] ;  /* 0x0004480001067983 */ /* 0x001ee20000300800 */
[----:B------:R-:W3:Y:S01]  /*5e570*/  LDL.LU R7, [R1+0x44c] ;  /* 0x00044c0001077983 */ /* 0x000ee20000300800 */
        /* <DEDUP_REMOVED lines=40> */
[C---:B----4-:R-:W-:Y:S01]  /*5e800*/  HMMA.16816.F32 R16, R20.reuse, R18, R24 ;  /* 0x000000121410723c */ /* 0x050fe20000001818 */
[----:B------:R-:W2:Y:S11]  /*5e810*/  LDL.LU.64 R26, [R1+0x35c0] ;  /* 0x0035c000011a7983 */ /* 0x000eb60000300a00 */
[----:B------:R-:W-:Y:S11]  /*5e820*/  @!UPT UIADD3 URZ, URZ, URZ, URZ ;  /* 0x0000003f3f3ff290 */ /* 0x000ff6000fffe03f */
[----:B------:R-:W-:Y:S01]  /*5e830*/  STL.64 [R1+0x870], R16 ;  /* 0x0008701001007387 */ /* 0x000fe20000100a00 */
[----:B------:R-:W-:Y:S02]  /*5e840*/  STL.64 [R1+0x878], R18 ;  /* 0x0008781201007387 */ /* 0x000fe40000100a00 */
[----:B------:R-:W0:Y:S02]  /*5e850*/  LDSM.16.MT88.4 R16, [R29+0x16180] ;  /* 0x016180001d10783b */ /* 0x000e240000004200 */
[----:B0-----:R-:W-:Y:S02]  /*5e860*/  STL.64 [R1+0x3440], R18 ;  /* 0x0034401201007387 */ /* 0x001fe40000100a00 */
[----:B------:R0:W-:Y:S02]  /*5e870*/  STL.64 [R1+0x3438], R16 ;  /* 0x0034381001007387 */ /* 0x0001e40000100a00 */
[----:B0-----:R-:W4:Y:S01]  /*5e880*/  LDL.LU R16, [R1+0x450] ;  /* 0x0004500001107983 */ /* 0x001f220000300800 */
[----:B------:R-:W4:Y:S02]  /*5e890*/  LDL.LU R17, [R1+0x454] ;  /* 0x0004540001117983 */ /* 0x000f240000300800 */
[----:B------:R-:W4:Y:S02]  /*5e8a0*/  LDL.LU R18, [R1+0x458] ;  /* 0x0004580001127983 */ /* 0x000f240000300800 */
[----:B------:R-:W4:Y:S01]  /*5e8b0*/  LDL.LU R19, [R1+0x45c] ;  /* 0x00045c0001137983 */ /* 0x000f220000300800 */
[----:B------:R-:W-:Y:S01]  /*5e8c0*/  STL [R1+0x238c], R29 ;  /* 0x00238c1d01007387 */ /* 0x000fe20000100800 */
        /* <DEDUP_REMOVED lines=22> */
[----:B------:R-:W4:Y:S11]  /*5ea30*/  LDL.LU.64 R14, [R1+0x3570] ;  /* 0x00357000010e7983 */ /* 0x000f360000300a00 */
[----:B------:R-:W-:Y:S10]  /*5ea40*/  @!UPT UIADD3 URZ, URZ, URZ, URZ ;  /* 0x0000003f3f3ff290 */ /* 0x000ff4000fffe03f */
[----:B------:R-:W-:Y:S01]  /*5ea50*/  STL.64 [R1+0x830], R24 ;  /* 0x0008301801007387 */ /* 0x000fe20000100a00 */
[----:B------:R0:W-:Y:S03]  /*5ea60*/  STL.64 [R1+0x838], R26 ;  /* 0x0008381a01007387 */ /* 0x0001e60000100a00 */
[----:B0-----:R-:W3:Y:S01]  /*5ea70*/  LDL.LU.64 R26, [R1+0x3568] ;  /* 0x00356800011a7983 */ /* 0x001ee20000300a00 */
[C---:B----4-:R-:W-:Y:S07]  /*5ea80*/  HMMA.16816.F32 R16, R20.reuse, R14, R16 ;  /* 0x0000000e1410723c */ /* 0x050fee0000001810 */
[----:B------:R-:W-:Y:S11]  /*5ea90*/  IMAD.MOV.U32 R14, RZ, RZ, R8 ;  /* 0x000000ffff0e7224 */ /* 0x000ff600078e0008 */
[----:B------:R-:W-:Y:S05]  /*5eaa0*/  @!UPT UIADD3 URZ, URZ, URZ, URZ ;  /* 0x0000003f3f3ff290 */ /* 0x000fea000fffe03f */
[----:B------:R-:W-:Y:S01]  /*5eab0*/  STL.64 [R1+0x820], R16 ;  /* 0x0008201001007387 */ /* 0x000fe20000100a00 */
[----:B------:R-:W-:Y:S02]  /*5eac0*/  STL.64 [R1+0x828], R18 ;  /* 0x0008281201007387 */ /* 0x000fe40000100a00 */
[----:B------:R-:W2:Y:S02]  /*5ead0*/  LDL.LU R8, [R1+0x420] ;  /* 0x0004200001087983 */ /* 0x000ea40000300800 */
[----:B------:R-:W2:Y:S01]  /*5eae0*/  LDL.LU R9, [R1+0x424] ;  /* 0x0004240001097983 */ /* 0x000ea20000300800 */
[----:B------:R-:W4:Y:S01]  /*5eaf0*/  LDL.LU R10, [R1+0x428] ;  /* 0x00042800010a7983 */ /* 0x000f220000300800 */
[----:B------:R-:W4:Y:S01]  /*5eb00*/  LDL.LU R11, [R1+0x42c] ;  /* 0x00042c00010b7983 */ /* 0x000f220000300800 */
[----:B---3--:R-:W-:Y:S01]  /*5eb10*/  HMMA.16816.F32 R4, R20, R26, R4 ;  /* 0x0000001a1404723c */ /* 0x008fe20000001804 */
[----:B------:R-:W-:Y:S02]  /*5eb20*/  IMAD.MOV.U32 R29, RZ, RZ, R26 ;  /* 0x000000ffff1d7224 */ /* 0x000fe400078e001a */
[----:B------:R-:W-:Y:S01]  /*5eb30*/  IMAD.MOV.U32 R28, RZ, RZ, R27 ;  /* 0x000000ffff1c7224 */ /* 0x000fe200078e001b */
[----:B----4-:R-:W-:Y:S01]  /*5eb40*/  STL.64 [R1+0x3560], R10 ;  /* 0x0035600a01007387 */ /* 0x010fe20000100a00 */
[----:B--2---:R0:W-:Y:S03]  /*5eb50*/  STL.64 [R1+0x3558], R8 ;  /* 0x0035580801007387 */ /* 0x0041e60000100a00 */
[----:B0-----:R-:W2:Y:S01]  /*5eb60*/  LDL.LU R8, [R1+0x430] ;  /* 0x0004300001087983 */ /* 0x001ea20000300800 */
[----:B------:R-:W2:Y:S02]  /*5eb70*/  LDL.LU R9, [R1+0x434] ;  /* 0x0004340001097983 */ /* 0x000ea40000300800 */
[----:B------:R-:W2:Y:S02]  /*5eb80*/  LDL.LU R10, [R1+0x438] ;  /* 0x00043800010a7983 */ /* 0x000ea40000300800 */
[----:B------:R-:W2:Y:S10]  /*5eb90*/  LDL.LU R11, [R1+0x43c] ;  /* 0x00043c00010b7983 */ /* 0x000eb40000300800 */
[----:B------:R0:W-:Y:S01]  /*5eba0*/  STL.64 [R1+0x810], R4 ;  /* 0x0008100401007387 */ /* 0x0001e20000100a00 */
[----:B------:R1:W-:Y:S03]  /*5ebb0*/  STL.64 [R1+0x818], R6 ;  /* 0x0008180601007387 */ /* 0x0003e60000100a00 */
[----:B0-----:R-:W3:Y:S01]  /*5ebc0*/  LDL.LU R4, [R1+0x410] ;  /* 0x0004100001047983 */ /* 0x001ee20000300800 */
[----:B------:R-:W3:Y:S02]  /*5ebd0*/  LDL.LU R5, [R1+0x414] ;  /* 0x0004140001057983 */ /* 0x000ee40000300800 */
[----:B-1----:R-:W3:Y:S02]  /*5ebe0*/  LDL.LU R6, [R1+0x418] ;  /* 0x0004180001067983 */ /* 0x002ee40000300800 */
[----:B------:R-:W3:Y:S01]  /*5ebf0*/  LDL.LU R7, [R1+0x41c] ;  /* 0x00041c0001077983 */ /* 0x000ee20000300800 */
[----:B------:R-:W4:Y:S01]  /*5ec00*/  LDL.LU R24, [R1+0x1b0] ;  /* 0x0001b00001187983 */ /* 0x000f220000300800 */
[----:B------:R-:W4:Y:S02]  /*5ec10*/  LDL.LU R25, [R1+0x1b4] ;  /* 0x0001b40001197983 */ /* 0x000f240000300800 */
[----:B------:R-:W4:Y:S02]  /*5ec20*/  LDL.LU R26, [R1+0x1b8] ;  /* 0x0001b800011a7983 */ /* 0x000f240000300800 */
[----:B------:R-:W4:Y:S01]  /*5ec30*/  LDL.LU R27, [R1+0x1bc] ;  /* 0x0001bc00011b7983 */ /* 0x000f220000300800 */
        /* <DEDUP_REMOVED lines=11> */
[----:B------:R-:W-:Y:S01]  /*5ecf0*/  HMMA.16816.F32 R12, R20, R14, R8 ;  /* 0x0000000e140c723c */ /* 0x000fe20000001808 */
[----:B--2---:R0:W-:Y:S01]  /*5ed00*/  STL.64 [R1+0x3508], R18 ;  /* 0x0035081201007387 */ /* 0x0041e20000100a00 */
[----:B------:R-:W-:Y:S02]  /*5ed10*/  STL.64 [R1+0x3500], R16 ;  /* 0x0035001001007387 */ /* 0x000fe40000100a00 */
[----:B0-----:R-:W-:Y:S02]  /*5ed20*/  IMAD.MOV.U32 R18, RZ, RZ, R2 ;  /* 0x000000ffff127224 */ /* 0x001fe400078e0002 */
[----:B------:R-:W-:-:S05]  /*5ed30*/  IMAD.MOV.U32 R19, RZ, RZ, R0 ;  /* 0x000000ffff137224 */ /* 0x000fca00078e0000 */
[----:B------:R0:W-:Y:S04]  /*5ed40*/  STL.64 [R1+0x3518], R18 ;  /* 0x0035181201007387 */ /* 0x0001e80000100a00 */
[----:B0-----:R-:W2:Y:S04]  /*5ed50*/  LDL.64 R18, [R1+0xf8] ;  /* 0x0000f80001127983 */ /* 0x001ea80000100a00 */
[----:B--2---:R0:W-:Y:S04]  /*5ed60*/  STL.64 [R1+0x3520], R18 ;  /* 0x0035201201007387 */ /* 0x0041e80000100a00 */
[----:B0-----:R-:W2:Y:S01]  /*5ed70*/  LDL.64 R18, [R1+0x108] ;  /* 0x0001080001127983 */ /* 0x001ea20000100a00 */
[----:B------:R-:W2:Y:S02]  /*5ed80*/  LDL.LU.64 R10, [R1+0x3560] ;  /* 0x00356000010a7983 */ /* 0x000ea40000300a00 */
[----:B------:R-:W2:Y:S02]  /*5ed90*/  LDL.LU.64 R8, [R1+0x3558] ;  /* 0x0035580001087983 */ /* 0x000ea40000300a00 */
[----:B------:R-:W-:Y:S01]  /*5eda0*/  STL.64 [R1+0x800], R12 ;  /* 0x0008000c01007387 */ /* 0x000fe20000100a00 */
[----:B------:R0:W-:Y:S04]  /*5edb0*/  STL.64 [R1+0x808], R14 ;  /* 0x0008080e01007387 */ /* 0x0001e80000100a00 */
[----:B0-----:R-:W2:Y:S02]  /*5edc0*/  LDL.LU.64 R14, [R1+0x3550] ;  /* 0x00355000010e7983 */ /* 0x001ea40000300a00 */
[C---:B--2---:R-:W-:Y:S11]  /*5edd0*/  HMMA.16816.F32 R8, R20.reuse, R14, R8 ;  /* 0x0000000e1408723c */ /* 0x044ff60000001808 */
[----:B------:R-:W-:Y:S11]  /*5ede0*/  @!UPT UIADD3 URZ, URZ, URZ, URZ ;  /* 0x0000003f3f3ff290 */ /* 0x000ff6000fffe03f */
[----:B------:R-:W-:Y:S01]  /*5edf0*/  @!UPT UIADD3 URZ, URZ, URZ, URZ ;  /* 0x0000003f3f3ff290 */ /* 0x000fe2000fffe03f */
[----:B------:R-:W-:Y:S01]  /*5ee00*/  STL.64 [R1+0x7f0], R8 ;  /* 0x0007f00801007387 */ /* 0x000fe20000100a00 */
[----:B------:R0:W-:Y:S03]  /*5ee10*/  STL.64 [R1+0x7f8], R10 ;  /* 0x0007f80a01007387 */ /* 0x0001e60000100a00 */
[----:B0-----:R-:W3:Y:S01]  /*5ee20*/  LDL.LU.64 R10, [R1+0x3548] ;  /* 0x00354800010a7983 */ /* 0x001ee20000300a00 */
[----:B------:R-:W2:Y:S02]  /*5ee30*/  LDL.LU R9, [R1+0x3540] ;  /* 0x0035400001097983 */ /* 0x000ea40000300800 */
[----:B------:R0:W-:Y:S02]  /*5ee40*/  STL.64 [R1+0x3498], R14 ;  /* 0x0034980e01007387 */ /* 0x0001e40000100a00 */
[----:B0-----:R-:W2:Y:S01]  /*5ee50*/  LDL.64 R14, [R1+0xd8] ;  /* 0x0000d800010e7983 */ /* 0x001ea20000100a00 */
[C---:B---3--:R-:W-:Y:S03]  /*5ee60*/  HMMA.16816.F32 R4, R20.reuse, R10, R4 ;  /* 0x0000000a1404723c */ /* 0x048fe60000001804 */
        /* <DEDUP_REMOVED lines=9> */
[----:B------:R-:W-:Y:S02]  /*5ef00*/  STL [R1+0x3454], R10 ;  /* 0x0034540a01007387 */ /* 0x000fe40000100800 */
[----:B------:R-:W-:Y:S01]  /*5ef10*/  STL [R1+0x3450], R11 ;  /* 0x0034500b01007387 */ /* 0x000fe20000100800 */
[----:B----4-:R-:W-:Y:S01]  /*5ef20*/  HMMA.16816.F32 R20, R20, R6, R24 ;  /* 0x000000061414723c */ /* 0x010fe20000001818 */
[----:B------:R-:W3:Y:S01]  /*5ef30*/  LDL.LU.64 R26, [R1+0x3530] ;  /* 0x00353000011a7983 */ /* 0x000ee20000300a00 */
[----:B------:R-:W3:Y:S11]  /*5ef40*/  LDL.LU.64 R24, [R1+0x3528] ;  /* 0x0035280001187983 */ /* 0x000ef60000300a00 */
[----:B------:R-:W-:Y:S10]  /*5ef50*/  @!UPT UIADD3 URZ, URZ, URZ, URZ ;  /* 0x0000003f3f3ff290 */ /* 0x000ff4000fffe03f */
[----:B------:R-:W-:Y:S01]  /*5ef60*/  STL.64 [R1+0x7d0], R20 ;  /* 0x0007d01401007387 */ /* 0x000fe20000100a00 */
[----:B------:R0:W-:Y:S03]  /*5ef70*/  STL.64 [R1+0x7d8], R22 ;  /* 0x0007d81601007387 */ /* 0x0001e60000100a00 */
[----:B0-----:R-:W4:Y:S04]  /*5ef80*/  LDL.64 R22, [R1+0x98] ;  /* 0x0000980001167983 */ /* 0x001f280000100a00 */
[----:B----4-:R0:W-:Y:S04]  /*5ef90*/  STL.64 [R1+0x34e8], R22 ;  /* 0x0034e81601007387 */ /* 0x0101e80000100a00 */
[----:B0-----:R-:W4:Y:S01]  /*5efa0*/  LDL.64 R22, [R1+0xa8] ;  /* 0x0000a80001167983 */ /* 0x001f220000100a00 */
[----:B------:R0:W-:Y:S02]  /*5efb0*/  STL.64 [R1+0x3448], R6 ;  /* 0x0034480601007387 */ /* 0x0001e40000100a00 */
[----:B------:R-:W3:Y:S02]  /*5efc0*/  LDL.LU R4, [R1+0x1a0] ;  /* 0x0001a00001047983 */ /* 0x000ee40000300800 */
[----:B------:R-:W3:Y:S01]  /*5efd0*/  LDL.LU R5, [R1+0x1a4] ;  /* 0x0001a40001057983 */ /* 0x000ee20000300800 */
[----:B0-----:R-:W3:Y:S01]  /*5efe0*/  LDL.LU R6, [R1+0x1a8] ;  /* 0x0001a80001067983 */ /* 0x001ee20000300800 */
[----:B------:R-:W3:Y:S02]  /*5eff0*/  LDL.LU R7, [R1+0x1ac] ;  /* 0x0001ac0001077983 */ /* 0x000ee40000300800 */
[----:B------:R-:W-:Y:S01]  /*5f000*/  IMAD.MOV.U32 R3, RZ, RZ, R19 ;  /* 0x000000ffff037224 */ /* 0x000fe200078e0013 */
        /* <DEDUP_REMOVED lines=20> */
[----:B------:R-:W2:Y:S02]  /*5f150*/  LDL.LU.64 R18, [R1+0x3518] ;  /* 0x0035180001127983 */ /* 0x000ea40000300a00 */
[C---:B--2---:R-:W-:Y:S02]  /*5f160*/  HMMA.16816.F32 R16, R24.reuse, R18, R12 ;  /* 0x000000121810723c */ /* 0x044fe4000000180c */
[----:B------:R-:W2:Y:S11]  /*5f170*/  LDL.LU.64 R14, [R1+0x3510] ;  /* 0x00351000010e7983 */ /* 0x000eb60000300a00 */
[----:B------:R-:W-:Y:S10]  /*5f180*/  @!UPT UIADD3 URZ, URZ, URZ, URZ ;  /* 0x0000003f3f3ff290 */ /* 0x000ff4000fffe03f */
[----:B------:R-:W-:Y:S01]  /*5f190*/  STL.64 [R1+0x7a0], R16 ;  /* 0x0007a01001007387 */ /* 0x000fe20000100a00 */
[----:B------:R0:W-:Y:S03]  /*5f1a0*/  STL.64 [R1+0x7a8], R18 ;  /* 0x0007a81201007387 */ /* 0x0001e60000100a00 */
[----:B0-----:R-:W2:Y:S01]  /*5f1b0*/  LDL.LU.64 R18, [R1+0x3508] ;  /* 0x0035080001127983 */ /* 0x001ea20000300a00 */
[----:B------:R-:W2:Y:S02]  /*5f1c0*/  LDL.LU.64 R16, [R1+0x3500] ;  /* 0x0035000001107983 */ /* 0x000ea40000300a00 */
[C---:B--2---:R-:W-:Y:S11]  /*5f1d0*/  HMMA.16816.F32 R16, R24.reuse, R14, R16 ;  /* 0x0000000e1810723c */ /* 0x044ff60000001810 */
[----:B------:R-:W-:Y:S11]  /*5f1e0*/  @!UPT UIADD3 URZ, URZ, URZ, URZ ;  /* 0x0000003f3f3ff290 */ /* 0x000ff6000fffe03f */
[----:B------:R-:W-:Y:S01]  /*5f1f0*/  @!UPT UIADD3 URZ, URZ, URZ, URZ ;  /* 0x0000003f3f3ff290 */ /* 0x000fe2000fffe03f */
[----:B------:R-:W-:Y:S01]  /*5f200*/  STL.64 [R1+0x790], R16 ;  /* 0x0007901001007387 */ /* 0x000fe20000100a00 */
[----:B------:R0:W-:Y:S03]  /*5f210*/  STL.64 [R1+0x798], R18 ;  /* 0x0007981201007387 */ /* 0x0001e60000100a00 */
[----:B0-----:R-:W4:Y:S01]  /*5f220*/  LDL.LU.64 R18, [R1+0x34f8] ;  /* 0x0034f80001127983 */ /* 0x001f220000300a00 */
[----:B------:R-:W4:Y:S02]  /*5f230*/  LDL.LU.64 R16, [R1+0x34f0] ;  /* 0x0034f00001107983 */ /* 0x000f240000300a00 */
[----:B------:R-:W-:Y:S02]  /*5f240*/  IMAD.MOV.U32 R7, RZ, RZ, R15 ;  /* 0x000000ffff077224 */ /* 0x000fe400078e000f */
[----:B------:R-:W-:Y:S02]  /*5f250*/  IMAD.MOV.U32 R8, RZ, RZ, R14 ;  /* 0x000000ffff087224 */ /* 0x000fe400078e000e */
[----:B------:R-:W2:Y:S01]  /*5f260*/  LDL.64 R14, [R1+0x68] ;  /* 0x00006800010e7983 */ /* 0x000ea20000100a00 */
[----:B------:R-:W-:Y:S02]  /*5f270*/  STL.64 [R1+0x34a8], R6 ;  /* 0x0034a80601007387 */ /* 0x000fe40000100a00 */
[----:B------:R0:W-:Y:S02]  /*5f280*/  STL [R1+0x34a0], R5 ;  /* 0x0034a00501007387 */ /* 0x0001e40000100800 */
[----:B------:R-:W3:Y:S01]  /*5f290*/  LDL.LU R4, [R1+0x150] ;  /* 0x0001500001047983 */ /* 0x000ee20000300800 */
[----:B0-----:R-:W3:Y:S01]  /*5f2a0*/  LDL.LU R5, [R1+0x154] ;  /* 0x0001540001057983 */ /* 0x001ee20000300800 */
[----:B------:R-:W3:Y:S02]  /*5f2b0*/  LDL.LU R6, [R1+0x158] ;  /* 0x0001580001067983 */ /* 0x000ee40000300800 */
[----:B------:R-:W3:Y:S01]  /*5f2c0*/  LDL.LU R7, [R1+0x15c] ;  /* 0x00015c0001077983 */ /* 0x000ee20000300800 */
[C---:B----4-:R-:W-:Y:S11]  /*5f2d0*/  HMMA.16816.F32 R16, R24.reuse, R22, R16 ;  /* 0x000000161810723c */ /* 0x050ff60000001810 */
[----:B------:R-:W-:Y:S11]  /*5f2e0*/  @!UPT UIADD3 URZ, URZ, URZ, URZ ;  /* 0x0000003f3f3ff290 */ /* 0x000ff6000fffe03f */
[----:B------:R-:W-:Y:S01]  /*5f2f0*/  @!UPT UIADD3 URZ, URZ, URZ, URZ ;  /* 0x0000003f3f3ff290 */ /* 0x000fe2000fffe03f */
[----:B------:R0:W-:Y:S01]  /*5f300*/  STL.64 [R1+0x780], R16 ;  /* 0x0007801001007387 */ /* 0x0001e20000100a00 */
[----:B------:R-:W-:Y:S02]  /*5f310*/  STL.64 [R1+0x788], R18 ;  /* 0x0007881201007387 */ /* 0x000fe40000100a00 */
[----:B0-----:R-:W-:Y:S02]  /*5f320*/  IMAD.MOV.U32 R17, RZ, RZ, R22 ;  /* 0x000000ffff117224 */ /* 0x001fe400078e0016 */
[----:B------:R-:W-:Y:S02]  /*5f330*/  IMAD.MOV.U32 R16, RZ, RZ, R23 ;  /* 0x000000ffff107224 */ /* 0x000fe400078e0017 */
[----:B------:R-:W3:Y:S03]  /*5f340*/  LDL.LU.64 R22, [R1+0x34e8] ;  /* 0x0034e80001167983 */ /* 0x000ee60000300a00 */
[----:B------:R0:W-:Y:S02]  /*5f350*/  STL.64 [R1+0x34e0], R16 ;  /* 0x0034e01001007387 */ /* 0x0001e40000100a00 */
[----:B0-----:R-:W2:Y:S01]  /*5f360*/  LDL.LU R16, [R1+0x400] ;  /* 0x0004000001107983 */ /* 0x001ea20000300800 */
[----:B------:R-:W2:Y:S02]  /*5f370*/  LDL.LU R17, [R1+0x404] ;  /* 0x0004040001117983 */ /* 0x000ea40000300800 */
[----:B------:R-:W2:Y:S02]  /*5f380*/  LDL.LU R18, [R1+0x408] ;  /* 0x0004080001127983 */ /* 0x000ea40000300800 */
[----:B------:R-:W2:Y:S01]  /*5f390*/  LDL.LU R19, [R1+0x40c] ;  /* 0x00040c0001137983 */ /* 0x000ea20000300800 */
[----:B---3--:R-:W-:Y:S11]  /*5f3a0*/  HMMA.16816.F32 R4, R24, R22, R4 ;  /* 0x000000161804723c */ /* 0x008ff60000001804 */
[----:B------:R-:W-:Y:S11]  /*5f3b0*/  @!UPT UIADD3 URZ, URZ, URZ, URZ ;  /* 0x0000003f3f3ff290 */ /* 0x000ff6000fffe03f */
[----:B------:R-:W-:Y:S01]  /*5f3c0*/  @!UPT UIADD3 URZ, URZ, URZ, URZ ;  /* 0x0000003f3f3ff290 */ /* 0x000fe2000fffe03f */
[----:B------:R0:W-:Y:S01]  /*5f3d0*/  STL.64 [R1+0x770], R4 ;  /* 0x0007700401007387 */ /* 0x0001e20000100a00 */
[----:B------:R1:W-:Y:S03]  /*5f3e0*/  STL.64 [R1+0x778], R6 ;  /* 0x0007780601007387 */ /* 0x0003e60000100a00 */
[----:B0-----:R-:W3:Y:S01]  /*5f3f0*/  LDL.LU R4, [R1+0x3d0] ;  /* 0x0003d00001047983 */ /* 0x001ee20000300800 */
[----:B------:R-:W3:Y:S02]  /*5f400*/  LDL.LU R5, [R1+0x3d4] ;  /* 0x0003d40001057983 */ /* 0x000ee40000300800 */
[----:B-1----:R-:W4:Y:S02]  /*5f410*/  LDL.LU R6, [R1+0x3d8] ;  /* 0x0003d80001067983 */ /* 0x002f240000300800 */
[----:B------:R-:W4:Y:S02]  /*5f420*/  LDL.LU R7, [R1+0x3dc] ;  /* 0x0003dc0001077983 */ /* 0x000f240000300800 */
[----:B----4-:R0:W-:Y:S01]  /*5f430*/  STL.64 [R1+0x34b8], R6 ;  /* 0x0034b80601007387 */ /* 0x0101e20000100a00 */
[----:B---3--:R-:W-:Y:S03]  /*5f440*/  STL.64 [R1+0x34b0], R4 ;  /* 0x0034b00401007387 */ /* 0x008fe60000100a00 */
[----:B0-----:R-:W3:Y:S01]  /*5f450*/  LDL.64 R6, [R1+0x48] ;  /* 0x0000480001067983 */ /* 0x001ee20000100a00 */
[----:B------:R-:W-:-:S02]  /*5f460*/  IMAD.MOV.U32 R2, RZ, RZ, R22 ;  /* 0x000000ffff027224 */ /* 0x000fc400078e0016 */
[----:B------:R-:W-:Y:S02]  /*5f470*/  IMAD.MOV.U32 R0, RZ, RZ, R23 ;  /* 0x000000ffff007224 */ /* 0x000fe400078e0017 */
[----:B------:R-:W0:Y:S01]  /*5f480*/  LDSM.16.MT88.4 R20, [R9+0x16000] ;  /* 0x016000000914783b */ /* 0x000e220000004200 */
[----:B--2---:R-:W-:Y:S03]  /*5f490*/  HMMA.16816.F32 R16, R24, R14, R16 ;  /* 0x0000000e1810723c */ /* 0x004fe60000001810 */
[----:B---3--:R1:W-:Y:S04]  /*5f4a0*/  STL.64 [R1+0x34c8], R6 ;  /* 0x0034c80601007387 */ /* 0x0083e80000100a00 */
[----:B-1----:R-:W2:Y:S01]  /*5f4b0*/  LDL.64 R6, [R1+0x58] ;  /* 0x0000580001067983 */ /* 0x002ea20000100a00 */
[----:B------:R1:W-:Y:S03]  /*5f4c0*/  STL.64 [R1+0x34c0], R8 ;  /* 0x0034c00801007387 */ /* 0x0003e60000100a00 */
[----:B-1----:R-:W3:Y:S01]  /*5f4d0*/  LDL.LU R8, [R1+0x3e0] ;  /* 0x0003e00001087983 */ /* 0x002ee20000300800 */
[----:B------:R-:W3:Y:S02]  /*5f4e0*/  LDL.LU R9, [R1+0x3e4] ;  /* 0x0003e40001097983 */ /* 0x000ee40000300800 */
[----:B------:R-:W4:Y:S02]  /*5f4f0*/  LDL.LU R10, [R1+0x3e8] ;  /* 0x0003e800010a7983 */ /* 0x000f240000300800 */
[----:B------:R-:W4:Y:S02]  /*5f500*/  LDL.LU R11, [R1+0x3ec] ;  /* 0x0003ec00010b7983 */ /* 0x000f240000300800 */
[----:B----4-:R-:W-:Y:S01]  /*5f510*/  STL.64 [R1+0x34d8], R10 ;  /* 0x0034d80a01007387 */ /* 0x010fe20000100a00 */
[----:B---3--:R1:W-:Y:S03]  /*5f520*/  STL.64 [R1+0x34d0], R8 ;  /* 0x0034d00801007387 */ /* 0x0083e60000100a00 */
[----:B-1----:R-:W2:Y:S01]  /*5f530*/  LDL.LU R8, [R1+0x3f0] ;  /* 0x0003f00001087983 */ /* 0x002ea20000300800 */
[----:B------:R-:W2:Y:S02]  /*5f540*/  LDL.LU R9, [R1+0x3f4] ;  /* 0x0003f40001097983 */ /* 0x000ea40000300800 */
[----:B------:R-:W2:Y:S02]  /*5f550*/  LDL.LU R10, [R1+0x3f8] ;  /* 0x0003f800010a7983 */ /* 0x000ea40000300800 */
[----:B------:R-:W2:Y:S01]  /*5f560*/  LDL.LU R11, [R1+0x3fc] ;  /* 0x0003fc00010b7983 */ /* 0x000ea20000300800 */
[----:B0-----:R0:W-:Y:S01]  /*5f570*/  STL.64 [R1+0x3300], R22 ;  /* 0x0033001601007387 */ /* 0x0011e20000100a00 */
[----:B------:R-:W-:Y:S03]  /*5f580*/  STL.64 [R1+0x32f8], R20 ;  /* 0x0032f81401007387 */ /* 0x000fe60000100a00 */
[----:B0-----:R-:W3:Y:S01]  /*5f590*/  LDL.64 R22, [R1+0x38] ;  /* 0x0000380001167983 */ /* 0x001ee20000100a00 */
[----:B------:R0:W-:Y:S02]  /*5f5a0*/  STL.64 [R1+0x760], R16 ;  /* 0x0007601001007387 */ /* 0x0001e40000100a00 */
[----:B------:R1:W-:Y:S01]  /*5f5b0*/  STL.64 [R1+0x768], R18 ;  /* 0x0007681201007387 */ /* 0x0003e20000100a00 */
[----:B0-----:R-:W4:Y:S01]  /*5f5c0*/  LDL.LU.64 R16, [R1+0x34e0] ;  /* 0x0034e00001107983 */ /* 0x001f220000300a00 */
[----:B-1----:R-:W-:-:S02]  /*5f5d0*/  IMAD.MOV.U32 R19, RZ, RZ, R14 ;  /* 0x000000ffff137224 */ /* 0x002fc400078e000e */
[----:B------:R-:W-:Y:S02]  /*5f5e0*/  IMAD.MOV.U32 R18, RZ, RZ, R15 ;  /* 0x000000ffff127224 */ /* 0x000fe400078e000f */
[----:B------:R-:W2:Y:S01]  /*5f5f0*/  LDL.LU R12, [R1+0x3c0] ;  /* 0x0003c000010c7983 */ /* 0x000ea20000300800 */
[----:B------:R-:W2:Y:S01]  /*5f600*/  LDL.LU R13, [R1+0x3c4] ;  /* 0x0003c400010d7983 */ /* 0x000ea20000300800 */
[----:B------:R-:W2:Y:S02]  /*5f610*/  LDL.LU R14, [R1+0x3c8] ;  /* 0x0003c800010e7983 */ /* 0x000ea40000300800 */
[----:B------:R-:W2:Y:S02]  /*5f620*/  LDL.LU R15, [R1+0x3cc] ;  /* 0x0003cc00010f7983 */ /* 0x000ea40000300800 */
[----:B------:R-:W-:Y:S01]  /*5f630*/  STL.64 [R1+0x3468], R18 ;  /* 0x0034681201007387 */ /* 0x000fe20000100a00 */
[----:B----4-:R0:W-:Y:S04]  /*5f640*/  STL.64 [R1+0x3460], R16 ;  /* 0x0034601001007387 */ /* 0x0101e80000100a00 */
[----:B0-----:R-:W4:Y:S01]  /*5f650*/  LDL.LU R16, [R1+0x3a0] ;  /* 0x0003a00001107983 */ /* 0x001f220000300800 */
[----:B------:R-:W4:Y:S02]  /*5f660*/  LDL.LU R17, [R1+0x3a4] ;  /* 0x0003a40001117983 */ /* 0x000f240000300800 */
[----:B------:R-:W3:Y:S02]  /*5f670*/  LDL.LU R18, [R1+0x3a8] ;  /* 0x0003a80001127983 */ /* 0x000ee40000300800 */
[----:B------:R-:W3:Y:S01]  /*5f680*/  LDL.LU R19, [R1+0x3ac] ;  /* 0x0003ac0001137983 */ /* 0x000ee20000300800 */
[----:B--2---:R-:W-:Y:S01]  /*5f690*/  HMMA.16816.F32 R8, R24, R6, R8 ;  /* 0x000000061808723c */ /* 0x004fe20000001808 */
[----:B---3--:R0:W-:Y:S01]  /*5f6a0*/  STL.64 [R1+0x3478], R18 ;  /* 0x0034781201007387 */ /* 0x0081e20000100a00 */
[----:B----4-:R-:W-:Y:S02]  /*5f6b0*/  STL.64 [R1+0x3470], R16 ;  /* 0x0034701001007387 */ /* 0x010fe40000100a00 */
[----:B0-----:R-:W-:-:S02]  /*5f6c0*/  IMAD.MOV.U32 R18, RZ, RZ, R29 ;  /* 0x000000ffff127224 */ /* 0x001fc400078e001d */
[----:B------:R-:W-:-:S05]  /*5f6d0*/  IMAD.MOV.U32 R19, RZ, RZ, R28 ;  /* 0x000000ffff137224 */ /* 0x000fca00078e001c */
[----:B------:R0:W-:Y:S01]  /*5f6e0*/  STL.64 [R1+0x3490], R18 ;  /* 0x0034901201007387 */ /* 0x0001e20000100a00 */
[----:B------:R-:W-:Y:S02]  /*5f6f0*/  IMAD.MOV.U32 R29, RZ, RZ, R6 ;  /* 0x000000ffff1d7224 */ /* 0x000fe400078e0006 */
[----:B------:R-:W-:Y:S01]  /*5f700*/  IMAD.MOV.U32 R28, RZ, RZ, R7 ;  /* 0x000000ffff1c7224 */ /* 0x000fe200078e0007 */
[----:B0-----:R-:W2:Y:S08]  /*5f710*/  LDL.64 R18, [R1+0x28] ;  /* 0x0000280001127983 */ /* 0x001eb00000100a00 */
[----:B------:R-:W-:Y:S02]  /*5f720*/  STL.64 [R1+0x750], R8 ;  /* 0x0007500801007387 */ /* 0x000fe40000100a00 */
[----:B------:R0:W-:Y:S02]  /*5f730*/  STL.64 [R1+0x758], R10 ;  /* 0x0007580a01007387 */ /* 0x0001e40000100a00 */
        /* <DEDUP_REMOVED lines=12> */
[----:B------:R-:W4:Y:S02]  /*5f800*/  LDL.LU.64 R4, [R1+0x34b0] ;  /* 0x0034b00001047983 */ /* 0x000f240000300a00 */
[----:B------:R-:W-:Y:S02]  /*5f810*/  STL.64 [R1+0x3488], R10 ;  /* 0x0034880a01007387 */ /* 0x000fe40000100a00 */
[----:B------:R-:W-:Y:S01]  /*5f820*/  IMAD.MOV.U32 R3, RZ, RZ, R22 ;  /* 0x000000ffff037224 */ /* 0x000fe200078e0016 */
[C---:B----4-:R-:W-:Y:S01]  /*5f830*/  HMMA.16816.F32 R4, R24.reuse, R22, R4 ;  /* 0x000000161804723c */ /* 0x050fe20000001804 */
[----:B---3--:R0:W-:Y:S04]  /*5f840*/  STL.64 [R1+0x3480], R8 ;  /* 0x0034800801007387 */ /* 0x0081e80000100a00 */
[----:B0-----:R-:W3:Y:S01]  /*5f850*/  LDL.LU R8, [R1+0x3b0] ;  /* 0x0003b00001087983 */ /* 0x001ee20000300800 */
[----:B------:R-:W3:Y:S02]  /*5f860*/  LDL.LU R9, [R1+0x3b4] ;  /* 0x0003b40001097983 */ /* 0x000ee40000300800 */
[----:B------:R-:W3:Y:S02]  /*5f870*/  LDL.LU R10, [R1+0x3b8] ;  /* 0x0003b800010a7983 */ /* 0x000ee40000300800 */
[----:B------:R-:W3:Y:S11]  /*5f880*/  LDL.LU R11, [R1+0x3bc] ;  /* 0x0003bc00010b7983 */ /* 0x000ef60000300800 */
[----:B------:R-:W-:Y:S02]  /*5f890*/  @!UPT UIADD3 URZ, URZ, URZ, URZ ;  /* 0x0000003f3f3ff290 */ /* 0x000fe4000fffe03f */
[----:B------:R-:W-:Y:S01]  /*5f8a0*/  STL.64 [R1+0x730], R4 ;  /* 0x0007300401007387 */ /* 0x000fe20000100a00 */
[----:B------:R0:W-:Y:S03]  /*5f8b0*/  STL.64 [R1+0x738], R6 ;  /* 0x0007380601007387 */ /* 0x0001e60000100a00 */
[----:B0-----:R-:W4:Y:S01]  /*5f8c0*/  LDL.LU.64 R6, [R1+0x34a8] ;  /* 0x0034a80001067983 */ /* 0x001f220000300a00 */
[----:B------:R-:W3:Y:S02]  /*5f8d0*/  LDL.LU R5, [R1+0x34a0] ;  /* 0x0034a00001057983 */ /* 0x000ee40000300800 */
[----:B------:R-:W3:Y:S02]  /*5f8e0*/  LDL.LU R20, [R1+0x300] ;  /* 0x0003000001147983 */ /* 0x000ee40000300800 */
[----:B------:R-:W3:Y:S02]  /*5f8f0*/  LDL.LU R21, [R1+0x304] ;  /* 0x0003040001157983 */ /* 0x000ee40000300800 */
[----:B------:R-:W-:Y:S01]  /*5f900*/  IMAD.MOV.U32 R4, RZ, RZ, R23 ;  /* 0x000000ffff047224 */ /* 0x000fe200078e0017 */
[----:B------:R-:W3:Y:S01]  /*5f910*/  LDL.LU R22, [R1+0x308] ;  /* 0x0003080001167983 */ /* 0x000ee20000300800 */
[----:B------:R-:W3:Y:S01]  /*5f920*/  LDL.LU R23, [R1+0x30c] ;  /* 0x00030c0001177983 */ /* 0x000ee20000300800 */
[C---:B--2---:R-:W-:Y:S02]  /*5f930*/  HMMA.16816.F32 R12, R24.reuse, R18, R12 ;  /* 0x00000012180c723c */ /* 0x044fe4000000180c */
[----:B---3--:R0:W-:Y:S01]  /*5f940*/  STL.64 [R1+0x3310], R22 ;  /* 0x0033101601007387 */ /* 0x0081e20000100a00 */
[----:B------:R-:W-:Y:S03]  /*5f950*/  STL.64 [R1+0x3308], R20 ;  /* 0x0033081401007387 */ /* 0x000fe60000100a00 */
[----:B0-----:R-:W2:Y:S04]  /*5f960*/  LDL R22, [R1+0x8] ;  /* 0x0000080001167983 */ /* 0x001ea80000100800 */
[----:B------:R-:W2:Y:S11]  /*5f970*/  LDL R23, [R1+0xc] ;  /* 0x00000c0001177983 */ /* 0x000eb60000100800 */
[----:B------:R-:W-:Y:S02]  /*5f980*/  @!UPT UIADD3 URZ, URZ, URZ, URZ ;  /* 0x0000003f3f3ff290 */ /* 0x000fe4000fffe03f */
[----:B------:R0:W-:Y:S02]  /*5f990*/  STL.64 [R1+0x720], R12 ;  /* 0x0007200c01007387 */ /* 0x0001e40000100a00 */
[----:B------:R1:W-:Y:S02]  /*5f9a0*/  STL.64 [R1+0x728], R14 ;  /* 0x0007280e01007387 */ /* 0x0003e40000100a00 */
[----:B0-----:R-:W-:Y:S01]  /*5f9b0*/  IMAD.MOV.U32 R13, RZ, RZ, R18 ;  /* 0x000000ffff0d7224 */ /* 0x001fe200078e0012 */
[----:B-1----:R-:W3:Y:S01]  /*5f9c0*/  LDL.LU.64 R14, [R1+0x3498] ;  /* 0x00349800010e7983 */ /* 0x002ee20000300a00 */
[----:B------:R-:W-:Y:S02]  /*5f9d0*/  IMAD.MOV.U32 R12, RZ, RZ, R19 ;  /* 0x000000ffff0c7224 */ /* 0x000fe400078e0013 */
[----:B------:R-:W2:Y:S02]  /*5f9e0*/  LDL.LU.64 R18, [R1+0x3490] ;  /* 0x0034900001127983 */ /* 0x000ea40000300a00 */
[C---:B--2---:R-:W-:Y:S01]  /*5f9f0*/  HMMA.16816.F32 R16, R24.reuse, R18, R8 ;  /* 0x000000121810723c */ /* 0x044fe20000001808 */
[----:B------:R-:W2:Y:S01]  /*5fa00*/  LDL.LU.64 R10, [R1+0x3488] ;  /* 0x00348800010a7983 */ /* 0x000ea20000300a00 */
        /* <DEDUP_REMOVED lines=13> */
[----:B------:R0:W-:Y:S02]  /*5fae0*/  STL.64 [R1+0x3320], R22 ;  /* 0x0033201601007387 */ /* 0x0001e40000100a00 */
[----:B0-----:R-:W2:Y:S04]  /*5faf0*/  LDL.64 R22, [R1+0x18] ;  /* 0x0000180001167983 */ /* 0x001ea80000100a00 */
[----:B--2---:R0:W-:Y:S01]  /*5fb00*/  STL.64 [R1+0x3338], R22 ;  /* 0x0033381601007387 */ /* 0x0041e20000100a00 */
[----:B------:R-:W3:Y:S02]  /*5fb10*/  LDL.LU R20, [R1+0x390] ;  /* 0x0003900001147983 */ /* 0x000ee40000300800 */
[----:B------:R-:W3:Y:S01]  /*5fb20*/  LDL.LU R21, [R1+0x394] ;  /* 0x0003940001157983 */ /* 0x000ee20000300800 */
[----:B0-----:R-:W3:Y:S01]  /*5fb30*/  LDL.LU R22, [R1+0x398] ;  /* 0x0003980001167983 */ /* 0x001ee20000300800 */
[----:B------:R-:W3:Y:S02]  /*5fb40*/  LDL.LU R23, [R1+0x39c] ;  /* 0x00039c0001177983 */ /* 0x000ee40000300800 */
[----:B---3--:R-:W-:Y:S11]  /*5fb50*/  HMMA.16816.F32 R20, R24, R14, R20 ;  /* 0x0000000e1814723c */ /* 0x008ff60000001814 */
[----:B------:R-:W-:Y:S11]  /*5fb60*/  @!UPT UIADD3 URZ, URZ, URZ, URZ ;  /* 0x0000003f3f3ff290 */ /* 0x000ff6000fffe03f */
[----:B------:R-:W-:Y:S01]  /*5fb70*/  @!UPT UIADD3 URZ, URZ, URZ, URZ ;  /* 0x0000003f3f3ff290 */ /* 0x000fe2000fffe03f */
[----:B------:R-:W-:Y:S01]  /*5fb80*/  STL.64 [R1+0x6f0], R20 ;  /* 0x0006f01401007387 */ /* 0x000fe20000100a00 */
[----:B------:R0:W-:Y:S02]  /*5fb90*/  STL.64 [R1+0x6f8], R22 ;  /* 0x0006f81601007387 */ /* 0x0001e40000100a00 */
[----:B0-----:R-:W-:Y:S02]  /*5fba0*/  IMAD.MOV.U32 R22, RZ, RZ, R13 ;  /* 0x000000ffff167224 */ /* 0x001fe400078e000d */
[----:B------:R-:W-:-:S05]  /*5fbb0*/  IMAD.MOV.U32 R23, RZ, RZ, R12 ;  /* 0x000000ffff177224 */ /* 0x000fca00078e000c */
[----:B------:R-:W-:Y:S01]  /*5fbc0*/  STL.64 [R1+0x3350], R22 ;  /* 0x0033501601007387 */ /* 0x000fe20000100a00 */
[----:B------:R0:W-:Y:S02]  /*5fbd0*/  STL.64 [R1+0x3318], R14 ;  /* 0x0033180e01007387 */ /* 0x0001e40000100a00 */
[----:B------:R-:W2:Y:S02]  /*5fbe0*/  LDL.LU R12, [R1+0x310] ;  /* 0x00031000010c7983 */ /* 0x000ea40000300800 */
[----:B------:R-:W2:Y:S01]  /*5fbf0*/  LDL.LU R13, [R1+0x314] ;  /* 0x00031400010d7983 */ /* 0x000ea20000300800 */
[----:B0-----:R-:W3:Y:S01]  /*5fc00*/  LDL.LU R14, [R1+0x318] ;  /* 0x00031800010e7983 */ /* 0x001ee20000300800 */
[----:B------:R-:W3:Y:S02]  /*5fc10*/  LDL.LU R15, [R1+0x31c] ;  /* 0x00031c00010f7983 */ /* 0x000ee40000300800 */
[----:B------:R-:W-:Y:S02]  /*5fc20*/  IMAD.MOV.U32 R22, RZ, RZ, R3 ;  /* 0x000000ffff167224 */ /* 0x000fe400078e0003 */
        /* <DEDUP_REMOVED lines=17> */
[----:B---3--:R-:W-:Y:S01]  /*5fd40*/  STL.64 [R1+0x3348], R14 ;  /* 0x0033480e01007387 */ /* 0x008fe20000100a00 */
[----:B--2---:R0:W-:Y:S03]  /*5fd50*/  STL.64 [R1+0x3340], R12 ;  /* 0x0033400c01007387 */ /* 0x0041e60000100a00 */
[----:B0-----:R-:W2:Y:S01]  /*5fd60*/  LDL.LU R12, [R1+0x330] ;  /* 0x00033000010c7983 */ /* 0x001ea20000300800 */
[----:B------:R-:W2:Y:S02]  /*5fd70*/  LDL.LU R13, [R1+0x334] ;  /* 0x00033400010d7983 */ /* 0x000ea40000300800 */
[----:B------:R-:W3:Y:S02]  /*5fd80*/  LDL.LU R14, [R1+0x338] ;  /* 0x00033800010e7983 */ /* 0x000ee40000300800 */
[----:B------:R-:W3:Y:S01]  /*5fd90*/  LDL.LU R15, [R1+0x33c] ;  /* 0x00033c00010f7983 */ /* 0x000ee20000300800 */
[----:B------:R0:W-:Y:S02]  /*5fda0*/  STL.64 [R1+0x3398], R22 ;  /* 0x0033981601007387 */ /* 0x0001e40000100a00 */
[----:B0-----:R-:W-:-:S02]  /*5fdb0*/  IMAD.MOV.U32 R22, RZ, RZ, R19 ;  /* 0x000000ffff167224 */ /* 0x001fc400078e0013 */
[----:B------:R-:W-:-:S05]  /*5fdc0*/  IMAD.MOV.U32 R23, RZ, RZ, R18 ;  /* 0x000000ffff177224 */ /* 0x000fca00078e0012 */
[----:B------:R0:W-:Y:S01]  /*5fdd0*/  STL.64 [R1+0x33b0], R22 ;  /* 0x0033b01601007387 */ /* 0x0001e20000100a00 */
        /* <DEDUP_REMOVED lines=15> */
[----:B------:R-:W-:-:S02]  /*5fed0*/  IMAD.MOV.U32 R22, RZ, RZ, R8 ;  /* 0x000000ffff167224 */ /* 0x000fc400078e0008 */
[----:B----4-:R-:W-:-:S05]  /*5fee0*/  IMAD.MOV.U32 R23, RZ, RZ, R7 ;  /* 0x000000ffff177224 */ /* 0x010fca00078e0007 */
[----:B------:R-:W-:Y:S04]  /*5fef0*/  STL.64 [R1+0x33f0], R22 ;  /* 0x0033f01601007387 */ /* 0x000fe80000100a00 */
[----:B---3--:R-:W-:Y:S01]  /*5ff00*/  STL.64 [R1+0x3378], R14 ;  /* 0x0033780e01007387 */ /* 0x008fe20000100a00 */
[----:B--2---:R0:W-:Y:S03]  /*5ff10*/  STL.64 [R1+0x3370], R12 ;  /* 0x0033700c01007387 */ /* 0x0041e60000100a00 */
[----:B0-----:R-:W2:Y:S01]  /*5ff20*/  LDL.LU R12, [R1+0x350] ;  /* 0x00035000010c7983 */ /* 0x001ea20000300800 */
[----:B------:R-:W2:Y:S02]  /*5ff30*/  LDL.LU R13, [R1+0x354] ;  /* 0x00035400010d7983 */ /* 0x000ea40000300800 */
[----:B------:R-:W3:Y:S02]  /*5ff40*/  LDL.LU R14, [R1+0x358] ;  /* 0x00035800010e7983 */ /* 0x000ee40000300800 */
[----:B------:R-:W3:Y:S01]  /*5ff50*/  LDL.LU R15, [R1+0x35c] ;  /* 0x00035c00010f7983 */ /* 0x000ee20000300800 */
[----:B------:R-:W4:Y:S04]  /*5ff60*/  LDL.64 R22, [R1+0xe8] ;  /* 0x0000e80001167983 */ /* 0x000f280000100a00 */
[----:B----4-:R0:W-:Y:S02]  /*5ff70*/  STL.64 [R1+0x3408], R22 ;  /* 0x0034081601007387 */ /* 0x0101e40000100a00 */
[----:B0-----:R-:W-:-:S02]  /*5ff80*/  IMAD.MOV.U32 R22, RZ, RZ, R6 ;  /* 0x000000ffff167224 */ /* 0x001fc400078e0006 */
[----:B------:R-:W-:-:S05]  /*5ff90*/  IMAD.MOV.U32 R23, RZ, RZ, R5 ;  /* 0x000000ffff177224 */ /* 0x000fca00078e0005 */
[----:B------:R-:W-:Y:S01]  /*5ffa0*/  STL.64 [R1+0x3420], R22 ;  /* 0x0034201601007387 */ /* 0x000fe20000100a00 */
[----:B---3--:R-:W-:Y:S02]  /*5ffb0*/  STL.64 [R1+0x3390], R14 ;  /* 0x0033900e01007387 */ /* 0x008fe40000100a00 */
[----:B--2---:R0:W-:Y:S02]  /*5ffc0*/  STL.64 [R1+0x3388], R12 ;  /* 0x0033880c01007387 */ /* 0x0041e40000100a00 */
        /* <DEDUP_REMOVED lines=13> */
[----:B------:R-:W-:Y:S01]  /*600a0*/  IMAD.MOV.U32 R22, RZ, RZ, R4 ;  /* 0x000000ffff167224 */ /* 0x000fe200078e0004 */
[----:B------:R-:W4:Y:S01]  /*600b0*/  LDL.LU R19, [R1+0x14c] ;  /* 0x00014c0001137983 */ /* 0x000f220000300800 */
[----:B------:R-:W4:Y:S02]  /*600c0*/  LDL.LU R4, [R1+0x380] ;  /* 0x0003800001047983 */ /* 0x000f240000300800 */
[----:B------:R-:W4:Y:S02]  /*600d0*/  LDL.LU R5, [R1+0x384] ;  /* 0x0003840001057983 */ /* 0x000f240000300800 */
[----:B------:R-:W4:Y:S01]  /*600e0*/  LDL.LU R6, [R1+0x388] ;  /* 0x0003880001067983 */ /* 0x000f220000300800 */
[----:B------:R-:W4:Y:S04]  /*600f0*/  LDL.LU R7, [R1+0x38c] ;  /* 0x00038c0001077983 */ /* 0x000f280000300800 */
        /* <DEDUP_REMOVED lines=34> */
[----:B------:R-:W-:Y:S01]  /*60320*/  IMAD.MOV.U32 R23, RZ, RZ, R3 ;  /* 0x000000ffff177224 */ /* 0x000fe200078e0003 */
[----:B---3--:R-:W-:Y:S02]  /*60330*/  HMMA.16816.F32 R24, R24, R6, R16 ;  /* 0x000000061818723c */ /* 0x008fe40000001810 */
[----:B------:R-:W2:Y:S01]  /*60340*/  LDL.LU.64 R18, [R1+0x3440] ;  /* 0x0034400001127983 */ /* 0x000ea20000300a00 */
[----:B------:R-:W2:Y:S11]  /*60350*/  LDL.LU.64 R16, [R1+0x3438] ;  /* 0x0034380001107983 */ /* 0x000eb60000300a00 */
[----:B------:R-:W-:Y:S09]  /*60360*/  @!UPT UIADD3 URZ, URZ, URZ, URZ ;  /* 0x0000003f3f3ff290 */ /* 0x000ff2000fffe03f */
[----:B------:R-:W-:Y:S01]  /*60370*/  STL.64 [R1+0x6d0], R24 ;  /* 0x0006d01801007387 */ /* 0x000fe20000100a00 */
[----:B------:R-:W-:Y:S01]  /*60380*/  STL.64 [R1+0x6d8], R26 ;  /* 0x0006d81a01007387 */ /* 0x000fe20000100a00 */
        /* <DEDUP_REMOVED lines=36> */
[----:B0-----:R-:W3:Y:S01]  /*605d0*/  LDL.LU.64 R22, [R1+0x33c0] ;  /* 0x0033c00001167983 */ /* 0x001ee20000300a00 */
[----:B------:R-:W3:Y:S02]  /*605e0*/  LDL.LU.64 R20, [R1+0x33b8] ;  /* 0x0033b80001147983 */ /* 0x000ee40000300a00 */
[----:B------:R-:W-:Y:S02]  /*605f0*/  IMAD.MOV.U32 R26, RZ, RZ, R2 ;  /* 0x000000ffff1a7224 */ /* 0x000fe400078e0002 */
[----:B------:R-:W-:-:S07]  /*60600*/  IMAD.MOV.U32 R27, RZ, RZ, R0 ;  /* 0x000000ffff1b7224 */ /* 0x000fce00078e0000 */
[C---:B---3--:R-:W-:Y:S01]  /*60610*/  HMMA.16816.F32 R24, R16.reuse, R26, R20 ;  /* 0x0000001a1018723c */ /* 0x048fe20000001814 */
[----:B------:R-:W2:Y:S11]  /*60620*/  LDL.LU.64 R22, [R1+0x33b0] ;  /* 0x0033b00001167983 */ /* 0x000eb60000300a00 */
[----:B------:R-:W-:Y:S11]  /*60630*/  @!UPT UIADD3 URZ, URZ, URZ, URZ ;  /* 0x0000003f3f3ff290 */ /* 0x000ff6000fffe03f */
[----:B------:R-:W-:Y:S01]  /*60640*/  STL.64 [R1+0x670], R24 ;  /* 0x0006701801007387 */ /* 0x000fe20000100a00 */
[----:B------:R-:W-:Y:S02]  /*60650*/  STL.64 [R1+0x678], R26 ;  /* 0x0006781a01007387 */ /* 0x000fe40000100a00 */
[----:B------:R-:W0:Y:S02]  /*60660*/  LDSM.16.MT88.4 R24, [R9+0x16080] ;  /* 0x016080000918783b */ /* 0x000e240000004200 */
[----:B0-----:R-:W-:Y:S02]  /*60670*/  STL.64 [R1+0x31c8], R26 ;  /* 0x0031c81a01007387 */ /* 0x001fe40000100a00 */
[----:B------:R0:W-:Y:S02]  /*60680*/  STL.64 [R1+0x31c0], R24 ;  /* 0x0031c01801007387 */ /* 0x0001e40000100a00 */
[----:B0-----:R-:W3:Y:S01]  /*60690*/  LDL.LU R24, [R1+0x2f0] ;  /* 0x0002f00001187983 */ /* 0x001ee20000300800 */
[----:B------:R-:W3:Y:S02]  /*606a0*/  LDL.LU R25, [R1+0x2f4] ;  /* 0x0002f40001197983 */ /* 0x000ee40000300800 */
[----:B------:R-:W3:Y:S02]  /*606b0*/  LDL.LU R26, [R1+0x2f8] ;  /* 0x0002f800011a7983 */ /* 0x000ee40000300800 */
[----:B------:R-:W3:Y:S01]  /*606c0*/  LDL.LU R27, [R1+0x2fc] ;  /* 0x0002fc00011b7983 */ /* 0x000ee20000300800 */
        /* <DEDUP_REMOVED lines=47> */
[----:B------:R-:W-:Y:S01]  /*609c0*/  STL.64 [R1+0x5d0], R20 ;  /* 0x0005d01401007387 */ /* 0x000fe20000100a00 */
[----:B------:R0:W-:Y:S03]  /*609d0*/  STL.64 [R1+0x5d8], R22 ;  /* 0x0005d81601007387 */ /* 0x0001e60000100a00 */
[----:B0-----:R-:W2:Y:S01]  /*609e0*/  LDL.LU.64 R22, [R1+0x3310] ;  /* 0x0033100001167983 */ /* 0x001ea20000300a00 */
[----:B------:R-:W2:Y:S01]  /*609f0*/  LDL.LU.64 R20, [R1+0x3308] ;  /* 0x0033080001147983 */ /* 0x000ea20000300a00 */
[C---:B---3--:R-:W-:Y:S08]  /*60a00*/  HMMA.16816.F32 R24, R16.reuse, R10, R24 ;  /* 0x0000000a1018723c */ /* 0x048ff00000001818 */
        /* <DEDUP_REMOVED lines=8> */
[----:B------:R-:W3:Y:S01]  /*60a90*/  LDL.LU R12, [R1+0x70] ;  /* 0x00007000010c7983 */ /* 0x000ee20000300800 */
[----:B------:R-:W3:Y:S04]  /*60aa0*/  LDL.LU R13, [R1+0x74] ;  /* 0x00007400010d7983 */ /* 0x000ee80000300800 */
[----:B0-----:R-:W3:Y:S01]  /*60ab0*/  LDL.LU R14, [R1+0x78] ;  /* 0x00007800010e7983 */ /* 0x001ee20000300800 */
[----:B------:R-:W3:Y:S02]  /*60ac0*/  LDL.LU R15, [R1+0x7c] ;  /* 0x00007c00010f7983 */ /* 0x000ee40000300800 */
[----:B------:R-:W-:Y:S02]  /*60ad0*/  STL [R1+0x31e4], R10 ;  /* 0x0031e40a01007387 */ /* 0x000fe40000100800 */
[----:B------:R-:W-:Y:S01]  /*60ae0*/  STL [R1+0x31e0], R11 ;  /* 0x0031e00b01007387 */ /* 0x000fe20000100800 */
[----:B------:R-:W-:Y:S01]  /*60af0*/  STL.64 [R1+0x5a0], R24 ;  /* 0x0005a01801007387 */ /* 0x000fe20000100a00 */
[----:B------:R-:W-:Y:S02]  /*60b00*/  STL.64 [R1+0x5a8], R26 ;  /* 0x0005a81a01007387 */ /* 0x000fe40000100a00 */
[----:B------:R0:W-:Y:S02]  /*60b10*/  STL [R1+0x3290], R9 ;  /* 0x0032900901007387 */ /* 0x0001e40000100800 */
[----:B------:R-:W4:Y:S01]  /*60b20*/  LDL.LU R8, [R1+0x220] ;  /* 0x0002200001087983 */ /* 0x000f220000300800 */
[----:B0-----:R-:W4:Y:S01]  /*60b30*/  LDL.LU R9, [R1+0x224] ;  /* 0x0002240001097983 */ /* 0x001f220000300800 */
[----:B------:R-:W2:Y:S02]  /*60b40*/  LDL.LU R10, [R1+0x228] ;  /* 0x00022800010a7983 */ /* 0x000ea40000300800 */
[----:B------:R-:W2:Y:S02]  /*60b50*/  LDL.LU R11, [R1+0x22c] ;  /* 0x00022c00010b7983 */ /* 0x000ea40000300800 */
[----:B------:R-:W3:Y:S01]  /*60b60*/  LDL.LU R24, [R1+0x260] ;  /* 0x0002600001187983 */ /* 0x000ee20000300800 */
[----:B------:R-:W3:Y:S01]  /*60b70*/  LDL.LU R25, [R1+0x264] ;  /* 0x0002640001197983 */ /* 0x000ee20000300800 */
[----:B------:R-:W3:Y:S02]  /*60b80*/  LDL.LU R26, [R1+0x268] ;  /* 0x00026800011a7983 */ /* 0x000ee40000300800 */
[----:B------:R-:W3:Y:S01]  /*60b90*/  LDL.LU R27, [R1+0x26c] ;  /* 0x00026c00011b7983 */ /* 0x000ee20000300800 */
[----:B--2---:R0:W-:Y:S01]  /*60ba0*/  STL.64 [R1+0x32a0], R10 ;  /* 0x0032a00a01007387 */ /* 0x0041e20000100a00 */
[----:B----4-:R-:W-:Y:S03]  /*60bb0*/  STL.64 [R1+0x3298], R8 ;  /* 0x0032980801007387 */ /* 0x010fe60000100a00 */
[----:B0-----:R-:W2:Y:S04]  /*60bc0*/  LDL.64 R10, [R1+0xd8] ;  /* 0x0000d800010a7983 */ /* 0x001ea80000100a00 */
[----:B--2---:R0:W-:Y:S02]  /*60bd0*/  STL.64 [R1+0x32b0], R10 ;  /* 0x0032b00a01007387 */ /* 0x0041e40000100a00 */
[----:B0-----:R-:W-:-:S02]  /*60be0*/  IMAD.MOV.U32 R10, RZ, RZ, R4 ;  /* 0x000000ffff0a7224 */ /* 0x001fc400078e0004 */
[----:B------:R-:W-:-:S05]  /*60bf0*/  IMAD.MOV.U32 R11, RZ, RZ, R3 ;  /* 0x000000ffff0b7224 */ /* 0x000fca00078e0003 */
[----:B------:R0:W-:Y:S01]  /*60c00*/  STL.64 [R1+0x32c8], R10 ;  /* 0x0032c80a01007387 */ /* 0x0001e20000100a00 */
[----:B------:R-:W2:Y:S02]  /*60c10*/  LDL.LU R8, [R1+0x250] ;  /* 0x0002500001087983 */ /* 0x000ea40000300800 */
[----:B------:R-:W2:Y:S01]  /*60c20*/  LDL.LU R9, [R1+0x254] ;  /* 0x0002540001097983 */ /* 0x000ea20000300800 */
[----:B0-----:R-:W4:Y:S01]  /*60c30*/  LDL.LU R10, [R1+0x258] ;  /* 0x00025800010a7983 */ /* 0x001f220000300800 */
[----:B------:R-:W4:Y:S01]  /*60c40*/  LDL.LU R11, [R1+0x25c] ;  /* 0x00025c00010b7983 */ /* 0x000f220000300800 */
[----:B---3--:R-:W-:Y:S02]  /*60c50*/  HMMA.16816.F32 R12, R16, R6, R12 ;  /* 0x00000006100c723c */ /* 0x008fe4000000180c */
[----:B----4-:R0:W-:Y:S01]  /*60c60*/  STL.64 [R1+0x32f0], R10 ;  /* 0x0032f00a01007387 */ /* 0x0101e20000100a00 */
[----:B--2---:R-:W-:Y:S02]  /*60c70*/  STL.64 [R1+0x32e8], R8 ;  /* 0x0032e80801007387 */ /* 0x004fe40000100a00 */
[----:B------:R-:W2:Y:S01]  /*60c80*/  LDL.64 R18, [R1+0x98] ;  /* 0x0000980001127983 */ /* 0x000ea20000100a00 */
[----:B0-----:R-:W3:Y:S04]  /*60c90*/  LDL.64 R10, [R1+0x108] ;  /* 0x00010800010a7983 */ /* 0x001ee80000100a00 */
[----:B--2---:R0:W-:Y:S11]  /*60ca0*/  STL.64 [R1+0x32a8], R18 ;  /* 0x0032a81201007387 */ /* 0x0041f60000100a00 */
[----:B------:R-:W-:Y:S02]  /*60cb0*/  @!UPT UIADD3 URZ, URZ, URZ, URZ ;  /* 0x0000003f3f3ff290 */ /* 0x000fe4000fffe03f */
[----:B------:R-:W-:Y:S02]  /*60cc0*/  STL.64 [R1+0x590], R12 ;  /* 0x0005900c01007387 */ /* 0x000fe40000100a00 */
[----:B------:R-:W-:Y:S02]  /*60cd0*/  STL.64 [R1+0x598], R14 ;  /* 0x0005980e01007387 */ /* 0x000fe40000100a00 */
[----:B------:R-:W2:Y:S01]  /*60ce0*/  LDL.LU R16, [R1+0x230] ;  /* 0x0002300001107983 */ /* 0x000ea20000300800 */
[----:B------:R-:W2:Y:S04]  /*60cf0*/  LDL.LU R17, [R1+0x234] ;  /* 0x0002340001117983 */ /* 0x000ea80000300800 */
[----:B0-----:R-:W4:Y:S01]  /*60d00*/  LDL.LU R18, [R1+0x238] ;  /* 0x0002380001127983 */ /* 0x001f220000300800 */
[----:B------:R-:W4:Y:S03]  /*60d10*/  LDL.LU R19, [R1+0x23c] ;  /* 0x00023c0001137983 */ /* 0x000f260000300800 */
[----:B----4-:R-:W-:Y:S01]  /*60d20*/  STL.64 [R1+0x32c0], R18 ;  /* 0x0032c01201007387 */ /* 0x010fe20000100a00 */
[----:B--2---:R0:W-:Y:S03]  /*60d30*/  STL.64 [R1+0x32b8], R16 ;  /* 0x0032b81001007387 */ /* 0x0041e60000100a00 */
[----:B0-----:R-:W2:Y:S01]  /*60d40*/  LDL.LU R16, [R1+0x240] ;  /* 0x0002400001107983 */ /* 0x001ea20000300800 */
[----:B------:R-:W2:Y:S02]  /*60d50*/  LDL.LU R17, [R1+0x244] ;  /* 0x0002440001117983 */ /* 0x000ea40000300800 */
[----:B------:R-:W4:Y:S02]  /*60d60*/  LDL.LU R18, [R1+0x248] ;  /* 0x0002480001127983 */ /* 0x000f240000300800 */
[----:B------:R-:W4:Y:S01]  /*60d70*/  LDL.LU R19, [R1+0x24c] ;  /* 0x00024c0001137983 */ /* 0x000f220000300800 */
[----:B---3--:R-:W-:Y:S01]  /*60d80*/  HMMA.16816.F32 R12, R20, R10, R24 ;  /* 0x0000000a140c723c */ /* 0x008fe20000001818 */
[----:B------:R-:W-:-:S06]  /*60d90*/  IMAD.MOV.U32 R5, RZ, RZ, R11 ;  /* 0x000000ffff057224 */ /* 0x000fcc00078e000b */
[----:B------:R-:W-:Y:S01]  /*60da0*/  IMAD.MOV.U32 R24, RZ, RZ, R10 ;  /* 0x000000ffff187224 */ /* 0x000fe200078e000a */
[----:B----4-:R0:W-:Y:S01]  /*60db0*/  STL.64 [R1+0x32d8], R18 ;  /* 0x0032d81201007387 */ /* 0x0101e20000100a00 */
[----:B--2---:R-:W-:Y:S03]  /*60dc0*/  STL.64 [R1+0x32d0], R16 ;  /* 0x0032d01001007387 */ /* 0x004fe60000100a00 */
[----:B0-----:R-:W2:Y:S01]  /*60dd0*/  LDL.64 R18, [R1+0xf8] ;  /* 0x0000f80001127983 */ /* 0x001ea20000100a00 */
[----:B------:R-:W2:Y:S02]  /*60de0*/  LDL.LU.64 R10, [R1+0x32f0] ;  /* 0x0032f000010a7983 */ /* 0x000ea40000300a00 */
[----:B------:R-:W2:Y:S08]  /*60df0*/  LDL.LU.64 R8, [R1+0x32e8] ;  /* 0x0032e80001087983 */ /* 0x000eb00000300a00 */
[----:B------:R0:W-:Y:S01]  /*60e00*/  STL.64 [R1+0x630], R12 ;  /* 0x0006300c01007387 */ /* 0x0001e20000100a00 */
[----:B------:R1:W-:Y:S01]  /*60e10*/  STL.64 [R1+0x638], R14 ;  /* 0x0006380e01007387 */ /* 0x0003e20000100a00 */
[----:B0-----:R-:W-:-:S03]  /*60e20*/  IMAD.MOV.U32 R12, RZ, RZ, R14 ;  /* 0x000000ffff0c7224 */ /* 0x001fc600078e000e */
[----:B-1----:R-:W3:Y:S01]  /*60e30*/  LDL.LU.64 R14, [R1+0x32e0] ;  /* 0x0032e000010e7983 */ /* 0x002ee20000300a00 */
[----:B------:R-:W-:Y:S02]  /*60e40*/  STL [R1+0x31f8], R5 ;  /* 0x0031f80501007387 */ /* 0x000fe40000100800 */
[----:B------:R-:W-:Y:S01]  /*60e50*/  STL [R1+0x2390], R12 ;  /* 0x0023900c01007387 */ /* 0x000fe20000100800 */
[C---:B--2---:R-:W-:Y:S01]  /*60e60*/  HMMA.16816.F32 R8, R20.reuse, R18, R8 ;  /* 0x000000121408723c */ /* 0x044fe20000001808 */
[----:B------:R-:W-:Y:S02]  /*60e70*/  IMAD.MOV.U32 R26, RZ, RZ, R18 ;  /* 0x000000ffff1a7224 */ /* 0x000fe400078e0012 */
[----:B------:R-:W-:Y:S02]  /*60e80*/  IMAD.MOV.U32 R25, RZ, RZ, R19 ;  /* 0x000000ffff197224 */ /* 0x000fe400078e0013 */
[----:B------:R-:W2:Y:S01]  /*60e90*/  LDL.LU.64 R18, [R1+0x32d8] ;  /* 0x0032d80001127983 */ /* 0x000ea20000300a00 */
[----:B------:R-:W2:Y:S11]  /*60ea0*/  LDL.LU.64 R16, [R1+0x32d0] ;  /* 0x0032d00001107983 */ /* 0x000eb60000300a00 */
[----:B------:R-:W-:Y:S06]  /*60eb0*/  @!UPT UIADD3 URZ, URZ, URZ, URZ ;  /* 0x0000003f3f3ff290 */ /* 0x000fec000fffe03f */
[----:B------:R-:W-:Y:S01]  /*60ec0*/  STL.64 [R1+0x600], R8 ;  /* 0x0006000801007387 */ /* 0x000fe20000100a00 */
[----:B------:R0:W-:Y:S02]  /*60ed0*/  STL.64 [R1+0x608], R10 ;  /* 0x0006080a01007387 */ /* 0x0001e40000100a00 */
[----:B------:R-:W-:Y:S02]  /*60ee0*/  IMAD.MOV.U32 R13, RZ, RZ, R10 ;  /* 0x000000ffff0d7224 */ /* 0x000fe400078e000a */
[----:B0-----:R-:W2:Y:S03]  /*60ef0*/  LDL.LU.64 R10, [R1+0x32c8] ;  /* 0x0032c800010a7983 */ /* 0x001ea60000300a00 */
[----:B------:R0:W-:Y:S02]  /*60f00*/  STL [R1+0x2394], R13 ;  /* 0x0023940d01007387 */ /* 0x0001e40000100800 */
[----:B---3--:R1:W-:Y:S02]  /*60f10*/  STL.64 [R1+0x3250], R14 ;  /* 0x0032500e01007387 */ /* 0x0083e40000100a00 */
[----:B------:R-:W3:Y:S01]  /*60f20*/  LDL.LU R12, [R1+0xae0] ;  /* 0x000ae000010c7983 */ /* 0x000ee20000300800 */
[----:B0-----:R-:W3:Y:S01]  /*60f30*/  LDL.LU R13, [R1+0xae4] ;  /* 0x000ae400010d7983 */ /* 0x001ee20000300800 */
[----:B-1----:R-:W3:Y:S02]  /*60f40*/  LDL.LU R14, [R1+0xae8] ;  /* 0x000ae800010e7983 */ /* 0x002ee40000300800 */
        /* <DEDUP_REMOVED lines=14> */
[----:B0-----:R-:W3:Y:S01]  /*61030*/  LDL.LU.64 R18, [R1+0x32a8] ;  /* 0x0032a80001127983 */ /* 0x001ee20000300a00 */
[----:B------:R-:W2:Y:S02]  /*61040*/  LDL.LU.64 R10, [R1+0x32a0] ;  /* 0x0032a000010a7983 */ /* 0x000ea40000300a00 */
[----:B------:R-:W2:Y:S02]  /*61050*/  LDL.LU.64 R8, [R1+0x3298] ;  /* 0x0032980001087983 */ /* 0x000ea40000300a00 */
[----:B------:R-:W-:Y:S01]  /*61060*/  STL [R1+0x31fc], R28 ;  /* 0x0031fc1c01007387 */ /* 0x000fe20000100800 */
[----:B------:R0:W-:Y:S01]  /*61070*/  STL.64 [R1+0x31f0], R26 ;  /* 0x0031f01a01007387 */ /* 0x0001e20000100a00 */
[----:B------:R-:W-:Y:S03]  /*61080*/  STL.64 [R1+0x31e8], R24 ;  /* 0x0031e81801007387 */ /* 0x000fe60000100a00 */
[----:B0-----:R-:W2:Y:S01]  /*61090*/  LDL.64 R26, [R1+0xa8] ;  /* 0x0000a800011a7983 */ /* 0x001ea20000100a00 */
[C---:B---3--:R-:W-:Y:S08]  /*610a0*/  HMMA.16816.F32 R12, R20.reuse, R18, R12 ;  /* 0x00000012140c723c */ /* 0x048ff0000000180c */
[----:B--2---:R-:W-:Y:S01]  /*610b0*/  HMMA.16816.F32 R8, R20, R26, R8 ;  /* 0x0000001a1408723c */ /* 0x004fe20000001808 */
[----:B------:R-:W-:Y:S11]  /*610c0*/  IMAD.MOV.U32 R29, RZ, RZ, R27 ;  /* 0x000000ffff1d7224 */ /* 0x000ff600078e001b */
[----:B------:R-:W-:Y:S11]  /*610d0*/  @!UPT UIADD3 URZ, URZ, URZ, URZ ;  /* 0x0000003f3f3ff290 */ /* 0x000ff6000fffe03f */
[----:B------:R0:W-:Y:S01]  /*610e0*/  STL.64 [R1+0x3a0], R8 ;  /* 0x0003a00801007387 */ /* 0x0001e20000100a00 */
[----:B------:R1:W-:Y:S03]  /*610f0*/  STL.64 [R1+0x3a8], R10 ;  /* 0x0003a80a01007387 */ /* 0x0003e60000100a00 */
[----:B0-----:R-:W2:Y:S01]  /*61100*/  LDL.LU R9, [R1+0x3290] ;  /* 0x0032900001097983 */ /* 0x001ea20000300800 */
[----:B------:R-:W-:Y:S02]  /*61110*/  STL.64 [R1+0x390], R12 ;  /* 0x0003900c01007387 */ /* 0x000fe40000100a00 */
[----:B------:R-:W-:Y:S02]  /*61120*/  STL.64 [R1+0x398], R14 ;  /* 0x0003980e01007387 */ /* 0x000fe40000100a00 */
[----:B------:R-:W3:Y:S02]  /*61130*/  LDL.LU R24, [R1+0x1500] ;  /* 0x0015000001187983 */ /* 0x000ee40000300800 */
[----:B-1----:R-:W-:Y:S01]  /*61140*/  IMAD.MOV.U32 R11, RZ, RZ, R26 ;  /* 0x000000ffff0b7224 */ /* 0x002fe200078e001a */
[----:B------:R-:W3:Y:S01]  /*61150*/  LDL.LU R25, [R1+0x1504] ;  /* 0x0015040001197983 */ /* 0x000ee20000300800 */
[----:B------:R-:W4:Y:S02]  /*61160*/  LDL.LU R26, [R1+0x1508] ;  /* 0x00150800011a7983 */ /* 0x000f240000300800 */
[----:B------:R-:W4:Y:S02]  /*61170*/  LDL.LU R27, [R1+0x150c] ;  /* 0x00150c00011b7983 */ /* 0x000f240000300800 */
[----:B----4-:R0:W-:Y:S01]  /*61180*/  STL.64 [R1+0x3208], R26 ;  /* 0x0032081a01007387 */ /* 0x0101e20000100a00 */
[----:B---3--:R1:W-:Y:S03]  /*61190*/  STL.64 [R1+0x3200], R24 ;  /* 0x0032001801007387 */ /* 0x0083e60000100a00 */
[----:B0-----:R-:W3:Y:S04]  /*611a0*/  LDL.64 R26, [R1+0x8] ;  /* 0x00000800011a7983 */ /* 0x001ee80000100a00 */
[----:B---3--:R0:W-:Y:S01]  /*611b0*/  STL.64 [R1+0x3220], R26 ;  /* 0x0032201a01007387 */ /* 0x0081e20000100a00 */
[----:B-1----:R-:W3:Y:S02]  /*611c0*/  LDL.LU R24, [R1+0x1520] ;  /* 0x0015200001187983 */ /* 0x002ee40000300800 */
[----:B------:R-:W3:Y:S01]  /*611d0*/  LDL.LU R25, [R1+0x1524] ;  /* 0x0015240001197983 */ /* 0x000ee20000300800 */
[----:B0-----:R-:W4:Y:S01]  /*611e0*/  LDL.LU R26, [R1+0x1528] ;  /* 0x00152800011a7983 */ /* 0x001f220000300800 */
[----:B------:R-:W4:Y:S02]  /*611f0*/  LDL.LU R27, [R1+0x152c] ;  /* 0x00152c00011b7983 */ /* 0x000f240000300800 */
[----:B------:R-:W2:Y:S02]  /*61200*/  LDL.LU R12, [R1+0x1540] ;  /* 0x00154000010c7983 */ /* 0x000ea40000300800 */
[----:B------:R-:W2:Y:S01]  /*61210*/  LDL.LU R13, [R1+0x1544] ;  /* 0x00154400010d7983 */ /* 0x000ea20000300800 */
[----:B------:R-:W2:Y:S01]  /*61220*/  LDL.LU R14, [R1+0x1548] ;  /* 0x00154800010e7983 */ /* 0x000ea20000300800 */
[----:B------:R-:W2:Y:S03]  /*61230*/  LDL.LU R15, [R1+0x154c] ;  /* 0x00154c00010f7983 */ /* 0x000ea60000300800 */
[----:B--2---:R0:W-:Y:S01]  /*61240*/  STL.64 [R1+0x3260], R14 ;  /* 0x0032600e01007387 */ /* 0x0041e20000100a00 */
[----:B------:R-:W-:Y:S03]  /*61250*/  STL.64 [R1+0x3258], R12 ;  /* 0x0032580c01007387 */ /* 0x000fe60000100a00 */
[----:B0-----:R-:W2:Y:S04]  /*61260*/  LDL.64 R14, [R1+0x48] ;  /* 0x00004800010e7983 */ /* 0x001ea80000100a00 */
[----:B--2---:R0:W-:Y:S04]  /*61270*/  STL.64 [R1+0x3270], R14 ;  /* 0x0032700e01007387 */ /* 0x0041e80000100a00 */
[----:B0-----:R-:W2:Y:S04]  /*61280*/  LDL.64 R14, [R1+0x58] ;  /* 0x00005800010e7983 */ /* 0x001ea80000100a00 */
[----:B--2---:R0:W-:Y:S04]  /*61290*/  STL.64 [R1+0x3288], R14 ;  /* 0x0032880e01007387 */ /* 0x0041e80000100a00 */
[----:B0-----:R-:W2:Y:S01]  /*612a0*/  LDL.64 R14, [R1+0x68] ;  /* 0x00006800010e7983 */ /* 0x001ea20000100a00 */
[----:B----4-:R0:W-:Y:S02]  /*612b0*/  STL.64 [R1+0x3230], R26 ;  /* 0x0032301a01007387 */ /* 0x0101e40000100a00 */
[----:B---3--:R-:W-:Y:S01]  /*612c0*/  STL.64 [R1+0x3228], R24 ;  /* 0x0032281801007387 */ /* 0x008fe20000100a00 */
[----:B0-----:R-:W3:Y:S04]  /*612d0*/  LDL.64 R26, [R1+0x28] ;  /* 0x00002800011a7983 */ /* 0x001ee80000100a00 */
[----:B---3--:R0:W-:Y:S04]  /*612e0*/  STL.64 [R1+0x3248], R26 ;  /* 0x0032481a01007387 */ /* 0x0081e80000100a00 */
[----:B0-----:R-:W3:Y:S01]  /*612f0*/  LDL.64 R26, [R1+0x38] ;  /* 0x00003800011a7983 */ /* 0x001ee20000100a00 */
[----:B------:R-:W-:-:S02]  /*61300*/  IMAD.MOV.U32 R4, RZ, RZ, R18 ;  /* 0x000000ffff047224 */ /* 0x000fc400078e0012 */
[----:B------:R-:W-:Y:S02]  /*61310*/  IMAD.MOV.U32 R3, RZ, RZ, R19 ;  /* 0x000000ffff037224 */ /* 0x000fe400078e0013 */
[----:B------:R-:W0:Y:S04]  /*61320*/  LDSM.16.MT88.4 R16, [R9+0x16100] ;  /* 0x016100000910783b */ /* 0x000e280000004200 */
[----:B---3--:R1:W-:Y:S01]  /*61330*/  STL.64 [R1+0x3268], R26 ;  /* 0x0032681a01007387 */ /* 0x0083e20000100a00 */
[----:B------:R-:W3:Y:S02]  /*61340*/  LDL.LU R24, [R1+0x1550] ;  /* 0x0015500001187983 */ /* 0x000ee40000300800 */
[----:B------:R-:W3:Y:S01]  /*61350*/  LDL.LU R25, [R1+0x1554] ;  /* 0x0015540001197983 */ /* 0x000ee20000300800 */
[----:B-1----:R-:W4:Y:S01]  /*61360*/  LDL.LU R26, [R1+0x1558] ;  /* 0x00155800011a7983 */ /* 0x002f220000300800 */
[----:B------:R-:W4:Y:S03]  /*61370*/  LDL.LU R27, [R1+0x155c] ;  /* 0x00155c00011b7983 */ /* 0x000f260000300800 */
[----:B----4-:R-:W-:Y:S01]  /*61380*/  STL.64 [R1+0x3280], R26 ;  /* 0x0032801a01007387 */ /* 0x010fe20000100a00 */
[----:B---3--:R1:W-:Y:S03]  /*61390*/  STL.64 [R1+0x3278], R24 ;  /* 0x0032781801007387 */ /* 0x0083e60000100a00 */
[----:B-1----:R-:W3:Y:S01]  /*613a0*/  LDL.LU R24, [R1+0x1560] ;  /* 0x0015600001187983 */ /* 0x002ee20000300800 */
[----:B------:R-:W3:Y:S02]  /*613b0*/  LDL.LU R25, [R1+0x1564] ;  /* 0x0015640001197983 */ /* 0x000ee40000300800 */
[----:B------:R-:W3:Y:S02]  /*613c0*/  LDL.LU R26, [R1+0x1568] ;  /* 0x00156800011a7983 */ /* 0x000ee40000300800 */
[----:B------:R-:W3:Y:S01]  /*613d0*/  LDL.LU R27, [R1+0x156c] ;  /* 0x00156c00011b7983 */ /* 0x000ee20000300800 */
[----:B------:R-:W-:Y:S01]  /*613e0*/  STL.64 [R1+0x31d8], R6 ;  /* 0x0031d80601007387 */ /* 0x000fe20000100a00 */
[----:B------:R1:W-:Y:S03]  /*613f0*/  STL [R1+0x31d0], R4 ;  /* 0x0031d00401007387 */ /* 0x0003e60000100800 */
[----:B-1----:R-:W2:Y:S01]  /*61400*/  LDL.LU R4, [R1+0x1570] ;  /* 0x0015700001047983 */ /* 0x002ea20000300800 */
[----:B------:R-:W2:Y:S02]  /*61410*/  LDL.LU R5, [R1+0x1574] ;  /* 0x0015740001057983 */ /* 0x000ea40000300800 */
[----:B------:R-:W2:Y:S02]  /*61420*/  LDL.LU R6, [R1+0x1578] ;  /* 0x0015780001067983 */ /* 0x000ea40000300800 */
[----:B------:R-:W2:Y:S01]  /*61430*/  LDL.LU R7, [R1+0x157c] ;  /* 0x00157c0001077983 */ /* 0x000ea20000300800 */
[----:B0-----:R-:W-:Y:S01]  /*61440*/  STL.64 [R1+0x3098], R18 ;  /* 0x0030981201007387 */ /* 0x001fe20000100a00 */
[----:B------:R0:W-:Y:S03]  /*61450*/  STL.64 [R1+0x3090], R16 ;  /* 0x0030901001007387 */ /* 0x0001e60000100a00 */
[----:B0-----:R-:W4:Y:S01]  /*61460*/  LDL.LU R16, [R1+0x13e0] ;  /* 0x0013e00001107983 */ /* 0x001f220000300800 */
[----:B------:R-:W4:Y:S02]  /*61470*/  LDL.LU R17, [R1+0x13e4] ;  /* 0x0013e40001117983 */ /* 0x000f240000300800 */
[----:B------:R-:W3:Y:S02]  /*61480*/  LDL.LU R18, [R1+0x13e8] ;  /* 0x0013e80001127983 */ /* 0x000ee40000300800 */
[----:B------:R-:W3:Y:S01]  /*61490*/  LDL.LU R19, [R1+0x13ec] ;  /* 0x0013ec0001137983 */ /* 0x000ee20000300800 */
[C---:B--2---:R-:W-:Y:S01]  /*614a0*/  HMMA.16816.F32 R4, R20.reuse, R14, R4 ;  /* 0x0000000e1404723c */ /* 0x044fe20000001804 */
[----:B---3--:R-:W-:Y:S01]  /*614b0*/  STL.64 [R1+0x30b0], R18 ;  /* 0x0030b01201007387 */ /* 0x008fe20000100a00 */
[----:B----4-:R-:W-:Y:S11]  /*614c0*/  STL.64 [R1+0x30a8], R16 ;  /* 0x0030a81001007387 */ /* 0x010ff60000100a00 */
[----:B------:R-:W-:Y:S10]  /*614d0*/  @!UPT UIADD3 URZ, URZ, URZ, URZ ;  /* 0x0000003f3f3ff290 */ /* 0x000ff4000fffe03f */
[----:B------:R0:W-:Y:S01]  /*614e0*/  STL.64 [R1+0x380], R4 ;  /* 0x0003800401007387 */ /* 0x0001e20000100a00 */
[----:B------:R1:W-:Y:S02]  /*614f0*/  STL.64 [R1+0x388], R6 ;  /* 0x0003880601007387 */ /* 0x0003e40000100a00 */
[----:B0-----:R-:W-:Y:S02]  /*61500*/  IMAD.MOV.U32 R4, RZ, RZ, R15 ;  /* 0x000000ffff047224 */ /* 0x001fe400078e000f */
[----:B-1----:R-:W-:Y:S02]  /*61510*/  IMAD.MOV.U32 R6, RZ, RZ, R14 ;  /* 0x000000ffff067224 */ /* 0x002fe400078e000e */
        /* <DEDUP_REMOVED lines=11> */
[----:B------:R0:W-:Y:S04]  /*615d0*/  STL [R1+0x3238], R4 ;  /* 0x0032380401007387 */ /* 0x0001e80000100800 */
[----:B0-----:R-:W3:Y:S01]  /*615e0*/  LDL.LU R4, [R1+0x1530] ;  /* 0x0015300001047983 */ /* 0x001ee20000300800 */
[----:B------:R-:W3:Y:S02]  /*615f0*/  LDL.LU R5, [R1+0x1534] ;  /* 0x0015340001057983 */ /* 0x000ee40000300800 */
[----:B------:R-:W3:Y:S02]  /*61600*/  LDL.LU R6, [R1+0x1538] ;  /* 0x0015380001067983 */ /* 0x000ee40000300800 */
[----:B------:R-:W3:Y:S01]  /*61610*/  LDL.LU R7, [R1+0x153c] ;  /* 0x00153c0001077983 */ /* 0x000ee20000300800 */
        /* <DEDUP_REMOVED lines=9> */
[----:B------:R-:W4:Y:S01]  /*616b0*/  LDL R8, [R1+0x2350] ;  /* 0x0023500001087983 */ /* 0x000f220000100800 */
[----:B------:R-:W-:Y:S01]  /*616c0*/  STL.64 [R1+0x3218], R10 ;  /* 0x0032180a01007387 */ /* 0x000fe20000100a00 */
[----:B--2---:R-:W-:Y:S03]  /*616d0*/  HMMA.16816.F32 R12, R20, R26, R12 ;  /* 0x0000001a140c723c */ /* 0x004fe6000000180c */
[----:B----4-:R0:W-:Y:S04]  /*616e0*/  STL.64 [R1+0x3210], R8 ;  /* 0x0032100801007387 */ /* 0x0101e80000100a00 */
[----:B0-----:R-:W2:Y:S01]  /*616f0*/  LDL.LU R8, [R1+0x1510] ;  /* 0x0015100001087983 */ /* 0x001ea20000300800 */
[----:B------:R-:W2:Y:S02]  /*61700*/  LDL.LU R9, [R1+0x1514] ;  /* 0x0015140001097983 */ /* 0x000ea40000300800 */
[----:B------:R-:W2:Y:S02]  /*61710*/  LDL.LU R10, [R1+0x1518] ;  /* 0x00151800010a7983 */ /* 0x000ea40000300800 */
[----:B------:R-:W2:Y:S11]  /*61720*/  LDL.LU R11, [R1+0x151c] ;  /* 0x00151c00010b7983 */ /* 0x000eb60000300800 */
[----:B------:R0:W-:Y:S01]  /*61730*/  STL.64 [R1+0x350], R12 ;  /* 0x0003500c01007387 */ /* 0x0001e20000100a00 */
[----:B------:R1:W-:Y:S02]  /*61740*/  STL.64 [R1+0x358], R14 ;  /* 0x0003580e01007387 */ /* 0x0003e40000100a00 */
[----:B0-----:R-:W-:Y:S01]  /*61750*/  IMAD.MOV.U32 R13, RZ, RZ, R26 ;  /* 0x000000ffff0d7224 */ /* 0x001fe200078e001a */
[----:B-1----:R-:W4:Y:S01]  /*61760*/  LDL.LU.64 R14, [R1+0x3250] ;  /* 0x00325000010e7983 */ /* 0x002f220000300a00 */
[----:B------:R-:W-:-:S02]  /*61770*/  IMAD.MOV.U32 R12, RZ, RZ, R27 ;  /* 0x000000ffff0c7224 */ /* 0x000fc400078e001b */
[----:B------:R-:W3:Y:S02]  /*61780*/  LDL.LU.64 R26, [R1+0x3248] ;  /* 0x00324800011a7983 */ /* 0x000ee40000300a00 */
[----:B---3--:R-:W-:Y:S01]  /*61790*/  HMMA.16816.F32 R4, R20, R26, R4 ;  /* 0x0000001a1404723c */ /* 0x008fe20000001804 */
[----:B------:R-:W-:Y:S11]  /*617a0*/  IMAD.MOV.U32 R28, RZ, RZ, R26 ;  /* 0x000000ffff1c7224 */ /* 0x000ff600078e001a */
[----:B------:R-:W-:Y:S11]  /*617b0*/  @!UPT UIADD3 URZ, URZ, URZ, URZ ;  /* 0x0000003f3f3ff290 */ /* 0x000ff6000fffe03f */
[----:B------:R0:W-:Y:S01]  /*617c0*/  STL.64 [R1+0x340], R4 ;  /* 0x0003400401007387 */ /* 0x0001e20000100a00 */
[----:B------:R1:W-:Y:S02]  /*617d0*/  STL.64 [R1+0x348], R6 ;  /* 0x0003480601007387 */ /* 0x0003e40000100a00 */
[----:B0-----:R-:W-:Y:S01]  /*617e0*/  IMAD.MOV.U32 R5, RZ, RZ, R27 ;  /* 0x000000ffff057224 */ /* 0x001fe200078e001b */
[----:B-1----:R-:W3:Y:S01]  /*617f0*/  LDL.LU.64 R6, [R1+0x3240] ;  /* 0x0032400001067983 */ /* 0x002ee20000300a00 */
[----:B------:R-:W2:Y:S02]  /*61800*/  LDL.LU R4, [R1+0x3238] ;  /* 0x0032380001047983 */ /* 0x000ea40000300800 */
[----:B------:R-:W2:Y:S02]  /*61810*/  LDL.LU.64 R26, [R1+0x3230] ;  /* 0x00323000011a7983 */ /* 0x000ea40000300a00 */
[----:B------:R-:W2:Y:S02]  /*61820*/  LDL.LU.64 R24, [R1+0x3228] ;  /* 0x0032280001187983 */ /* 0x000ea40000300a00 */
[----:B------:R-:W-:-:S02]  /*61830*/  IMAD.MOV.U32 R18, RZ, RZ, R2 ;  /* 0x000000ffff127224 */ /* 0x000fc400078e0002 */
[----:B------:R-:W-:-:S07]  /*61840*/  IMAD.MOV.U32 R19, RZ, RZ, R0 ;  /* 0x000000ffff137224 */ /* 0x000fce00078e0000 */
[C---:B--2---:R-:W-:Y:S11]  /*61850*/  HMMA.16816.F32 R24, R20.reuse, R18, R24 ;  /* 0x000000121418723c */ /* 0x044ff60000001818 */
[----:B------:R-:W-:Y:S11]  /*61860*/  @!UPT UIADD3 URZ, URZ, URZ, URZ ;  /* 0x0000003f3f3ff290 */ /* 0x000ff6000fffe03f */
[----:B------:R-:W-:Y:S01]  /*61870*/  @!UPT UIADD3 URZ, URZ, URZ, URZ ;  /* 0x0000003f3f3ff290 */ /* 0x000fe2000fffe03f */
[----:B------:R-:W-:Y:S01]  /*61880*/  STL.64 [R1+0x330], R24 ;  /* 0x0003301801007387 */ /* 0x000fe20000100a00 */
[----:B------:R0:W-:Y:S03]  /*61890*/  STL.64 [R1+0x338], R26 ;  /* 0x0003381a01007387 */ /* 0x0001e60000100a00 */
[----:B0-----:R-:W2:Y:S01]  /*618a0*/  LDL.LU.64 R26, [R1+0x3220] ;  /* 0x00322000011a7983 */ /* 0x001ea20000300a00 */
[----:B------:R-:W-:Y:S01]  /*618b0*/  STL.64 [R1+0x30c0], R18 ;  /* 0x0030c01201007387 */ /* 0x000fe20000100a00 */
[----:B--2---:R-:W-:Y:S01]  /*618c0*/  HMMA.16816.F32 R8, R20, R26, R8 ;  /* 0x0000001a1408723c */ /* 0x004fe20000001808 */
[----:B------:R-:W-:Y:S02]  /*618d0*/  IMAD.MOV.U32 R2, RZ, RZ, R26 ;  /* 0x000000ffff027224 */ /* 0x000fe400078e001a */
[----:B------:R-:W-:Y:S11]  /*618e0*/  IMAD.MOV.U32 R0, RZ, RZ, R27 ;  /* 0x000000ffff007224 */ /* 0x000ff600078e001b */
[----:B------:R-:W-:Y:S09]  /*618f0*/  @!UPT UIADD3 URZ, URZ, URZ, URZ ;  /* 0x0000003f3f3ff290 */ /* 0x000ff2000fffe03f */
[----:B------:R-:W-:Y:S01]  /*61900*/  STL.64 [R1+0x320], R8 ;  /* 0x0003200801007387 */ /* 0x000fe20000100a00 */
[----:B------:R0:W-:Y:S03]  /*61910*/  STL.64 [R1+0x328], R10 ;  /* 0x0003280a01007387 */ /* 0x0001e60000100a00 */
[----:B0-----:R-:W2:Y:S01]  /*61920*/  LDL.LU.64 R10, [R1+0x3218] ;  /* 0x00321800010a7983 */ /* 0x001ea20000300a00 */
[----:B------:R-:W2:Y:S02]  /*61930*/  LDL.LU.64 R8, [R1+0x3210] ;  /* 0x0032100001087983 */ /* 0x000ea40000300a00 */
[----:B------:R-:W4:Y:S02]  /*61940*/  LDL.LU.64 R26, [R1+0x3208] ;  /* 0x00320800011a7983 */ /* 0x000f240000300a00 */
[----:B------:R-:W4:Y:S02]  /*61950*/  LDL.LU.64 R24, [R1+0x3200] ;  /* 0x0032000001187983 */ /* 0x000f240000300a00 */
[----:B------:R-:W-:-:S02]  /*61960*/  IMAD.MOV.U32 R18, RZ, RZ, R28 ;  /* 0x000000ffff127224 */ /* 0x000fc400078e001c */
[----:B------:R-:W-:Y:S01]  /*61970*/  IMAD.MOV.U32 R19, RZ, RZ, R5 ;  /* 0x000000ffff137224 */ /* 0x000fe200078e0005 */
[----:B------:R-:W2:Y:S01]  /*61980*/  LDL.LU R28, [R1+0x31fc] ;  /* 0x0031fc00011c7983 */ /* 0x000ea20000300800 */
[----:B------:R-:W2:Y:S03]  /*61990*/  LDL.LU R5, [R1+0x31f8] ;  /* 0x0031f80001057983 */ /* 0x000ea60000300800 */
[----:B------:R0:W-:Y:S02]  /*619a0*/  STL.64 [R1+0x30d8], R18 ;  /* 0x0030d81201007387 */ /* 0x0001e40000100a00 */
[----:B0-----:R-:W-:Y:S02]  /*619b0*/  IMAD.MOV.U32 R18, RZ, RZ, R13 ;  /* 0x000000ffff127224 */ /* 0x001fe400078e000d */
[----:B------:R-:W-:Y:S01]  /*619c0*/  IMAD.MOV.U32 R19, RZ, RZ, R12 ;  /* 0x000000ffff137224 */ /* 0x000fe200078e000c */
[----:B----4-:R-:W-:Y:S11]  /*619d0*/  HMMA.16816.F32 R24, R20, R14, R24 ;  /* 0x0000000e1418723c */ /* 0x010ff60000001818 */
[----:B------:R-:W-:Y:S11]  /*619e0*/  @!UPT UIADD3 URZ, URZ, URZ, URZ ;  /* 0x0000003f3f3ff290 */ /* 0x000ff6000fffe03f */
[----:B------:R-:W-:Y:S01]  /*619f0*/  @!UPT UIADD3 URZ, URZ, URZ, URZ ;  /* 0x0000003f3f3ff290 */ /* 0x000fe2000fffe03f */
[----:B------:R-:W-:Y:S01]  /*61a00*/  STL.64 [R1+0x310], R24 ;  /* 0x0003101801007387 */ /* 0x000fe20000100a00 */
[----:B------:R0:W-:Y:S03]  /*61a10*/  STL.64 [R1+0x318], R26 ;  /* 0x0003181a01007387 */ /* 0x0001e60000100a00 */
[----:B0-----:R-:W4:Y:S01]  /*61a20*/  LDL.LU.64 R26, [R1+0x31f0] ;  /* 0x0031f000011a7983 */ /* 0x001f220000300a00 */
[----:B------:R-:W3:Y:S02]  /*61a30*/  LDL.LU.64 R24, [R1+0x31e8] ;  /* 0x0031e80001187983 */ /* 0x000ee40000300a00 */
[----:B------:R-:W-:Y:S02]  /*61a40*/  STL.64 [R1+0x30f0], R18 ;  /* 0x0030f01201007387 */ /* 0x000fe40000100a00 */
[----:B------:R0:W-:Y:S01]  /*61a50*/  STL.64 [R1+0x30b8], R14 ;  /* 0x0030b80e01007387 */ /* 0x0001e20000100a00 */
[----:B------:R-:W3:Y:S01]  /*61a60*/  LDL.LU R12, [R1+0x1400] ;  /* 0x00140000010c7983 */ /* 0x000ee20000300800 */
[----:B------:R-:W3:Y:S03]  /*61a70*/  LDL.LU R13, [R1+0x1404] ;  /* 0x00140400010d7983 */ /* 0x000ee60000300800 */
[----:B0-----:R-:W3:Y:S01]  /*61a80*/  LDL.LU R14, [R1+0x1408] ;  /* 0x00140800010e7983 */ /* 0x001ee20000300800 */
[----:B------:R-:W3:Y:S02]  /*61a90*/  LDL.LU R15, [R1+0x140c] ;  /* 0x00140c00010f7983 */ /* 0x000ee40000300800 */
[----:B--2---:R-:W-:-:S02]  /*61aa0*/  IMAD.MOV.U32 R18, RZ, RZ, R10 ;  /* 0x000000ffff127224 */ /* 0x004fc400078e000a */
[----:B------:R-:W-:Y:S01]  /*61ab0*/  IMAD.MOV.U32 R19, RZ, RZ, R17 ;  /* 0x000000ffff137224 */ /* 0x000fe200078e0011 */
[----:B------:R-:W2:Y:S04]  /*61ac0*/  LDL.LU R10, [R1+0x31e4] ;  /* 0x0031e400010a7983 */ /* 0x000ea80000300800 */
[----:B------:R-:W-:Y:S04]  /*61ad0*/  STL.64 [R1+0x3108], R18 ;  /* 0x0031081201007387 */ /* 0x000fe80000100a00 */
[----:B---3--:R-:W-:Y:S01]  /*61ae0*/  STL.64 [R1+0x30d0], R14 ;  /* 0x0030d00e01007387 */ /* 0x008fe20000100a00 */
[----:B------:R0:W-:Y:S03]  /*61af0*/  STL.64 [R1+0x30c8], R12 ;  /* 0x0030c80c01007387 */ /* 0x0001e60000100a00 */
        /* <DEDUP_REMOVED lines=8> */
[----:B------:R-:W-:Y:S01]  /*61b80*/  IMAD.MOV.U32 R19, RZ, RZ, R4 ;  /* 0x000000ffff137224 */ /* 0x000fe200078e0004 */
[----:B--2---:R-:W-:Y:S01]  /*61b90*/  STL.64 [R1+0x30e8], R14 ;  /* 0x0030e80e01007387 */ /* 0x004fe20000100a00 */
[----:B---3--:R0:W-:Y:S03]  /*61ba0*/  STL.64 [R1+0x30e0], R12 ;  /* 0x0030e00c01007387 */ /* 0x0081e60000100a00 */
[----:B0-----:R-:W2:Y:S01]  /*61bb0*/  LDL.LU R12, [R1+0x1420] ;  /* 0x00142000010c7983 */ /* 0x001ea20000300800 */
[----:B------:R-:W2:Y:S02]  /*61bc0*/  LDL.LU R13, [R1+0x1424] ;  /* 0x00142400010d7983 */ /* 0x000ea40000300800 */
[----:B------:R-:W3:Y:S02]  /*61bd0*/  LDL.LU R14, [R1+0x1428] ;  /* 0x00142800010e7983 */ /* 0x000ee40000300800 */
[----:B------:R-:W3:Y:S01]  /*61be0*/  LDL.LU R15, [R1+0x142c] ;  /* 0x00142c00010f7983 */ /* 0x000ee20000300800 */
        /* <DEDUP_REMOVED lines=8> */
[----:B------:R-:W-:Y:S01]  /*61c70*/  IMAD.MOV.U32 R19, RZ, RZ, R29 ;  /* 0x000000ffff137224 */ /* 0x000fe200078e001d */
[----:B------:R-:W2:Y:S04]  /*61c80*/  LDL.LU R11, [R1+0x31e0] ;  /* 0x0031e000010b7983 */ /* 0x000ea80000300800 */
[----:B------:R0:W-:Y:S01]  /*61c90*/  STL.64 [R1+0x3160], R18 ;  /* 0x0031601201007387 */ /* 0x0001e20000100a00 */
[----:B---3--:R-:W-:Y:S02]  /*61ca0*/  STL.64 [R1+0x3100], R14 ;  /* 0x0031000e01007387 */ /* 0x008fe40000100a00 */
[----:B------:R1:W-:Y:S02]  /*61cb0*/  STL.64 [R1+0x30f8], R12 ;  /* 0x0030f80c01007387 */ /* 0x0003e40000100a00 */
[----:B0-----:R-:W-:-:S02]  /*61cc0*/  IMAD.MOV.U32 R18, RZ, RZ, R28 ;  /* 0x000000ffff127224 */ /* 0x001fc400078e001c */
[----:B----4-:R-:W-:Y:S01]  /*61cd0*/  IMAD.MOV.U32 R19, RZ, RZ, R27 ;  /* 0x000000ffff137224 */ /* 0x010fe200078e001b */
[----:B-1----:R-:W3:Y:S01]  /*61ce0*/  LDL.LU R12, [R1+0x1430] ;  /* 0x00143000010c7983 */ /* 0x002ee20000300800 */
[----:B------:R-:W3:Y:S02]  /*61cf0*/  LDL.LU R13, [R1+0x1434] ;  /* 0x00143400010d7983 */ /* 0x000ee40000300800 */
[----:B------:R-:W4:Y:S02]  /*61d00*/  LDL.LU R14, [R1+0x1438] ;  /* 0x00143800010e7983 */ /* 0x000f240000300800 */
[----:B------:R-:W4:Y:S01]  /*61d10*/  LDL.LU R15, [R1+0x143c] ;  /* 0x00143c00010f7983 */ /* 0x000f220000300800 */
[----:B------:R0:W-:Y:S04]  /*61d20*/  STL.64 [R1+0x3178], R18 ;  /* 0x0031781201007387 */ /* 0x0001e80000100a00 */
[----:B0-----:R-:W2:Y:S04]  /*61d30*/  LDL.64 R18, [R1+0xe8] ;  /* 0x0000e80001127983 */ /* 0x001ea80000100a00 */
[----:B--2---:R-:W-:Y:S01]  /*61d40*/  STL.64 [R1+0x3190], R18 ;  /* 0x0031901201007387 */ /* 0x004fe20000100a00 */
[----:B----4-:R-:W-:Y:S02]  /*61d50*/  STL.64 [R1+0x3118], R14 ;  /* 0x0031180e01007387 */ /* 0x010fe40000100a00 */
[----:B---3--:R0:W-:Y:S02]  /*61d60*/  STL.64 [R1+0x3110], R12 ;  /* 0x0031100c01007387 */ /* 0x0081e40000100a00 */
        /* <DEDUP_REMOVED lines=17> */
[----:B------:R-:W4:Y:S02]  /*61e80*/  LDL.LU R27, [R1+0x12ac] ;  /* 0x0012ac00011b7983 */ /* 0x000f240000300800 */
[----:B------:R-:W-:Y:S01]  /*61e90*/  IMAD.MOV.U32 R19, RZ, RZ, R5 ;  /* 0x000000ffff137224 */ /* 0x000fe200078e0005 */
        /* <DEDUP_REMOVED lines=38> */
[----:B------:R-:W4:Y:S01]  /*62100*/  LDL.LU R4, [R1+0x31d0] ;  /* 0x0031d00001047983 */ /* 0x000f220000300800 */
[----:B---3--:R-:W-:Y:S02]  /*62110*/  HMMA.16816.F32 R20, R20, R6, R24 ;  /* 0x000000061414723c */ /* 0x008fe40000001818 */
[----:B------:R-:W2:Y:S01]  /*62120*/  LDL.LU.64 R26, [R1+0x31c8] ;  /* 0x0031c800011a7983 */ /* 0x000ea20000300a00 */
[----:B------:R-:W2:Y:S11]  /*62130*/  LDL.LU.64 R24, [R1+0x31c0] ;  /* 0x0031c00001187983 */ /* 0x000eb60000300a00 */
[----:B------:R-:W-:Y:S09]  /*62140*/  @!UPT UIADD3 URZ, URZ, URZ, URZ ;  /* 0x0000003f3f3ff290 */ /* 0x000ff2000fffe03f */
[----:B------:R-:W-:Y:S01]  /*62150*/  STL.64 [R1+0x2f0], R20 ;  /* 0x0002f01401007387 */ /* 0x000fe20000100a00 */
[----:B------:R-:W-:Y:S02]  /*62160*/  STL.64 [R1+0x2f8], R22 ;  /* 0x0002f81601007387 */ /* 0x000fe40000100a00 */
[----:B------:R-:W-:Y:S01]  /*62170*/  STL.64 [R1+0x30a0], R6 ;  /* 0x0030a00601007387 */ /* 0x000fe20000100a00 */
        /* <DEDUP_REMOVED lines=40> */
[----:B----4-:R-:W-:Y:S02]  /*62400*/  IMAD.MOV.U32 R22, RZ, RZ, R4 ;  /* 0x000000ffff167224 */ /* 0x010fe400078e0004 */
        /* <DEDUP_REMOVED lines=54> */
[----:B------:R-:W2:Y:S01]  /*62770*/  LDL.LU.64 R16, [R1+0x30a8] ;  /* 0x0030a80001107983 */ /* 0x000ea20000300a00 */
[C---:B---3--:R-:W-:Y:S01]  /*62780*/  HMMA.16816.F32 R20, R24.reuse, R6, R20 ;  /* 0x000000061814723c */ /* 0x048fe20000001814 */
[----:B------:R-:W3:Y:S11]  /*62790*/  LDL.LU R4, [R1+0x13d0] ;  /* 0x0013d00001047983 */ /* 0x000ef60000300800 */
[----:B------:R-:W-:Y:S11]  /*627a0*/  @!UPT UIADD3 URZ, URZ, URZ, URZ ;  /* 0x0000003f3f3ff290 */ /* 0x000ff6000fffe03f */
[----:B------:R-:W-:Y:S01]  /*627b0*/  STL.64 [R1+0x4c0], R20 ;  /* 0x0004c01401007387 */ /* 0x000fe20000100a00 */
[----:B------:R-:W-:Y:S01]  /*627c0*/  STL.64 [R1+0x4c8], R22 ;  /* 0x0004c81601007387 */ /* 0x000fe20000100a00 */
[C---:B--2---:R-:W-:Y:S11]  /*627d0*/  HMMA.16816.F32 R16, R24.reuse, R14, R16 ;  /* 0x0000000e1810723c */ /* 0x044ff60000001810 */
[----:B------:R-:W-:Y:S11]  /*627e0*/  @!UPT UIADD3 URZ, URZ, URZ, URZ ;  /* 0x0000003f3f3ff290 */ /* 0x000ff6000fffe03f */
[----:B------:R-:W-:Y:S01]  /*627f0*/  @!UPT UIADD3 URZ, URZ, URZ, URZ ;  /* 0x0000003f3f3ff290 */ /* 0x000fe2000fffe03f */
        /* <DEDUP_REMOVED lines=9> */
[----:B------:R-:W-:Y:S01]  /*62890*/  STL [R1+0x2fa8], R15 ;  /* 0x002fa80f01007387 */ /* 0x000fe20000100800 */
[----:B------:R0:W-:Y:S03]  /*628a0*/  STL [R1+0x2ff0], R14 ;  /* 0x002ff00e01007387 */ /* 0x0001e60000100800 */
[----:B0-----:R-:W4:Y:S04]  /*628b0*/  LDL.64 R14, [R1+0x98] ;  /* 0x00009800010e7983 */ /* 0x001f280000100a00 */
[----:B----4-:R0:W-:Y:S01]  /*628c0*/  STL.64 [R1+0x3030], R14 ;  /* 0x0030300e01007387 */ /* 0x0101e20000100a00 */
[----:B------:R-:W4:Y:S02]  /*628d0*/  LDL.LU R12, [R1+0x11d0] ;  /* 0x0011d000010c7983 */ /* 0x000f240000300800 */
[----:B------:R-:W4:Y:S01]  /*628e0*/  LDL.LU R13, [R1+0x11d4] ;  /* 0x0011d400010d7983 */ /* 0x000f220000300800 */
        /* <DEDUP_REMOVED lines=9> */
[----:B------:R0:W-:Y:S02]  /*62980*/  STL.64 [R1+0x3040], R14 ;  /* 0x0030400e01007387 */ /* 0x0001e40000100a00 */
[----:B----4-:R-:W-:Y:S01]  /*62990*/  STL.64 [R1+0x3038], R12 ;  /* 0x0030380c01007387 */ /* 0x010fe20000100a00 */
[----:B0-----:R-:W4:Y:S01]  /*629a0*/  LDL.64 R14, [R1+0xd8] ;  /* 0x0000d800010e7983 */ /* 0x001f220000100a00 */
[----:B---3--:R-:W-:Y:S03]  /*629b0*/  HMMA.16816.F32 R4, R24, R10, R4 ;  /* 0x0000000a1804723c */ /* 0x008fe60000001804 */
[----:B----4-:R0:W-:Y:S02]  /*629c0*/  STL.64 [R1+0x3058], R14 ;  /* 0x0030580e01007387 */ /* 0x0101e40000100a00 */
[----:B0-----:R-:W-:-:S02]  /*629d0*/  IMAD.MOV.U32 R14, RZ, RZ, R2 ;  /* 0x000000ffff0e7224 */ /* 0x001fc400078e0002 */
[----:B------:R-:W-:-:S05]  /*629e0*/  IMAD.MOV.U32 R15, RZ, RZ, R0 ;  /* 0x000000ffff0f7224 */ /* 0x000fca00078e0000 */
[----:B------:R0:W-:Y:S04]  /*629f0*/  STL.64 [R1+0x3070], R14 ;  /* 0x0030700e01007387 */ /* 0x0001e80000100a00 */
[----:B0-----:R-:W3:Y:S04]  /*62a00*/  LDL.64 R14, [R1+0xf8] ;  /* 0x0000f800010e7983 */ /* 0x001ee80000100a00 */
[----:B---3--:R0:W-:Y:S01]  /*62a10*/  STL.64 [R1+0x3088], R14 ;  /* 0x0030880e01007387 */ /* 0x0081e20000100a00 */
[----:B------:R-:W2:Y:S02]  /*62a20*/  LDL.LU R12, [R1+0x1210] ;  /* 0x00121000010c7983 */ /* 0x000ea40000300800 */
[----:B------:R-:W2:Y:S01]  /*62a30*/  LDL.LU R13, [R1+0x1214] ;  /* 0x00121400010d7983 */ /* 0x000ea20000300800 */
[----:B0-----:R-:W2:Y:S01]  /*62a40*/  LDL.LU R14, [R1+0x1218] ;  /* 0x00121800010e7983 */ /* 0x001ea20000300800 */
[----:B------:R-:W2:Y:S02]  /*62a50*/  LDL.LU R15, [R1+0x121c] ;  /* 0x00121c00010f7983 */ /* 0x000ea40000300800 */
[----:B------:R-:W-:Y:S02]  /*62a60*/  STL.64 [R1+0x4a0], R4 ;  /* 0x0004a00401007387 */ /* 0x000fe40000100a00 */
[----:B------:R0:W-:Y:S02]  /*62a70*/  STL.64 [R1+0x4a8], R6 ;  /* 0x0004a80601007387 */ /* 0x0001e40000100a00 */
[----:B0-----:R-:W3:Y:S01]  /*62a80*/  LDL.LU.64 R6, [R1+0x30a0] ;  /* 0x0030a00001067983 */ /* 0x001ee20000300a00 */
[----:B------:R-:W-:Y:S02]  /*62a90*/  STL [R1+0x2f9c], R10 ;  /* 0x002f9c0a01007387 */ /* 0x000fe40000100800 */
[----:B------:R-:W-:Y:S01]  /*62aa0*/  STL [R1+0x2f98], R11 ;  /* 0x002f980b01007387 */ /* 0x000fe20000100800 */
        /* <DEDUP_REMOVED lines=8> */
[----:B-1----:R-:W4:Y:S02]  /*62b30*/  LDL.LU R26, [R1+0x11c8] ;  /* 0x0011c800011a7983 */ /* 0x002f240000300800 */
        /* <DEDUP_REMOVED lines=21> */
[----:B------:R-:W-:Y:S01]  /*62c90*/  STL [R1+0x2fa4], R5 ;  /* 0x002fa40501007387 */ /* 0x000fe20000100800 */
[----:B------:R-:W-:Y:S01]  /*62ca0*/  STL [R1+0x2fa0], R9 ;  /* 0x002fa00901007387 */ /* 0x000fe20000100800 */
[C---:B---3--:R-:W-:Y:S11]  /*62cb0*/  HMMA.16816.F32 R20, R16.reuse, R14, R20 ;  /* 0x0000000e1014723c */ /* 0x048ff60000001814 */
[----:B------:R-:W-:Y:S11]  /*62cc0*/  @!UPT UIADD3 URZ, URZ, URZ, URZ ;  /* 0x0000003f3f3ff290 */ /* 0x000ff6000fffe03f */
[----:B------:R-:W-:Y:S01]  /*62cd0*/  @!UPT UIADD3 URZ, URZ, URZ, URZ ;  /* 0x0000003f3f3ff290 */ /* 0x000fe2000fffe03f */
[----:B------:R0:W-:Y:S01]  /*62ce0*/  STL.64 [R1+0x200], R20 ;  /* 0x0002001401007387 */ /* 0x0001e20000100a00 */
[----:B------:R-:W-:Y:S02]  /*62cf0*/  STL.64 [R1+0x208], R22 ;  /* 0x0002081601007387 */ /* 0x000fe40000100a00 */
[----:B0-----:R-:W-:Y:S02]  /*62d00*/  IMAD.MOV.U32 R21, RZ, RZ, R14 ;  /* 0x000000ffff157224 */ /* 0x001fe400078e000e */
[----:B------:R-:W-:Y:S02]  /*62d10*/  IMAD.MOV.U32 R20, RZ, RZ, R15 ;  /* 0x000000ffff147224 */ /* 0x000fe400078e000f */
[----:B------:R-:W2:Y:S02]  /*62d20*/  LDL.LU.64 R14, [R1+0x3070] ;  /* 0x00307000010e7983 */ /* 0x000ea40000300a00 */
        /* <DEDUP_REMOVED lines=17> */
[----:B------:R0:W-:Y:S01]  /*62e40*/  STL.64 [R1+0x2fb8], R22 ;  /* 0x002fb81601007387 */ /* 0x0001e20000100a00 */
[----:B------:R-:W-:Y:S03]  /*62e50*/  STL.64 [R1+0x2fb0], R20 ;  /* 0x002fb01401007387 */ /* 0x000fe60000100a00 */
[----:B0-----:R-:W3:Y:S02]  /*62e60*/  LDL.64 R22, [R1+0xa8] ;  /* 0x0000a80001167983 */ /* 0x001ee40000100a00 */
[C---:B---3--:R-:W-:Y:S11]  /*62e70*/  HMMA.16816.F32 R12, R16.reuse, R22, R12 ;  /* 0x00000016100c723c */ /* 0x048ff6000000180c */
[----:B------:R-:W-:Y:S11]  /*62e80*/  @!UPT UIADD3 URZ, URZ, URZ, URZ ;  /* 0x0000003f3f3ff290 */ /* 0x000ff6000fffe03f */
[----:B------:R-:W-:Y:S01]  /*62e90*/  @!UPT UIADD3 URZ, URZ, URZ, URZ ;  /* 0x0000003f3f3ff290 */ /* 0x000fe2000fffe03f */
[----:B------:R-:W-:Y:S01]  /*62ea0*/  STL.64 [R1+0x1d0], R12 ;  /* 0x0001d00c01007387 */ /* 0x000fe20000100a00 */
[----:B------:R0:W-:Y:S03]  /*62eb0*/  STL.64 [R1+0x1d8], R14 ;  /* 0x0001d80e01007387 */ /* 0x0001e60000100a00 */
[----:B0-----:R-:W2:Y:S01]  /*62ec0*/  LDL.LU.64 R14, [R1+0x3030] ;  /* 0x00303000010e7983 */ /* 0x001ea20000300a00 */
[----:B------:R-:W-:Y:S02]  /*62ed0*/  IMAD.MOV.U32 R29, RZ, RZ, R22 ;  /* 0x000000ffff1d7224 */ /* 0x000fe400078e0016 */
[----:B------:R-:W-:Y:S02]  /*62ee0*/  IMAD.MOV.U32 R28, RZ, RZ, R23 ;  /* 0x000000ffff1c7224 */ /* 0x000fe400078e0017 */
[----:B--2---:R-:W-:Y:S01]  /*62ef0*/  HMMA.16816.F32 R20, R16, R14, R24 ;  /* 0x0000000e1014723c */ /* 0x004fe20000001818 */
[----:B------:R-:W-:-:S02]  /*62f00*/  IMAD.MOV.U32 R4, RZ, RZ, R14 ;  /* 0x000000ffff047224 */ /* 0x000fc400078e000e */
[----:B------:R-:W-:Y:S01]  /*62f10*/  IMAD.MOV.U32 R3, RZ, RZ, R15 ;  /* 0x000000ffff037224 */ /* 0x000fe200078e000f */
[----:B------:R-:W0:Y:S11]  /*62f20*/  LDSM.16.MT88.4 R24, [R8+0x16000] ;  /* 0x016000000818783b */ /* 0x000e360000004200 */
[----:B------:R-:W-:Y:S08]  /*62f30*/  @!UPT UIADD3 URZ, URZ, URZ, URZ ;  /* 0x0000003f3f3ff290 */ /* 0x000ff0000fffe03f */
[----:B------:R1:W-:Y:S01]  /*62f40*/  STL.64 [R1+0x1c0], R20 ;  /* 0x0001c01401007387 */ /* 0x0003e20000100a00 */
[----:B------:R2:W-:Y:S03]  /*62f50*/  STL.64 [R1+0x1c8], R22 ;  /* 0x0001c81601007387 */ /* 0x0005e60000100a00 */
[----:B-1----:R-:W3:Y:S01]  /*62f60*/  LDL.LU R20, [R1+0x1360] ;  /* 0x0013600001147983 */ /* 0x002ee20000300800 */
[----:B------:R-:W3:Y:S02]  /*62f70*/  LDL.LU R21, [R1+0x1364] ;  /* 0x0013640001157983 */ /* 0x000ee40000300800 */
[----:B--2---:R-:W2:Y:S02]  /*62f80*/  LDL.LU R22, [R1+0x1368] ;  /* 0x0013680001167983 */ /* 0x004ea40000300800 */
[----:B------:R-:W2:Y:S01]  /*62f90*/  LDL.LU R23, [R1+0x136c] ;  /* 0x00136c0001177983 */ /* 0x000ea20000300800 */
[----:B------:R-:W4:Y:S01]  /*62fa0*/  LDL.LU R12, [R1+0x1390] ;  /* 0x00139000010c7983 */ /* 0x000f220000300800 */
[----:B------:R-:W4:Y:S02]  /*62fb0*/  LDL.LU R13, [R1+0x1394] ;  /* 0x00139400010d7983 */ /* 0x000f240000300800 */
[----:B------:R-:W2:Y:S02]  /*62fc0*/  LDL.LU R14, [R1+0x1398] ;  /* 0x00139800010e7983 */ /* 0x000ea40000300800 */
[----:B------:R-:W2:Y:S02]  /*62fd0*/  LDL.LU R15, [R1+0x139c] ;  /* 0x00139c00010f7983 */ /* 0x000ea40000300800 */
[----:B--2---:R1:W-:Y:S01]  /*62fe0*/  STL.64 [R1+0x3000], R14 ;  /* 0x0030000e01007387 */ /* 0x0043e20000100a00 */
[----:B----4-:R-:W-:Y:S03]  /*62ff0*/  STL.64 [R1+0x2ff8], R12 ;  /* 0x002ff80c01007387 */ /* 0x010fe60000100a00 */
[----:B-1----:R-:W2:Y:S04]  /*63000*/  LDL.64 R14, [R1+0x48] ;  /* 0x00004800010e7983 */ /* 0x002ea80000100a00 */
[----:B--2---:R1:W-:Y:S04]  /*63010*/  STL.64 [R1+0x3010], R14 ;  /* 0x0030100e01007387 */ /* 0x0043e80000100a00 */
[----:B-1----:R-:W2:Y:S04]  /*63020*/  LDL.64 R14, [R1+0x58] ;  /* 0x00005800010e7983 */ /* 0x002ea80000100a00 */
[----:B--2---:R1:W-:Y:S04]  /*63030*/  STL.64 [R1+0x3028], R14 ;  /* 0x0030280e01007387 */ /* 0x0043e80000100a00 */
[----:B-1----:R-:W2:Y:S01]  /*63040*/  LDL.64 R14, [R1+0x68] ;  /* 0x00006800010e7983 */ /* 0x002ea20000100a00 */
[----:B------:R-:W-:Y:S02]  /*63050*/  STL.64 [R1+0x2fc8], R22 ;  /* 0x002fc81601007387 */ /* 0x000fe40000100a00 */
[----:B---3--:R1:W-:Y:S02]  /*63060*/  STL.64 [R1+0x2fc0], R20 ;  /* 0x002fc01401007387 */ /* 0x0083e40000100a00 */
        /* <DEDUP_REMOVED lines=10> */
[----:B----4-:R1:W-:Y:S01]  /*63110*/  STL.64 [R1+0x2fe8], R22 ;  /* 0x002fe81601007387 */ /* 0x0103e20000100a00 */
[----:B---3--:R3:W-:Y:S03]  /*63120*/  STL.64 [R1+0x2fe0], R20 ;  /* 0x002fe01401007387 */ /* 0x0087e60000100a00 */
[----:B-1----:R-:W4:Y:S04]  /*63130*/  LDL.64 R22, [R1+0x38] ;  /* 0x0000380001167983 */ /* 0x002f280000100a00 */
[----:B----4-:R1:W-:Y:S01]  /*63140*/  STL.64 [R1+0x3008], R22 ;  /* 0x0030081601007387 */ /* 0x0103e20000100a00 */
[----:B---3--:R-:W3:Y:S02]  /*63150*/  LDL.LU R20, [R1+0x13a0] ;  /* 0x0013a00001147983 */ /* 0x008ee40000300800 */
        /* <DEDUP_REMOVED lines=15> */
[----:B0-----:R0:W-:Y:S01]  /*63250*/  STL.64 [R1+0x2e50], R26 ;  /* 0x002e501a01007387 */ /* 0x0011e20000100a00 */
[----:B------:R-:W-:Y:S03]  /*63260*/  STL.64 [R1+0x2e48], R24 ;  /* 0x002e481801007387 */ /* 0x000fe60000100a00 */
[----:B0-----:R-:W4:Y:S01]  /*63270*/  LDL.64 R26, [R1+0x28] ;  /* 0x00002800011a7983 */ /* 0x001f220000100a00 */
[C---:B--2---:R-:W-:Y:S11]  /*63280*/  HMMA.16816.F32 R4, R16.reuse, R14, R4 ;  /* 0x0000000e1004723c */ /* 0x044ff60000001804 */
[----:B------:R-:W-:Y:S11]  /*63290*/  @!UPT UIADD3 URZ, URZ, URZ, URZ ;  /* 0x0000003f3f3ff290 */ /* 0x000ff6000fffe03f */
[----:B------:R-:W-:Y:S01]  /*632a0*/  @!UPT UIADD3 URZ, URZ, URZ, URZ ;  /* 0x0000003f3f3ff290 */ /* 0x000fe2000fffe03f */
[----:B------:R0:W-:Y:S01]  /*632b0*/  STL.64 [R1+0x1b0], R4 ;  /* 0x0001b00401007387 */ /* 0x0001e20000100a00 */
[----:B------:R1:W-:Y:S02]  /*632c0*/  STL.64 [R1+0x1b8], R6 ;  /* 0x0001b80601007387 */ /* 0x0003e40000100a00 */
[----:B0-----:R-:W-:Y:S02]  /*632d0*/  IMAD.MOV.U32 R4, RZ, RZ, R15 ;  /* 0x000000ffff047224 */ /* 0x001fe400078e000f */
[----:B-1----:R-:W-:Y:S02]  /*632e0*/  IMAD.MOV.U32 R6, RZ, RZ, R14 ;  /* 0x000000ffff067224 */ /* 0x002fe400078e000e */
[----:B------:R-:W3:Y:S02]  /*632f0*/  LDL.LU.64 R14, [R1+0x3028] ;  /* 0x00302800010e7983 */ /* 0x000ee40000300a00 */
[----:B---3--:R-:W-:Y:S01]  /*63300*/  HMMA.16816.F32 R20, R16, R14, R20 ;  /* 0x0000000e1014723c */ /* 0x008fe20000001814 */
        /* <DEDUP_REMOVED lines=20> */
[----:B------:R0:W-:Y:S01]  /*63450*/  STL.64 [R1+0x180], R12 ;  /* 0x0001800c01007387 */ /* 0x0001e20000100a00 */
[----:B------:R1:W-:Y:S02]  /*63460*/  STL.64 [R1+0x188], R14 ;  /* 0x0001880e01007387 */ /* 0x0003e40000100a00 */
[----:B0-----:R-:W-:Y:S01]  /*63470*/  IMAD.MOV.U32 R13, RZ, RZ, R22 ;  /* 0x000000ffff0d7224 */ /* 0x001fe200078e0016 */
[----:B-1----:R-:W2:Y:S01]  /*63480*/  LDL.LU R14, [R1+0x2ff0] ;  /* 0x002ff000010e7983 */ /* 0x002ea20000300800 */
[----:B------:R-:W-:Y:S02]  /*63490*/  IMAD.MOV.U32 R12, RZ, RZ, R23 ;  /* 0x000000ffff0c7224 */ /* 0x000fe400078e0017 */
[----:B------:R-:W3:Y:S02]  /*634a0*/  LDL.LU.64 R22, [R1+0x2fe8] ;  /* 0x002fe80001167983 */ /* 0x000ee40000300a00 */
[----:B------:R-:W3:Y:S02]  /*634b0*/  LDL.LU.64 R20, [R1+0x2fe0] ;  /* 0x002fe00001147983 */ /* 0x000ee40000300a00 */
[----:B----4-:R-:W-:-:S02]  /*634c0*/  IMAD.MOV.U32 R15, RZ, RZ, R26 ;  /* 0x000000ffff0f7224 */ /* 0x010fc400078e001a */
[----:B------:R-:W-:Y:S01]  /*634d0*/  IMAD.MOV.U32 R5, RZ, RZ, R27 ;  /* 0x000000ffff057224 */ /* 0x000fe200078e001b */
[C---:B---3--:R-:W-:Y:S11]  /*634e0*/  HMMA.16816.F32 R20, R16.reuse, R26, R20 ;  /* 0x0000001a1014723c */ /* 0x048ff60000001814 */
[----:B------:R-:W-:Y:S11]  /*634f0*/  @!UPT UIADD3 URZ, URZ, URZ, URZ ;  /* 0x0000003f3f3ff290 */ /* 0x000ff6000fffe03f */
[----:B------:R-:W-:Y:S01]  /*63500*/  @!UPT UIADD3 URZ, URZ, URZ, URZ ;  /* 0x0000003f3f3ff290 */ /* 0x000fe2000fffe03f */
[----:B------:R-:W-:Y:S01]  /*63510*/  STL.64 [R1+0x170], R20 ;  /* 0x0001701401007387 */ /* 0x000fe20000100a00 */
[----:B------:R0:W-:Y:S03]  /*63520*/  STL.64 [R1+0x178], R22 ;  /* 0x0001781601007387 */ /* 0x0001e60000100a00 */
[----:B0-----:R-:W3:Y:S01]  /*63530*/  LDL.LU.64 R22, [R1+0x2fd8] ;  /* 0x002fd80001167983 */ /* 0x001ee20000300a00 */
[----:B------:R-:W3:Y:S02]  /*63540*/  LDL.LU.64 R20, [R1+0x2fd0] ;  /* 0x002fd00001147983 */ /* 0x000ee40000300a00 */
[----:B------:R-:W4:Y:S02]  /*63550*/  LDL.LU R24, [R1+0x12c0] ;  /* 0x0012c00001187983 */ /* 0x000f240000300800 */
[----:B------:R-:W4:Y:S01]  /*63560*/  LDL.LU R25, [R1+0x12c4] ;  /* 0x0012c40001197983 */ /* 0x000f220000300800 */
[----:B------:R-:W2:Y:S01]  /*63570*/  LDL.LU R26, [R1+0x12c8] ;  /* 0x0012c800011a7983 */ /* 0x000ea20000300800 */
[----:B------:R-:W2:Y:S03]  /*63580*/  LDL.LU R27, [R1+0x12cc] ;  /* 0x0012cc00011b7983 */ /* 0x000ea60000300800 */
[----:B--2---:R0:W-:Y:S01]  /*63590*/  STL.64 [R1+0x2e68], R26 ;  /* 0x002e681a01007387 */ /* 0x0041e20000100a00 */
[----:B----4-:R-:W-:Y:S03]  /*635a0*/  STL.64 [R1+0x2e60], R24 ;  /* 0x002e601801007387 */ /* 0x010fe60000100a00 */
[----:B0-----:R-:W3:Y:S02]  /*635b0*/  LDL.64 R26, [R1+0x18] ;  /* 0x00001800011a7983 */ /* 0x001ee40000100a00 */
[C---:B---3--:R-:W-:Y:S11]  /*635c0*/  HMMA.16816.F32 R20, R16.reuse, R26, R20 ;  /* 0x0000001a1014723c */ /* 0x048ff60000001814 */
[----:B------:R-:W-:Y:S11]  /*635d0*/  @!UPT UIADD3 URZ, URZ, URZ, URZ ;  /* 0x0000003f3f3ff290 */ /* 0x000ff6000fffe03f */
[----:B------:R-:W-:Y:S01]  /*635e0*/  @!UPT UIADD3 URZ, URZ, URZ, URZ ;  /* 0x0000003f3f3ff290 */ /* 0x000fe2000fffe03f */
[----:B------:R-:W-:Y:S01]  /*635f0*/  STL.64 [R1+0x160], R20 ;  /* 0x0001601401007387 */ /* 0x000fe20000100a00 */
[----:B------:R0:W-:Y:S03]  /*63600*/  STL.64 [R1+0x168], R22 ;  /* 0x0001681601007387 */ /* 0x0001e60000100a00 */
[----:B0-----:R-:W2:Y:S01]  /*63610*/  LDL.LU.64 R22, [R1+0x2fc8] ;  /* 0x002fc80001167983 */ /* 0x001ea20000300a00 */
[----:B------:R-:W2:Y:S02]  /*63620*/  LDL.LU.64 R20, [R1+0x2fc0] ;  /* 0x002fc00001147983 */ /* 0x000ea40000300a00 */
[----:B------:R0:W-:Y:S02]  /*63630*/  STL.64 [R1+0x2e78], R26 ;  /* 0x002e781a01007387 */ /* 0x0001e40000100a00 */
[----:B0-----:R-:W2:Y:S02]  /*63640*/  LDL.64 R26, [R1+0x8] ;  /* 0x00000800011a7983 */ /* 0x001ea40000100a00 */
[----:B--2---:R-:W-:Y:S01]  /*63650*/  HMMA.16816.F32 R20, R16, R26, R20 ;  /* 0x0000001a1014723c */ /* 0x004fe20000001814 */
[----:B------:R-:W-:-:S02]  /*63660*/  IMAD.MOV.U32 R2, RZ, RZ, R26 ;  /* 0x000000ffff027224 */ /* 0x000fc400078e001a */
[----:B------:R-:W-:-:S04]  /*63670*/  IMAD.MOV.U32 R0, RZ, RZ, R27 ;  /* 0x000000ffff007224 */ /* 0x000fc800078e001b */
[----:B------:R-:W-:Y:S02]  /*63680*/  IMAD.MOV.U32 R26, RZ, RZ, R15 ;  /* 0x000000ffff1a7224 */ /* 0x000fe400078e000f */
[----:B------:R-:W-:Y:S11]  /*63690*/  IMAD.MOV.U32 R27, RZ, RZ, R5 ;  /* 0x000000ffff1b7224 */ /* 0x000ff600078e0005 */
[----:B------:R-:W-:Y:S03]  /*636a0*/  @!UPT UIADD3 URZ, URZ, URZ, URZ ;  /* 0x0000003f3f3ff290 */ /* 0x000fe6000fffe03f */
[----:B------:R-:W-:Y:S01]  /*636b0*/  STL.64 [R1+0x150], R20 ;  /* 0x0001501401007387 */ /* 0x000fe20000100a00 */
[----:B------:R0:W-:Y:S03]  /*636c0*/  STL.64 [R1+0x158], R22 ;  /* 0x0001581601007387 */ /* 0x0001e60000100a00 */
[----:B0-----:R-:W2:Y:S01]  /*636d0*/  LDL.LU.64 R22, [R1+0x2fb8] ;  /* 0x002fb80001167983 */ /* 0x001ea20000300a00 */
[----:B------:R-:W3:Y:S02]  /*636e0*/  LDL.LU.64 R20, [R1+0x2fb0] ;  /* 0x002fb00001147983 */ /* 0x000ee40000300a00 */
[----:B------:R-:W4:Y:S02]  /*636f0*/  LDL.LU R15, [R1+0x2fa8] ;  /* 0x002fa800010f7983 */ /* 0x000f240000300800 */
[----:B------:R-:W2:Y:S01]  /*63700*/  LDL.LU R5, [R1+0x2fa4] ;  /* 0x002fa40001057983 */ /* 0x000ea20000300800 */
[----:B------:R0:W-:Y:S01]  /*63710*/  STL.64 [R1+0x2e90], R26 ;  /* 0x002e901a01007387 */ /* 0x0001e20000100a00 */
[----:B------:R-:W4:Y:S02]  /*63720*/  LDL.LU R24, [R1+0x1350] ;  /* 0x0013500001187983 */ /* 0x000f240000300800 */
[----:B------:R-:W4:Y:S01]  /*63730*/  LDL.LU R25, [R1+0x1354] ;  /* 0x0013540001197983 */ /* 0x000f220000300800 */
[----:B0-----:R-:W4:Y:S01]  /*63740*/  LDL.LU R26, [R1+0x1358] ;  /* 0x00135800011a7983 */ /* 0x001f220000300800 */
[----:B------:R-:W4:Y:S02]  /*63750*/  LDL.LU R27, [R1+0x135c] ;  /* 0x00135c00011b7983 */ /* 0x000f240000300800 */
[----:B----4-:R-:W-:Y:S11]  /*63760*/  HMMA.16816.F32 R24, R16, R14, R24 ;  /* 0x0000000e1018723c */ /* 0x010ff60000001818 */
        /* <DEDUP_REMOVED lines=8> */
[----:B------:R-:W4:Y:S02]  /*637f0*/  LDL.LU R12, [R1+0x12e0] ;  /* 0x0012e000010c7983 */ /* 0x000f240000300800 */
[----:B------:R-:W4:Y:S01]  /*63800*/  LDL.LU R13, [R1+0x12e4] ;  /* 0x0012e400010d7983 */ /* 0x000f220000300800 */
[----:B0-----:R-:W2:Y:S01]  /*63810*/  LDL.LU R14, [R1+0x12e8] ;  /* 0x0012e800010e7983 */ /* 0x001ea20000300800 */
[----:B------:R-:W2:Y:S02]  /*63820*/  LDL.LU R15, [R1+0x12ec] ;  /* 0x0012ec00010f7983 */ /* 0x000ea40000300800 */
[----:B------:R-:W-:Y:S02]  /*63830*/  IMAD.MOV.U32 R26, RZ, RZ, R9 ;  /* 0x000000ffff1a7224 */ /* 0x000fe400078e0009 */
        /* <DEDUP_REMOVED lines=12> */
[----:B------:R-:W3:Y:S04]  /*63900*/  LDL.LU R11, [R1+0x2f98] ;  /* 0x002f9800010b7983 */ /* 0x000ee80000300800 */
        /* <DEDUP_REMOVED lines=18> */
[----:B------:R0:W-:Y:S01]  /*63a30*/  STL.64 [R1+0x2f18], R26 ;  /* 0x002f181a01007387 */ /* 0x0001e20000100a00 */
[----:B----4-:R-:W-:Y:S02]  /*63a40*/  STL.64 [R1+0x2eb8], R14 ;  /* 0x002eb80e01007387 */ /* 0x010fe40000100a00 */
[----:B------:R1:W-:Y:S02]  /*63a50*/  STL.64 [R1+0x2eb0], R12 ;  /* 0x002eb00c01007387 */ /* 0x0003e40000100a00 */
[----:B0-----:R-:W-:Y:S02]  /*63a60*/  IMAD.MOV.U32 R26, RZ, RZ, R23 ;  /* 0x000000ffff1a7224 */ /* 0x001fe400078e0017 */
[----:B------:R-:W-:Y:S01]  /*63a70*/  IMAD.MOV.U32 R27, RZ, RZ, R22 ;  /* 0x000000ffff1b7224 */ /* 0x000fe200078e0016 */
[----:B-1----:R-:W2:Y:S01]  /*63a80*/  LDL.LU R12, [R1+0x1310] ;  /* 0x00131000010c7983 */ /* 0x002ea20000300800 */
[----:B------:R-:W2:Y:S02]  /*63a90*/  LDL.LU R13, [R1+0x1314] ;  /* 0x00131400010d7983 */ /* 0x000ea40000300800 */
[----:B------:R-:W4:Y:S02]  /*63aa0*/  LDL.LU R14, [R1+0x1318] ;  /* 0x00131800010e7983 */ /* 0x000f240000300800 */
[----:B------:R-:W4:Y:S01]  /*63ab0*/  LDL.LU R15, [R1+0x131c] ;  /* 0x00131c00010f7983 */ /* 0x000f220000300800 */
[----:B------:R0:W-:Y:S04]  /*63ac0*/  STL.64 [R1+0x2f30], R26 ;  /* 0x002f301a01007387 */ /* 0x0001e80000100a00 */
[----:B0-----:R-:W2:Y:S04]  /*63ad0*/  LDL.64 R26, [R1+0xe8] ;  /* 0x0000e800011a7983 */ /* 0x001ea80000100a00 */
[----:B--2---:R-:W-:Y:S01]  /*63ae0*/  STL.64 [R1+0x2f48], R26 ;  /* 0x002f481a01007387 */ /* 0x004fe20000100a00 */
[----:B----4-:R-:W-:Y:S02]  /*63af0*/  STL.64 [R1+0x2ed0], R14 ;  /* 0x002ed00e01007387 */ /* 0x010fe40000100a00 */
[----:B------:R0:W-:Y:S02]  /*63b00*/  STL.64 [R1+0x2ec8], R12 ;  /* 0x002ec80c01007387 */ /* 0x0001e40000100a00 */
[----:B0-----:R-:W2:Y:S01]  /*63b10*/  LDL.LU R12, [R1+0x1320] ;  /* 0x00132000010c7983 */ /* 0x001ea20000300800 */
[----:B------:R-:W2:Y:S02]  /*63b20*/  LDL.LU R13, [R1+0x1324] ;  /* 0x00132400010d7983 */ /* 0x000ea40000300800 */
[----:B------:R-:W4:Y:S02]  /*63b30*/  LDL.LU R14, [R1+0x1328] ;  /* 0x00132800010e7983 */ /* 0x000f240000300800 */
[----:B------:R-:W4:Y:S02]  /*63b40*/  LDL.LU R15, [R1+0x132c] ;  /* 0x00132c00010f7983 */ /* 0x000f240000300800 */
[----:B---3--:R-:W-:-:S02]  /*63b50*/  IMAD.MOV.U32 R26, RZ, RZ, R21 ;  /* 0x000000ffff1a7224 */ /* 0x008fc400078e0015 */
[----:B------:R-:W-:-:S05]  /*63b60*/  IMAD.MOV.U32 R27, RZ, RZ, R20 ;  /* 0x000000ffff1b7224 */ /* 0x000fca00078e0014 */
[----:B------:R-:W-:Y:S04]  /*63b70*/  STL.64 [R1+0x2f60], R26 ;  /* 0x002f601a01007387 */ /* 0x000fe80000100a00 */
[----:B----4-:R-:W-:Y:S01]  /*63b80*/  STL.64 [R1+0x2ee8], R14 ;  /* 0x002ee80e01007387 */ /* 0x010fe20000100a00 */
        /* <DEDUP_REMOVED lines=48> */
[----:B------:R-:W4:Y:S02]  /*63e90*/  LDL.LU R4, [R1+0x2f88] ;  /* 0x002f880001047983 */ /* 0x000f240000300800 */
[----:B------:R-:W-:Y:S01]  /*63ea0*/  IMAD.MOV.U32 R26, RZ, RZ, R9 ;  /* 0x000000ffff1a7224 */ /* 0x000fe200078e0009 */
[----:B---3--:R-:W-:Y:S01]  /*63eb0*/  HMMA.16816.F32 R16, R16, R6, R20 ;  /* 0x000000061010723c */ /* 0x008fe20000001814 */
[----:B------:R-:W2:Y:S01]  /*63ec0*/  LDL.LU.64 R22, [R1+0x2f80] ;  /* 0x002f800001167983 */ /* 0x000ea20000300a00 */
[----:B------:R-:W2:Y:S11]  /*63ed0*/  LDL.LU.64 R20, [R1+0x2f78] ;  /* 0x002f780001147983 */ /* 0x000eb60000300a00 */
[----:B------:R-:W-:Y:S10]  /*63ee0*/  @!UPT UIADD3 URZ, URZ, URZ, URZ ;  /* 0x0000003f3f3ff290 */ /* 0x000ff4000fffe03f */
        /* <DEDUP_REMOVED lines=42> */
[----:B----4-:R-:W-:-:S07]  /*64190*/  IMAD.MOV.U32 R18, RZ, RZ, R4 ;  /* 0x000000ffff127224 */ /* 0x010fce00078e0004 */
        /* <DEDUP_REMOVED lines=58> */
[C---:B---3--:R-:W-:Y:S01]  /*64540*/  HMMA.16816.F32 R16, R20.reuse, R6, R16 ;  /* 0x000000061410723c */ /* 0x048fe20000001810 */
[----:B------:R-:W3:Y:S11]  /*64550*/  LDL.LU R4, [R1+0x12b0] ;  /* 0x0012b00001047983 */ /* 0x000ef60000300800 */
[----:B------:R-:W-:Y:S11]  /*64560*/  @!UPT UIADD3 URZ, URZ, URZ, URZ ;  /* 0x0000003f3f3ff290 */ /* 0x000ff6000fffe03f */
[----:B------:R-:W-:Y:S01]  /*64570*/  STL.64 [R1+0x3d0], R16 ;  /* 0x0003d01001007387 */ /* 0x000fe20000100a00 */
[----:B------:R2:W-:Y:S02]  /*64580*/  STL.64 [R1+0x3d8], R18 ;  /* 0x0003d81201007387 */ /* 0x0005e40000100a00 */
[----:B------:R-:W3:Y:S02]  /*64590*/  LDL.LU R5, [R1+0x12b4] ;  /* 0x0012b40001057983 */ /* 0x000ee40000300800 */
[----:B------:R-:W3:Y:S01]  /*645a0*/  LDL.LU R6, [R1+0x12b8] ;  /* 0x0012b80001067983 */ /* 0x000ee20000300800 */
[----:B------:R-:W3:Y:S01]  /*645b0*/  LDL.LU R7, [R1+0x12bc] ;  /* 0x0012bc0001077983 */ /* 0x000ee20000300800 */
[C---:B--2---:R-:W-:Y:S03]  /*645c0*/  HMMA.16816.F32 R16, R20.reuse, R14, R24 ;  /* 0x0000000e1410723c */ /* 0x044fe60000001818 */
[----:B------:R-:W2:Y:S11]  /*645d0*/  LDL.LU R24, [R1+0x1140] ;  /* 0x0011400001187983 */ /* 0x000eb60000300800 */
[----:B------:R-:W-:Y:S09]  /*645e0*/  @!UPT UIADD3 URZ, URZ, URZ, URZ ;  /* 0x0000003f3f3ff290 */ /* 0x000ff2000fffe03f */
[----:B------:R-:W-:Y:S01]  /*645f0*/  STL.64 [R1+0x3c0], R16 ;  /* 0x0003c01001007387 */ /* 0x000fe20000100a00 */
[----:B------:R-:W-:Y:S02]  /*64600*/  STL.64 [R1+0x3c8], R18 ;  /* 0x0003c81201007387 */ /* 0x000fe40000100a00 */
[----:B------:R-:W2:Y:S02]  /*64610*/  LDL.LU R25, [R1+0x1144] ;  /* 0x0011440001197983 */ /* 0x000ea40000300800 */
[----:B------:R-:W2:Y:S01]  /*64620*/  LDL.LU R26, [R1+0x1148] ;  /* 0x00114800011a7983 */ /* 0x000ea20000300800 */
[----:B------:R-:W2:Y:S01]  /*64630*/  LDL.LU R27, [R1+0x114c] ;  /* 0x00114c00011b7983 */ /* 0x000ea20000300800 */
[----:B------:R0:W-:Y:S03]  /*64640*/  STL.64 [R1+0x2db0], R14 ;  /* 0x002db00e01007387 */ /* 0x0001e60000100a00 */
[----:B0-----:R-:W4:Y:S04]  /*64650*/  LDL.64 R14, [R1+0x98] ;  /* 0x00009800010e7983 */ /* 0x001f280000100a00 */
[----:B----4-:R0:W-:Y:S01]  /*64660*/  STL.64 [R1+0x2df0], R14 ;  /* 0x002df00e01007387 */ /* 0x0101e20000100a00 */
[----:B------:R-:W4:Y:S02]  /*64670*/  LDL.LU R12, [R1+0x1100] ;  /* 0x00110000010c7983 */ /* 0x000f240000300800 */
[----:B------:R-:W4:Y:S01]  /*64680*/  LDL.LU R13, [R1+0x1104] ;  /* 0x00110400010d7983 */ /* 0x000f220000300800 */
[----:B0-----:R-:W2:Y:S01]  /*64690*/  LDL.LU R14, [R1+0x1108] ;  /* 0x00110800010e7983 */ /* 0x001ea20000300800 */
[----:B------:R-:W2:Y:S02]  /*646a0*/  LDL.LU R15, [R1+0x110c] ;  /* 0x00110c00010f7983 */ /* 0x000ea40000300800 */
[----:B------:R-:W3:Y:S02]  /*646b0*/  LDL.LU R16, [R1+0x1290] ;  /* 0x0012900001107983 */ /* 0x000ee40000300800 */
[----:B------:R-:W3:Y:S01]  /*646c0*/  LDL.LU R17, [R1+0x1294] ;  /* 0x0012940001117983 */ /* 0x000ee20000300800 */
[----:B------:R-:W3:Y:S01]  /*646d0*/  LDL.LU R18, [R1+0x1298] ;  /* 0x0012980001127983 */ /* 0x000ee20000300800 */
[----:B------:R-:W3:Y:S03]  /*646e0*/  LDL.LU R19, [R1+0x129c] ;  /* 0x00129c0001137983 */ /* 0x000ee60000300800 */
[----:B--2---:R0:W-:Y:S01]  /*646f0*/  STL.64 [R1+0x2e00], R14 ;  /* 0x002e000e01007387 */ /* 0x0041e20000100a00 */
[----:B----4-:R-:W-:Y:S03]  /*64700*/  STL.64 [R1+0x2df8], R12 ;  /* 0x002df80c01007387 */ /* 0x010fe60000100a00 */
[----:B0-----:R-:W2:Y:S01]  /*64710*/  LDL.64 R14, [R1+0xd8] ;  /* 0x0000d800010e7983 */ /* 0x001ea20000100a00 */
[----:B---3--:R-:W-:Y:S03]  /*64720*/  HMMA.16816.F32 R4, R20, R10, R4 ;  /* 0x0000000a1404723c */ /* 0x008fe60000001804 */
[----:B--2---:R0:W-:Y:S02]  /*64730*/  STL.64 [R1+0x2e10], R14 ;  /* 0x002e100e01007387 */ /* 0x0041e40000100a00 */
[----:B0-----:R-:W-:-:S02]  /*64740*/  IMAD.MOV.U32 R14, RZ, RZ, R9 ;  /* 0x000000ffff0e7224 */ /* 0x001fc400078e0009 */
[----:B------:R-:W-:-:S05]  /*64750*/  IMAD.MOV.U32 R15, RZ, RZ, R3 ;  /* 0x000000ffff0f7224 */ /* 0x000fca00078e0003 */
[----:B------:R0:W-:Y:S01]  /*64760*/  STL.64 [R1+0x2e28], R14 ;  /* 0x002e280e01007387 */ /* 0x0001e20000100a00 */
[----:B------:R-:W2:Y:S02]  /*64770*/  LDL.LU R12, [R1+0x1130] ;  /* 0x00113000010c7983 */ /* 0x000ea40000300800 */
[----:B------:R-:W2:Y:S01]  /*64780*/  LDL.LU R13, [R1+0x1134] ;  /* 0x00113400010d7983 */ /* 0x000ea20000300800 */
[----:B0-----:R-:W3:Y:S01]  /*64790*/  LDL.LU R14, [R1+0x1138] ;  /* 0x00113800010e7983 */ /* 0x001ee20000300800 */
[----:B------:R-:W3:Y:S03]  /*647a0*/  LDL.LU R15, [R1+0x113c] ;  /* 0x00113c00010f7983 */ /* 0x000ee60000300800 */
[----:B---3--:R0:W-:Y:S01]  /*647b0*/  STL.64 [R1+0x2e40], R14 ;  /* 0x002e400e01007387 */ /* 0x0081e20000100a00 */
[----:B--2---:R-:W-:Y:S03]  /*647c0*/  STL.64 [R1+0x2e38], R12 ;  /* 0x002e380c01007387 */ /* 0x004fe60000100a00 */
[----:B0-----:R-:W2:Y:S01]  /*647d0*/  LDL.64 R14, [R1+0x108] ;  /* 0x00010800010e7983 */ /* 0x001ea20000100a00 */
[----:B------:R-:W-:Y:S02]  /*647e0*/  STL.64 [R1+0x3b0], R4 ;  /* 0x0003b00401007387 */ /* 0x000fe40000100a00 */
[----:B------:R0:W-:Y:S02]  /*647f0*/  STL.64 [R1+0x3b8], R6 ;  /* 0x0003b80601007387 */ /* 0x0001e40000100a00 */
[----:B0-----:R-:W3:Y:S01]  /*64800*/  LDL.LU.64 R6, [R1+0x2e58] ;  /* 0x002e580001067983 */ /* 0x001ee20000300a00 */
[----:B------:R-:W-:Y:S02]  /*64810*/  STL [R1+0x2d58], R10 ;  /* 0x002d580a01007387 */ /* 0x000fe40000100800 */
[----:B------:R0:W-:Y:S02]  /*64820*/  STL [R1+0x2d40], R11 ;  /* 0x002d400b01007387 */ /* 0x0001e40000100800 */
[----:B------:R-:W-:Y:S01]  /*64830*/  STL [R1+0x2e30], R8 ;  /* 0x002e300801007387 */ /* 0x000fe20000100800 */
[----:B0-----:R-:W4:Y:S01]  /*64840*/  LDL.64 R10, [R1+0xf8] ;  /* 0x0000f800010a7983 */ /* 0x001f220000100a00 */
[----:B---3--:R-:W-:Y:S03]  /*64850*/  HMMA.16816.F32 R20, R20, R6, R24 ;  /* 0x000000061414723c */ /* 0x008fe60000001818 */
[----:B------:R-:W2:Y:S01]  /*64860*/  LDL.LU.64 R26, [R1+0x2e50] ;  /* 0x002e5000011a7983 */ /* 0x000ea20000300a00 */
[----:B------:R-:W2:Y:S02]  /*64870*/  LDL.LU.64 R24, [R1+0x2e48] ;  /* 0x002e480001187983 */ /* 0x000ea40000300a00 */
[----:B------:R0:W-:Y:S02]  /*64880*/  STL.64 [R1+0x2e08], R6 ;  /* 0x002e080601007387 */ /* 0x0001e40000100a00 */
[----:B------:R-:W3:Y:S11]  /*64890*/  LDL.LU R4, [R1+0x1110] ;  /* 0x0011100001047983 */ /* 0x000ef60000300800 */
[----:B------:R-:W-:Y:S04]  /*648a0*/  @!UPT UIADD3 URZ, URZ, URZ, URZ ;  /* 0x0000003f3f3ff290 */ /* 0x000fe8000fffe03f */
[----:B------:R-:W-:Y:S01]  /*648b0*/  STL.64 [R1+0x110], R20 ;  /* 0x0001101401007387 */ /* 0x000fe20000100a00 */
[----:B------:R-:W-:Y:S02]  /*648c0*/  STL.64 [R1+0x118], R22 ;  /* 0x0001181601007387 */ /* 0x000fe40000100a00 */
[----:B------:R-:W3:Y:S02]  /*648d0*/  LDL.LU R5, [R1+0x1114] ;  /* 0x0011140001057983 */ /* 0x000ee40000300800 */
[----:B0-----:R-:W3:Y:S01]  /*648e0*/  LDL.LU R6, [R1+0x1118] ;  /* 0x0011180001067983 */ /* 0x001ee20000300800 */
[----:B------:R-:W3:Y:S01]  /*648f0*/  LDL.LU R7, [R1+0x111c] ;  /* 0x00111c0001077983 */ /* 0x000ee20000300800 */
[----:B--2---:R-:W-:Y:S03]  /*64900*/  HMMA.16816.F32 R16, R24, R14, R16 ;  /* 0x0000000e1810723c */ /* 0x004fe60000001810 */
[----:B---3--:R-:W-:Y:S01]  /*64910*/  STL.64 [R1+0x2e20], R6 ;  /* 0x002e200601007387 */ /* 0x008fe20000100a00 */
        /* <DEDUP_REMOVED lines=8> */
[----:B------:R-:W3:Y:S05]  /*649a0*/  LDL.LU R23, [R1+0x10fc] ;  /* 0x0010fc0001177983 */ /* 0x000eea0000300800 */
[----:B------:R0:W-:Y:S01]  /*649b0*/  STL.64 [R1+0x15a0], R16 ;  /* 0x0015a01001007387 */ /* 0x0001e20000100a00 */
[----:B------:R-:W-:Y:S02]  /*649c0*/  STL.64 [R1+0x15a8], R18 ;  /* 0x0015a81201007387 */ /* 0x000fe40000100a00 */
[----:B0-----:R-:W-:-:S02]  /*649d0*/  IMAD.MOV.U32 R17, RZ, RZ, R14 ;  /* 0x000000ffff117224 */ /* 0x001fc400078e000e */
[----:B------:R-:W-:Y:S02]  /*649e0*/  IMAD.MOV.U32 R16, RZ, RZ, R15 ;  /* 0x000000ffff107224 */ /* 0x000fe400078e000f */
[----:B------:R-:W4:Y:S01]  /*649f0*/  LDL.LU.64 R14, [R1+0x2e40] ;  /* 0x002e4000010e7983 */ /* 0x000f220000300a00 */
[----:B------:R-:W4:Y:S02]  /*64a00*/  LDL.LU.64 R12, [R1+0x2e38] ;  /* 0x002e3800010c7983 */ /* 0x000f240000300a00 */
[----:B------:R-:W2:Y:S01]  /*64a10*/  LDL.LU R8, [R1+0x2e30] ;  /* 0x002e300001087983 */ /* 0x000ea20000300800 */
[----:B----4-:R-:W-:Y:S11]  /*64a20*/  HMMA.16816.F32 R12, R24, R10, R12 ;  /* 0x0000000a180c723c */ /* 0x010ff6000000180c */
[----:B------:R-:W-:Y:S11]  /*64a30*/  @!UPT UIADD3 URZ, URZ, URZ, URZ ;  /* 0x0000003f3f3ff290 */ /* 0x000ff6000fffe03f */
[----:B------:R-:W-:Y:S01]  /*64a40*/  @!UPT UIADD3 URZ, URZ, URZ, URZ ;  /* 0x0000003f3f3ff290 */ /* 0x000fe2000fffe03f */
[----:B------:R-:W-:Y:S01]  /*64a50*/  STL.64 [R1+0x1570], R12 ;  /* 0x0015700c01007387 */ /* 0x000fe20000100a00 */
[----:B------:R0:W-:Y:S03]  /*64a60*/  STL.64 [R1+0x1578], R14 ;  /* 0x0015780e01007387 */ /* 0x0001e60000100a00 */
[----:B0-----:R-:W2:Y:S01]  /*64a70*/  LDL.LU.64 R14, [R1+0x2e28] ;  /* 0x002e2800010e7983 */ /* 0x001ea20000300a00 */
[----:B------:R-:W-:Y:S02]  /*64a80*/  IMAD.MOV.U32 R9, RZ, RZ, R12 ;  /* 0x000000ffff097224 */ /* 0x000fe400078e000c */
[----:B------:R-:W-:Y:S02]  /*64a90*/  IMAD.MOV.U32 R19, RZ, RZ, R10 ;  /* 0x000000ffff137224 */ /* 0x000fe400078e000a */
[----:B------:R-:W-:-:S05]  /*64aa0*/  IMAD.MOV.U32 R18, RZ, RZ, R11 ;  /* 0x000000ffff127224 */ /* 0x000fca00078e000b */
[----:B------:R0:W-:Y:S01]  /*64ab0*/  STL.64 [R1+0x2d50], R18 ;  /* 0x002d501201007387 */ /* 0x0001e20000100a00 */
[----:B------:R-:W-:Y:S03]  /*64ac0*/  STL.64 [R1+0x2d48], R16 ;  /* 0x002d481001007387 */ /* 0x000fe60000100a00 */
[----:B0-----:R-:W4:Y:S01]  /*64ad0*/  LDL.64 R18, [R1+0xa8] ;  /* 0x0000a80001127983 */ /* 0x001f220000100a00 */
[----:B------:R-:W-:Y:S01]  /*64ae0*/  STL [R1+0x2398], R9 ;  /* 0x0023980901007387 */ /* 0x000fe20000100800 */
        /* <DEDUP_REMOVED lines=14> */
[----:B------:R-:W4:Y:S02]  /*64bd0*/  LDL.LU.64 R14, [R1+0x2e00] ;  /* 0x002e0000010e7983 */ /* 0x000f240000300a00 */
[----:B------:R-:W4:Y:S02]  /*64be0*/  LDL.LU.64 R12, [R1+0x2df8] ;  /* 0x002df800010c7983 */ /* 0x000f240000300a00 */
        /* <DEDUP_REMOVED lines=8> */
[----:B------:R-:W-:Y:S02]  /*64c70*/  IMAD.MOV.U32 R29, RZ, RZ, R19 ;  /* 0x000000ffff1d7224 */ /* 0x000fe400078e0013 */
[----:B---3--:R-:W-:Y:S01]  /*64c80*/  HMMA.16816.F32 R16, R24, R14, R20 ;  /* 0x0000000e1810723c */ /* 0x008fe20000001814 */
[----:B------:R-:W-:-:S02]  /*64c90*/  IMAD.MOV.U32 R5, RZ, RZ, R14 ;  /* 0x000000ffff057224 */ /* 0x000fc400078e000e */
[----:B------:R-:W-:Y:S01]  /*64ca0*/  IMAD.MOV.U32 R4, RZ, RZ, R15 ;  /* 0x000000ffff047224 */ /* 0x000fe200078e000f */
[----:B------:R-:W0:Y:S11]  /*64cb0*/  LDSM.16.MT88.4 R20, [R8+0x16100] ;  /* 0x016100000814783b */ /* 0x000e360000004200 */
[----:B------:R-:W-:Y:S08]  /*64cc0*/  @!UPT UIADD3 URZ, URZ, URZ, URZ ;  /* 0x0000003f3f3ff290 */ /* 0x000ff0000fffe03f */
[----:B------:R1:W-:Y:S01]  /*64cd0*/  STL.64 [R1+0x2d0], R16 ;  /* 0x0002d01001007387 */ /* 0x0003e20000100a00 */
[----:B------:R3:W-:Y:S03]  /*64ce0*/  STL.64 [R1+0x2d8], R18 ;  /* 0x0002d81201007387 */ /* 0x0007e60000100a00 */
[----:B-1----:R-:W4:Y:S01]  /*64cf0*/  LDL.LU R16, [R1+0x1470] ;  /* 0x0014700001107983 */ /* 0x002f220000300800 */
[----:B------:R-:W4:Y:S02]  /*64d00*/  LDL.LU R17, [R1+0x1474] ;  /* 0x0014740001117983 */ /* 0x000f240000300800 */
[----:B---3--:R-:W3:Y:S02]  /*64d10*/  LDL.LU R18, [R1+0x1478] ;  /* 0x0014780001127983 */ /* 0x008ee40000300800 */
[----:B------:R-:W3:Y:S02]  /*64d20*/  LDL.LU R19, [R1+0x147c] ;  /* 0x00147c0001137983 */ /* 0x000ee40000300800 */
[----:B---3--:R1:W-:Y:S01]  /*64d30*/  STL.64 [R1+0x2d68], R18 ;  /* 0x002d681201007387 */ /* 0x0083e20000100a00 */
[----:B----4-:R3:W-:Y:S03]  /*64d40*/  STL.64 [R1+0x2d60], R16 ;  /* 0x002d601001007387 */ /* 0x0107e60000100a00 */
[----:B-1----:R-:W4:Y:S04]  /*64d50*/  LDL.64 R18, [R1+0x8] ;  /* 0x0000080001127983 */ /* 0x002f280000100a00 */
[----:B----4-:R1:W-:Y:S01]  /*64d60*/  STL.64 [R1+0x2d80], R18 ;  /* 0x002d801201007387 */ /* 0x0103e20000100a00 */
[----:B---3--:R-:W3:Y:S02]  /*64d70*/  LDL.LU R16, [R1+0x1490] ;  /* 0x0014900001107983 */ /* 0x008ee40000300800 */
[----:B------:R-:W3:Y:S01]  /*64d80*/  LDL.LU R17, [R1+0x1494] ;  /* 0x0014940001117983 */ /* 0x000ee20000300800 */
[----:B-1----:R-:W4:Y:S01]  /*64d90*/  LDL.LU R18, [R1+0x1498] ;  /* 0x0014980001127983 */ /* 0x002f220000300800 */
[----:B------:R-:W4:Y:S02]  /*64da0*/  LDL.LU R19, [R1+0x149c] ;  /* 0x00149c0001137983 */ /* 0x000f240000300800 */
[----:B------:R-:W2:Y:S02]  /*64db0*/  LDL.LU R12, [R1+0x14b0] ;  /* 0x0014b000010c7983 */ /* 0x000ea40000300800 */
[----:B------:R-:W2:Y:S01]  /*64dc0*/  LDL.LU R13, [R1+0x14b4] ;  /* 0x0014b400010d7983 */ /* 0x000ea20000300800 */
[----:B------:R-:W2:Y:S01]  /*64dd0*/  LDL.LU R14, [R1+0x14b8] ;  /* 0x0014b800010e7983 */ /* 0x000ea20000300800 */
[----:B------:R-:W2:Y:S03]  /*64de0*/  LDL.LU R15, [R1+0x14bc] ;  /* 0x0014bc00010f7983 */ /* 0x000ea60000300800 */
[----:B--2---:R1:W-:Y:S01]  /*64df0*/  STL.64 [R1+0x2dc0], R14 ;  /* 0x002dc00e01007387 */ /* 0x0043e20000100a00 */
[----:B------:R-:W-:Y:S03]  /*64e00*/  STL.64 [R1+0x2db8], R12 ;  /* 0x002db80c01007387 */ /* 0x000fe60000100a00 */
[----:B-1----:R-:W2:Y:S04]  /*64e10*/  LDL.64 R14, [R1+0x48] ;  /* 0x00004800010e7983 */ /* 0x002ea80000100a00 */
[----:B--2---:R1:W-:Y:S04]  /*64e20*/  STL.64 [R1+0x2dd0], R14 ;  /* 0x002dd00e01007387 */ /* 0x0043e80000100a00 */
[----:B-1----:R-:W2:Y:S04]  /*64e30*/  LDL.64 R14, [R1+0x58] ;  /* 0x00005800010e7983 */ /* 0x002ea80000100a00 */
[----:B--2---:R1:W-:Y:S04]  /*64e40*/  STL.64 [R1+0x2de8], R14 ;  /* 0x002de80e01007387 */ /* 0x0043e80000100a00 */
[----:B-1----:R-:W2:Y:S01]  /*64e50*/  LDL.64 R14, [R1+0x68] ;  /* 0x00006800010e7983 */ /* 0x002ea20000100a00 */
[----:B----4-:R1:W-:Y:S02]  /*64e60*/  STL.64 [R1+0x2d90], R18 ;  /* 0x002d901201007387 */ /* 0x0103e40000100a00 */
[----:B---3--:R-:W-:Y:S01]  /*64e70*/  STL.64 [R1+0x2d88], R16 ;  /* 0x002d881001007387 */ /* 0x008fe20000100a00 */
[----:B-1----:R-:W3:Y:S04]  /*64e80*/  LDL.64 R18, [R1+0x28] ;  /* 0x0000280001127983 */ /* 0x002ee80000100a00 */
[----:B---3--:R1:W-:Y:S04]  /*64e90*/  STL.64 [R1+0x2da8], R18 ;  /* 0x002da81201007387 */ /* 0x0083e80000100a00 */
[----:B-1----:R-:W3:Y:S04]  /*64ea0*/  LDL.64 R18, [R1+0x38] ;  /* 0x0000380001127983 */ /* 0x002ee80000100a00 */
        /* <DEDUP_REMOVED lines=12> */
[----:B------:R1:W-:Y:S03]  /*64f70*/  STL.64 [R1+0x2d30], R4 ;  /* 0x002d300401007387 */ /* 0x0003e60000100a00 */
[----:B-1----:R-:W2:Y:S01]  /*64f80*/  LDL.LU R4, [R1+0x14e0] ;  /* 0x0014e00001047983 */ /* 0x002ea20000300800 */
[----:B------:R-:W2:Y:S02]  /*64f90*/  LDL.LU R5, [R1+0x14e4] ;  /* 0x0014e40001057983 */ /* 0x000ea40000300800 */
[----:B------:R-:W2:Y:S02]  /*64fa0*/  LDL.LU R6, [R1+0x14e8] ;  /* 0x0014e80001067983 */ /* 0x000ea40000300800 */
[----:B------:R-:W2:Y:S01]  /*64fb0*/  LDL.LU R7, [R1+0x14ec] ;  /* 0x0014ec0001077983 */ /* 0x000ea20000300800 */
[----:B------:R-:W-:Y:S01]  /*64fc0*/  STL [R1+0x2da0], R11 ;  /* 0x002da00b01007387 */ /* 0x000fe20000100800 */
[----:B------:R1:W-:Y:S03]  /*64fd0*/  STL.64 [R1+0x2d98], R8 ;  /* 0x002d980801007387 */ /* 0x0003e60000100a00 */
[----:B-1----:R-:W4:Y:S01]  /*64fe0*/  LDL.LU R8, [R1+0x14a0] ;  /* 0x0014a00001087983 */ /* 0x002f220000300800 */
[----:B------:R-:W4:Y:S02]  /*64ff0*/  LDL.LU R9, [R1+0x14a4] ;  /* 0x0014a40001097983 */ /* 0x000f240000300800 */
[----:B------:R-:W4:Y:S02]  /*65000*/  LDL.LU R10, [R1+0x14a8] ;  /* 0x0014a800010a7983 */ /* 0x000f240000300800 */
[----:B------:R-:W4:Y:S01]  /*65010*/  LDL.LU R11, [R1+0x14ac] ;  /* 0x0014ac00010b7983 */ /* 0x000f220000300800 */
[----:B0-----:R-:W-:Y:S01]  /*65020*/  STL.64 [R1+0x2bf8], R22 ;  /* 0x002bf81601007387 */ /* 0x001fe20000100a00 */
        /* <DEDUP_REMOVED lines=9> */
[----:B------:R0:W-:Y:S02]  /*650c0*/  STL.64 [R1+0x2c0], R4 ;  /* 0x0002c00401007387 */ /* 0x0001e40000100a00 */
[----:B------:R1:W-:Y:S02]  /*650d0*/  STL.64 [R1+0x2c8], R6 ;  /* 0x0002c80601007387 */ /* 0x0003e40000100a00 */
[----:B0-----:R-:W-:Y:S02]  /*650e0*/  IMAD.MOV.U32 R5, RZ, RZ, R14 ;  /* 0x000000ffff057224 */ /* 0x001fe400078e000e */
[----:B------:R-:W-:Y:S02]  /*650f0*/  IMAD.MOV.U32 R4, RZ, RZ, R15 ;  /* 0x000000ffff047224 */ /* 0x000fe400078e000f */
[----:B------:R-:W2:Y:S02]  /*65100*/  LDL.LU.64 R14, [R1+0x2de8] ;  /* 0x002de800010e7983 */ /* 0x000ea40000300a00 */
[----:B--2---:R-:W-:Y:S01]  /*65110*/  HMMA.16816.F32 R16, R24, R14, R16 ;  /* 0x0000000e1810723c */ /* 0x004fe20000001810 */
[----:B-1----:R-:W-:-:S02]  /*65120*/  IMAD.MOV.U32 R7, RZ, RZ, R14 ;  /* 0x000000ffff077224 */ /* 0x002fc400078e000e */
        /* <DEDUP_REMOVED lines=22> */
[----:B------:R-:W-:Y:S02]  /*65290*/  IMAD.MOV.U32 R23, RZ, RZ, R0 ;  /* 0x000000ffff177224 */ /* 0x000fe400078e0000 */
[----:B------:R-:W3:Y:S01]  /*652a0*/  LDL R0, [R1+0x234c] ;  /* 0x00234c0001007983 */ /* 0x000ee20000100800 */
        /* <DEDUP_REMOVED lines=18> */
[----:B------:R-:W2:Y:S02]  /*653d0*/  LDL.LU.64 R16, [R1+0x2d88] ;  /* 0x002d880001107983 */ /* 0x000ea40000300a00 */
[----:B------:R-:W-:-:S07]  /*653e0*/  IMAD.MOV.U32 R22, RZ, RZ, R2 ;  /* 0x000000ffff167224 */ /* 0x000fce00078e0002 */
        /* <DEDUP_REMOVED lines=19> */
[----:B------:R-:W3:Y:S01]  /*65520*/  LDL.LU R28, [R1+0x2d5c] ;  /* 0x002d5c00011c7983 */ /* 0x000ee20000300800 */
[----:B------:R-:W3:Y:S03]  /*65530*/  LDL.LU R10, [R1+0x2d58] ;  /* 0x002d5800010a7983 */ /* 0x000ee60000300800 */
[----:B------:R0:W-:Y:S02]  /*65540*/  STL.64 [R1+0x2c38], R22 ;  /* 0x002c381601007387 */ /* 0x0001e40000100a00 */
[----:B0-----:R-:W-:Y:S02]  /*65550*/  IMAD.MOV.U32 R22, RZ, RZ, R13 ;  /* 0x000000ffff167224 */ /* 0x001fe400078e000d */
        /* <DEDUP_REMOVED lines=8> */
[----:B------:R-:W-:Y:S02]  /*655e0*/  STL.64 [R1+0x2c50], R22 ;  /* 0x002c501601007387 */ /* 0x000fe40000100a00 */
[----:B------:R0:W-:Y:S01]  /*655f0*/  STL.64 [R1+0x2c18], R14 ;  /* 0x002c180e01007387 */ /* 0x0001e20000100a00 */
[----:B------:R-:W2:Y:S01]  /*65600*/  LDL.LU R12, [R1+0x1020] ;  /* 0x00102000010c7983 */ /* 0x000ea20000300800 */
[----:B------:R-:W2:Y:S03]  /*65610*/  LDL.LU R13, [R1+0x1024] ;  /* 0x00102400010d7983 */ /* 0x000ea60000300800 */
[----:B0-----:R-:W2:Y:S01]  /*65620*/  LDL.LU R14, [R1+0x1028] ;  /* 0x00102800010e7983 */ /* 0x001ea20000300800 */
        /* <DEDUP_REMOVED lines=13> */
[----:B---3--:R-:W-:Y:S02]  /*65700*/  IMAD.MOV.U32 R22, RZ, RZ, R5 ;  /* 0x000000ffff167224 */ /* 0x008fe400078e0005 */
[----:B------:R-:W-:Y:S01]  /*65710*/  IMAD.MOV.U32 R23, RZ, RZ, R4 ;  /* 0x000000ffff177224 */ /* 0x000fe200078e0004 */
[----:B--2---:R-:W-:Y:S01]  /*65720*/  STL.64 [R1+0x2c48], R14 ;  /* 0x002c480e01007387 */ /* 0x004fe20000100a00 */
[----:B------:R0:W-:Y:S03]  /*65730*/  STL.64 [R1+0x2c40], R12 ;  /* 0x002c400c01007387 */ /* 0x0001e60000100a00 */
        /* <DEDUP_REMOVED lines=11> */
[----:B----4-:R-:W-:-:S02]  /*657f0*/  IMAD.MOV.U32 R22, RZ, RZ, R11 ;  /* 0x000000ffff167224 */ /* 0x010fc400078e000b */
[----:B------:R-:W-:Y:S01]  /*65800*/  IMAD.MOV.U32 R23, RZ, RZ, R29 ;  /* 0x000000ffff177224 */ /* 0x000fe200078e001d */
[----:B------:R-:W2:Y:S04]  /*65810*/  LDL.LU R11, [R1+0x2d40] ;  /* 0x002d4000010b7983 */ /* 0x000ea80000300800 */
[----:B------:R0:W-:Y:S01]  /*65820*/  STL.64 [R1+0x2cc0], R22 ;  /* 0x002cc01601007387 */ /* 0x0001e20000100a00 */
[----:B---3--:R-:W-:Y:S02]  /*65830*/  STL.64 [R1+0x2c60], R14 ;  /* 0x002c600e01007387 */ /* 0x008fe40000100a00 */
[----:B------:R1:W-:Y:S02]  /*65840*/  STL.64 [R1+0x2c58], R12 ;  /* 0x002c580c01007387 */ /* 0x0003e40000100a00 */
[----:B0-----:R-:W-:-:S02]  /*65850*/  IMAD.MOV.U32 R22, RZ, RZ, R28 ;  /* 0x000000ffff167224 */ /* 0x001fc400078e001c */
[----:B------:R-:W-:Y:S01]  /*65860*/  IMAD.MOV.U32 R23, RZ, RZ, R9 ;  /* 0x000000ffff177224 */ /* 0x000fe200078e0009 */
        /* <DEDUP_REMOVED lines=66> */
[----:B------:R-:W4:Y:S01]  /*65c90*/  LDL.LU.64 R4, [R1+0x2d30] ;  /* 0x002d300001047983 */ /* 0x000f220000300a00 */
        /* <DEDUP_REMOVED lines=103> */
[C---:B---3--:R-:W-:Y:S11]  /*66310*/  HMMA.16816.F32 R24, R16.reuse, R6, R24 ;  /* 0x000000061018723c */ /* 0x048ff60000001818 */
[----:B------:R-:W-:Y:S11]  /*66320*/  @!UPT UIADD3 URZ, URZ, URZ, URZ ;  /* 0x0000003f3f3ff290 */ /* 0x000ff6000fffe03f */
[----:B------:R-:W-:Y:S01]  /*66330*/  @!UPT UIADD3 URZ, URZ, URZ, URZ ;  /* 0x0000003f3f3ff290 */ /* 0x000fe2000fffe03f */
[----:B------:R0:W-:Y:S01]  /*66340*/  STL.64 [R1+0x1440], R24 ;  /* 0x0014401801007387 */ /* 0x0001e20000100a00 */
[----:B------:R1:W-:Y:S03]  /*66350*/  STL.64 [R1+0x1448], R26 ;  /* 0x0014481a01007387 */ /* 0x0003e60000100a00 */
[----:B0-----:R-:W3:Y:S01]  /*66360*/  LDL.LU R24, [R1+0xfa0] ;  /* 0x000fa00001187983 */ /* 0x001ee20000300800 */
[----:B--2---:R-:W-:Y:S11]  /*66370*/  HMMA.16816.F32 R4, R16, R14, R20 ;  /* 0x0000000e1004723c */ /* 0x004ff60000001814 */
[----:B------:R-:W-:Y:S11]  /*66380*/  @!UPT UIADD3 URZ, URZ, URZ, URZ ;  /* 0x0000003f3f3ff290 */ /* 0x000ff6000fffe03f */
[----:B------:R-:W-:Y:S01]  /*66390*/  @!UPT UIADD3 URZ, URZ, URZ, URZ ;  /* 0x0000003f3f3ff290 */ /* 0x000fe2000fffe03f */
[----:B------:R0:W-:Y:S01]  /*663a0*/  STL.64 [R1+0x1430], R4 ;  /* 0x0014300401007387 */ /* 0x0001e20000100a00 */
[----:B------:R2:W-:Y:S02]  /*663b0*/  STL.64 [R1+0x1438], R6 ;  /* 0x0014380601007387 */ /* 0x0005e40000100a00 */
[----:B------:R-:W3:Y:S02]  /*663c0*/  LDL.LU R25, [R1+0xfa4] ;  /* 0x000fa40001197983 */ /* 0x000ee40000300800 */
[----:B-1----:R-:W4:Y:S01]  /*663d0*/  LDL.LU R26, [R1+0xfa8] ;  /* 0x000fa800011a7983 */ /* 0x002f220000300800 */
[----:B------:R-:W4:Y:S04]  /*663e0*/  LDL.LU R27, [R1+0xfac] ;  /* 0x000fac00011b7983 */ /* 0x000f280000300800 */
[----:B0-----:R-:W3:Y:S01]  /*663f0*/  LDL.LU R4, [R1+0xff0] ;  /* 0x000ff00001047983 */ /* 0x001ee20000300800 */
[----:B------:R-:W3:Y:S02]  /*66400*/  LDL.LU R5, [R1+0xff4] ;  /* 0x000ff40001057983 */ /* 0x000ee40000300800 */
[----:B--2---:R-:W2:Y:S02]  /*66410*/  LDL.LU R6, [R1+0xff8] ;  /* 0x000ff80001067983 */ /* 0x004ea40000300800 */
[----:B------:R-:W2:Y:S01]  /*66420*/  LDL.LU R7, [R1+0xffc] ;  /* 0x000ffc0001077983 */ /* 0x000ea20000300800 */
[----:B------:R-:W2:Y:S01]  /*66430*/  LDL.LU R20, [R1+0xfe0] ;  /* 0x000fe00001147983 */ /* 0x000ea20000300800 */
[----:B------:R-:W2:Y:S02]  /*66440*/  LDL.LU R21, [R1+0xfe4] ;  /* 0x000fe40001157983 */ /* 0x000ea40000300800 */
[----:B------:R-:W2:Y:S02]  /*66450*/  LDL.LU R22, [R1+0xfe8] ;  /* 0x000fe80001167983 */ /* 0x000ea40000300800 */
[----:B------:R-:W2:Y:S01]  /*66460*/  LDL.LU R23, [R1+0xfec] ;  /* 0x000fec0001177983 */ /* 0x000ea20000300800 */
[----:B----4-:R0:W-:Y:S01]  /*66470*/  STL.64 [R1+0x2bc0], R26 ;  /* 0x002bc01a01007387 */ /* 0x0101e20000100a00 */
[----:B---3--:R-:W-:Y:S02]  /*66480*/  STL.64 [R1+0x2bb8], R24 ;  /* 0x002bb81801007387 */ /* 0x008fe40000100a00 */
[----:B0-----:R-:W-:-:S02]  /*66490*/  IMAD.MOV.U32 R26, RZ, RZ, R3 ;  /* 0x000000ffff1a7224 */ /* 0x001fc400078e0003 */
[----:B------:R-:W-:-:S05]  /*664a0*/  IMAD.MOV.U32 R27, RZ, RZ, R2 ;  /* 0x000000ffff1b7224 */ /* 0x000fca00078e0002 */
[----:B------:R0:W-:Y:S04]  /*664b0*/  STL.64 [R1+0x2bd0], R26 ;  /* 0x002bd01a01007387 */ /* 0x0001e80000100a00 */
[----:B0-----:R-:W3:Y:S04]  /*664c0*/  LDL.64 R26, [R1+0xf8] ;  /* 0x0000f800011a7983 */ /* 0x001ee80000100a00 */
[----:B---3--:R0:W-:Y:S04]  /*664d0*/  STL.64 [R1+0x2bd8], R26 ;  /* 0x002bd81a01007387 */ /* 0x0081e80000100a00 */
[----:B0-----:R-:W3:Y:S01]  /*664e0*/  LDL.64 R26, [R1+0x108] ;  /* 0x00010800011a7983 */ /* 0x001ee20000100a00 */
[----:B------:R0:W-:Y:S02]  /*664f0*/  STL.64 [R1+0x2ba0], R14 ;  /* 0x002ba00e01007387 */ /* 0x0001e40000100a00 */
[----:B------:R-:W4:Y:S02]  /*66500*/  LDL.LU R12, [R1+0xf90] ;  /* 0x000f9000010c7983 */ /* 0x000f240000300800 */
[----:B------:R-:W4:Y:S01]  /*66510*/  LDL.LU R13, [R1+0xf94] ;  /* 0x000f9400010d7983 */ /* 0x000f220000300800 */
[----:B0-----:R-:W2:Y:S01]  /*66520*/  LDL.LU R14, [R1+0xf98] ;  /* 0x000f9800010e7983 */ /* 0x001ea20000300800 */
[----:B------:R-:W2:Y:S03]  /*66530*/  LDL.LU R15, [R1+0xf9c] ;  /* 0x000f9c00010f7983 */ /* 0x000ea60000300800 */
[----:B--2---:R0:W-:Y:S01]  /*66540*/  STL.64 [R1+0x2bb0], R14 ;  /* 0x002bb00e01007387 */ /* 0x0041e20000100a00 */
[----:B----4-:R1:W-:Y:S03]  /*66550*/  STL.64 [R1+0x2ba8], R12 ;  /* 0x002ba80c01007387 */ /* 0x0103e60000100a00 */
[----:B0-----:R-:W2:Y:S01]  /*66560*/  LDL.64 R14, [R1+0xd8] ;  /* 0x0000d800010e7983 */ /* 0x001ea20000100a00 */
[C---:B------:R-:W-:Y:S03]  /*66570*/  HMMA.16816.F32 R4, R16.reuse, R10, R4 ;  /* 0x0000000a1004723c */ /* 0x040fe60000001804 */
[----:B--2---:R0:W-:Y:S01]  /*66580*/  STL.64 [R1+0x2bc8], R14 ;  /* 0x002bc80e01007387 */ /* 0x0041e20000100a00 */
[----:B-1----:R-:W2:Y:S02]  /*66590*/  LDL.LU R12, [R1+0xfb0] ;  /* 0x000fb000010c7983 */ /* 0x002ea40000300800 */
[----:B------:R-:W2:Y:S01]  /*665a0*/  LDL.LU R13, [R1+0xfb4] ;  /* 0x000fb400010d7983 */ /* 0x000ea20000300800 */
[----:B0-----:R-:W4:Y:S01]  /*665b0*/  LDL.LU R14, [R1+0xfb8] ;  /* 0x000fb800010e7983 */ /* 0x001f220000300800 */
[----:B------:R-:W4:Y:S03]  /*665c0*/  LDL.LU R15, [R1+0xfbc] ;  /* 0x000fbc00010f7983 */ /* 0x000f260000300800 */
[----:B----4-:R-:W-:Y:S01]  /*665d0*/  STL.64 [R1+0x2be8], R14 ;  /* 0x002be80e01007387 */ /* 0x010fe20000100a00 */
[----:B--2---:R0:W-:Y:S03]  /*665e0*/  STL.64 [R1+0x2be0], R12 ;  /* 0x002be00c01007387 */ /* 0x0041e60000100a00 */
[----:B0-----:R-:W2:Y:S01]  /*665f0*/  LDL.LU R12, [R1+0xfd0] ;  /* 0x000fd000010c7983 */ /* 0x001ea20000300800 */
[----:B------:R-:W2:Y:S02]  /*66600*/  LDL.LU R13, [R1+0xfd4] ;  /* 0x000fd400010d7983 */ /* 0x000ea40000300800 */
[----:B------:R-:W2:Y:S02]  /*66610*/  LDL.LU R14, [R1+0xfd8] ;  /* 0x000fd800010e7983 */ /* 0x000ea40000300800 */
[----:B------:R-:W2:Y:S03]  /*66620*/  LDL.LU R15, [R1+0xfdc] ;  /* 0x000fdc00010f7983 */ /* 0x000ea60000300800 */
[----:B------:R-:W-:Y:S01]  /*66630*/  STL.64 [R1+0x1420], R4 ;  /* 0x0014200401007387 */ /* 0x000fe20000100a00 */
[----:B------:R0:W-:Y:S03]  /*66640*/  STL.64 [R1+0x1428], R6 ;  /* 0x0014280601007387 */ /* 0x0001e60000100a00 */
[----:B0-----:R-:W4:Y:S01]  /*66650*/  LDL.LU.64 R6, [R1+0x2c00] ;  /* 0x002c000001067983 */ /* 0x001f220000300a00 */
[----:B------:R0:W-:Y:S03]  /*66660*/  STL.64 [R1+0x2b50], R10 ;  /* 0x002b500a01007387 */ /* 0x0001e60000100a00 */
[----:B0-----:R-:W2:Y:S01]  /*66670*/  LDL.64 R10, [R1+0x98] ;  /* 0x00009800010a7983 */ /* 0x001ea20000100a00 */
[----:B----4-:R-:W-:Y:S03]  /*66680*/  HMMA.16816.F32 R16, R16, R6, R20 ;  /* 0x000000061010723c */ /* 0x010fe60000001814 */
[----:B------:R-:W2:Y:S01]  /*66690*/  LDL.LU.64 R22, [R1+0x2bf8] ;  /* 0x002bf80001167983 */ /* 0x000ea20000300a00 */
[----:B------:R-:W2:Y:S02]  /*666a0*/  LDL.LU.64 R20, [R1+0x2bf0] ;  /* 0x002bf00001147983 */ /* 0x000ea40000300a00 */
[----:B---3--:R-:W-:-:S02]  /*666b0*/  IMAD.MOV.U32 R3, RZ, RZ, R26 ;  /* 0x000000ffff037224 */ /* 0x008fc400078e001a */
[----:B------:R-:W-:Y:S11]  /*666c0*/  IMAD.MOV.U32 R2, RZ, RZ, R27 ;  /* 0x000000ffff027224 */ /* 0x000ff600078e001b */
[----:B------:R-:W-:Y:S04]  /*666d0*/  @!UPT UIADD3 URZ, URZ, URZ, URZ ;  /* 0x0000003f3f3ff290 */ /* 0x000fe8000fffe03f */
[----:B------:R0:W-:Y:S01]  /*666e0*/  STL.64 [R1+0x1120], R16 ;  /* 0x0011201001007387 */ /* 0x0001e20000100a00 */
[----:B------:R1:W-:Y:S03]  /*666f0*/  STL.64 [R1+0x1128], R18 ;  /* 0x0011281201007387 */ /* 0x0003e60000100a00 */
[----:B0-----:R-:W3:Y:S01]  /*66700*/  LDL.LU R16, [R1+0xf80] ;  /* 0x000f800001107983 */ /* 0x001ee20000300800 */
[----:B------:R-:W3:Y:S02]  /*66710*/  LDL.LU R17, [R1+0xf84] ;  /* 0x000f840001117983 */ /* 0x000ee40000300800 */
[----:B-1----:R-:W3:Y:S02]  /*66720*/  LDL.LU R18, [R1+0xf88] ;  /* 0x000f880001127983 */ /* 0x002ee40000300800 */
[----:B------:R-:W3:Y:S01]  /*66730*/  LDL.LU R19, [R1+0xf8c] ;  /* 0x000f8c0001137983 */ /* 0x000ee20000300800 */
[----:B------:R0:W-:Y:S01]  /*66740*/  STL [R1+0x2adc], R6 ;  /* 0x002adc0601007387 */ /* 0x0001e20000100800 */
[----:B------:R1:W-:Y:S02]  /*66750*/  STL [R1+0x2ad8], R7 ;  /* 0x002ad80701007387 */ /* 0x0003e40000100800 */
[----:B------:R-:W4:Y:S02]  /*66760*/  LDL.LU R4, [R1+0xfc0] ;  /* 0x000fc00001047983 */ /* 0x000f240000300800 */
[----:B------:R-:W4:Y:S01]  /*66770*/  LDL.LU R5, [R1+0xfc4] ;  /* 0x000fc40001057983 */ /* 0x000f220000300800 */
[----:B0-----:R-:W4:Y:S01]  /*66780*/  LDL.LU R6, [R1+0xfc8] ;  /* 0x000fc80001067983 */ /* 0x001f220000300800 */
[----:B-1----:R-:W4:Y:S01]  /*66790*/  LDL.LU R7, [R1+0xfcc] ;  /* 0x000fcc0001077983 */ /* 0x002f220000300800 */
[C---:B--2---:R-:W-:Y:S11]  /*667a0*/  HMMA.16816.F32 R12, R20.reuse, R26, R12 ;  /* 0x0000001a140c723c */ /* 0x044ff6000000180c */
[----:B------:R-:W-:Y:S11]  /*667b0*/  @!UPT UIADD3 URZ, URZ, URZ, URZ ;  /* 0x0000003f3f3ff290 */ /* 0x000ff6000fffe03f */
[----:B------:R-:W-:Y:S01]  /*667c0*/  @!UPT UIADD3 URZ, URZ, URZ, URZ ;  /* 0x0000003f3f3ff290 */ /* 0x000fe2000fffe03f */
[----:B------:R-:W-:Y:S01]  /*667d0*/  STL.64 [R1+0x1360], R12 ;  /* 0x0013600c01007387 */ /* 0x000fe20000100a00 */
[----:B------:R0:W-:Y:S03]  /*667e0*/  STL.64 [R1+0x1368], R14 ;  /* 0x0013680e01007387 */ /* 0x0001e60000100a00 */
[----:B0-----:R-:W2:Y:S01]  /*667f0*/  LDL.LU.64 R14, [R1+0x2be8] ;  /* 0x002be800010e7983 */ /* 0x001ea20000300a00 */
[----:B------:R-:W2:Y:S02]  /*66800*/  LDL.LU.64 R12, [R1+0x2be0] ;  /* 0x002be000010c7983 */ /* 0x000ea40000300a00 */
[----:B------:R-:W4:Y:S02]  /*66810*/  LDL.LU.64 R26, [R1+0x2bd8] ;  /* 0x002bd800011a7983 */ /* 0x000f240000300a00 */
[----:B------:R-:W-:Y:S01]  /*66820*/  STL [R1+0x2af4], R2 ;  /* 0x002af40201007387 */ /* 0x000fe20000100800 */
[----:B------:R-:W-:Y:S01]  /*66830*/  STL [R1+0x2af0], R3 ;  /* 0x002af00301007387 */ /* 0x000fe20000100800 */
[C---:B----4-:R-:W-:Y:S11]  /*66840*/  HMMA.16816.F32 R4, R20.reuse, R26, R4 ;  /* 0x0000001a1404723c */ /* 0x050ff60000001804 */
[----:B------:R-:W-:Y:S11]  /*66850*/  @!UPT UIADD3 URZ, URZ, URZ, URZ ;  /* 0x0000003f3f3ff290 */ /* 0x000ff6000fffe03f */
[----:B------:R-:W-:Y:S01]  /*66860*/  @!UPT UIADD3 URZ, URZ, URZ, URZ ;  /* 0x0000003f3f3ff290 */ /* 0x000fe2000fffe03f */
[----:B------:R0:W-:Y:S01]  /*66870*/  STL.64 [R1+0x1100], R4 ;  /* 0x0011000401007387 */ /* 0x0001e20000100a00 */
[----:B------:R1:W-:Y:S02]  /*66880*/  STL.64 [R1+0x1108], R6 ;  /* 0x0011080601007387 */ /* 0x0003e40000100a00 */
[----:B0-----:R-:W-:Y:S02]  /*66890*/  IMAD.MOV.U32 R5, RZ, RZ, R26 ;  /* 0x000000ffff057224 */ /* 0x001fe400078e001a */
[----:B------:R-:W-:Y:S02]  /*668a0*/  IMAD.MOV.U32 R4, RZ, RZ, R27 ;  /* 0x000000ffff047224 */ /* 0x000fe400078e001b */
[----:B------:R-:W2:Y:S03]  /*668b0*/  LDL.LU.64 R26, [R1+0x2bd0] ;  /* 0x002bd000011a7983 */ /* 0x000ea60000300a00 */
[----:B------:R-:W-:Y:S02]  /*668c0*/  STL [R1+0x2afc], R4 ;  /* 0x002afc0401007387 */ /* 0x000fe40000100800 */
[----:B------:R-:W-:Y:S02]  /*668d0*/  STL [R1+0x2af8], R5 ;  /* 0x002af80501007387 */ /* 0x000fe40000100800 */
[----:B-1----:R-:W4:Y:S01]  /*668e0*/  LDL.64 R6, [R1+0xa8] ;  /* 0x0000a80001067983 */ /* 0x002f220000100a00 */
[C---:B--2---:R-:W-:Y:S01]  /*668f0*/  HMMA.16816.F32 R24, R20.reuse, R26, R12 ;  /* 0x0000001a1418723c */ /* 0x044fe2000000180c */
[----:B------:R-:W2:Y:S11]  /*66900*/  LDL.LU.64 R14, [R1+0x2bc8] ;  /* 0x002bc800010e7983 */ /* 0x000eb60000300a00 */
[----:B------:R-:W-:Y:S11]  /*66910*/  @!UPT UIADD3 URZ, URZ, URZ, URZ ;  /* 0x0000003f3f3ff290 */ /* 0x000ff6000fffe03f */
[----:B------:R-:W-:Y:S01]  /*66920*/  STL.64 [R1+0x10f0], R24 ;  /* 0x0010f01801007387 */ /* 0x000fe20000100a00 */
[----:B------:R0:W-:Y:S03]  /*66930*/  STL.64 [R1+0x10f8], R26 ;  /* 0x0010f81a01007387 */ /* 0x0001e60000100a00 */
[----:B0-----:R-:W2:Y:S01]  /*66940*/  LDL.LU.64 R26, [R1+0x2bc0] ;  /* 0x002bc000011a7983 */ /* 0x001ea20000300a00 */
        /* <DEDUP_REMOVED lines=15> */
[----:B0-----:R-:W2:Y:S01]  /*66a40*/  LDL.LU.64 R14, [R1+0x2ba0] ;  /* 0x002ba000010e7983 */ /* 0x001ea20000300a00 */
[----:B------:R-:W-:Y:S02]  /*66a50*/  IMAD.MOV.U32 R13, RZ, RZ, R6 ;  /* 0x000000ffff0d7224 */ /* 0x000fe400078e0006 */
[----:B------:R-:W-:Y:S02]  /*66a60*/  IMAD.MOV.U32 R12, RZ, RZ, R7 ;  /* 0x000000ffff0c7224 */ /* 0x000fe400078e0007 */
[----:B---3--:R-:W-:Y:S01]  /*66a70*/  HMMA.16816.F32 R4, R20, R10, R16 ;  /* 0x0000000a1404723c */ /* 0x008fe20000001810 */
[----:B------:R-:W-:-:S02]  /*66a80*/  IMAD.MOV.U32 R27, RZ, RZ, R10 ;  /* 0x000000ffff1b7224 */ /* 0x000fc400078e000a */
[----:B------:R-:W-:Y:S01]  /*66a90*/  IMAD.MOV.U32 R26, RZ, RZ, R11 ;  /* 0x000000ffff1a7224 */ /* 0x000fe200078e000b */
[----:B------:R-:W0:Y:S04]  /*66aa0*/  LDSM.16.MT88.4 R16, [R0+0x16000] ;  /* 0x016000000010783b */ /* 0x000e280000004200 */
[----:B--2---:R1:W-:Y:S01]  /*66ab0*/  STL.64 [R1+0x2b18], R14 ;  /* 0x002b180e01007387 */ /* 0x0043e20000100a00 */
[----:B------:R-:W-:Y:S11]  /*66ac0*/  STL.64 [R1+0x2b10], R12 ;  /* 0x002b100c01007387 */ /* 0x000ff60000100a00 */
[----:B------:R-:W-:Y:S03]  /*66ad0*/  @!UPT UIADD3 URZ, URZ, URZ, URZ ;  /* 0x0000003f3f3ff290 */ /* 0x000fe6000fffe03f */
[----:B------:R-:W-:Y:S02]  /*66ae0*/  STL.64 [R1+0x10c0], R4 ;  /* 0x0010c00401007387 */ /* 0x000fe40000100a00 */
[----:B------:R-:W-:Y:S01]  /*66af0*/  STL.64 [R1+0x10c8], R6 ;  /* 0x0010c80601007387 */ /* 0x000fe20000100a00 */
[----:B-1----:R-:W2:Y:S04]  /*66b00*/  LDL.64 R14, [R1+0x8] ;  /* 0x00000800010e7983 */ /* 0x002ea80000100a00 */
[----:B--2---:R-:W-:Y:S01]  /*66b10*/  STL.64 [R1+0x2b30], R14 ;  /* 0x002b300e01007387 */ /* 0x004fe20000100a00 */
[----:B------:R-:W-:Y:S02]  /*66b20*/  STL.64 [R1+0x2ae8], R26 ;  /* 0x002ae81a01007387 */ /* 0x000fe40000100a00 */
[----:B------:R1:W-:Y:S02]  /*66b30*/  STL.64 [R1+0x2ae0], R24 ;  /* 0x002ae01801007387 */ /* 0x0003e40000100a00 */
        /* <DEDUP_REMOVED lines=15> */
[----:B--2---:R1:W-:Y:S04]  /*66c30*/  STL.64 [R1+0x2b80], R6 ;  /* 0x002b800601007387 */ /* 0x0043e80000100a00 */
        /* <DEDUP_REMOVED lines=9> */
[----:B------:R-:W4:Y:S02]  /*66cd0*/  LDL.LU R11, [R1+0xf5c] ;  /* 0x000f5c00010b7983 */ /* 0x000f240000300800 */
[----:B------:R-:W2:Y:S01]  /*66ce0*/  LDL.64 R6, [R1+0x68] ;  /* 0x0000680001067983 */ /* 0x000ea20000100a00 */
[----:B----4-:R-:W-:Y:S01]  /*66cf0*/  STL.64 [R1+0x2b90], R10 ;  /* 0x002b900a01007387 */ /* 0x010fe20000100a00 */
[----:B--2---:R1:W-:Y:S03]  /*66d00*/  STL.64 [R1+0x2b88], R8 ;  /* 0x002b880801007387 */ /* 0x0043e60000100a00 */
[----:B-1----:R-:W2:Y:S01]  /*66d10*/  LDL.LU R8, [R1+0xf60] ;  /* 0x000f600001087983 */ /* 0x002ea20000300800 */
[----:B------:R-:W2:Y:S02]  /*66d20*/  LDL.LU R9, [R1+0xf64] ;  /* 0x000f640001097983 */ /* 0x000ea40000300800 */
[----:B------:R-:W2:Y:S02]  /*66d30*/  LDL.LU R10, [R1+0xf68] ;  /* 0x000f6800010a7983 */ /* 0x000ea40000300800 */
[----:B------:R-:W2:Y:S01]  /*66d40*/  LDL.LU R11, [R1+0xf6c] ;  /* 0x000f6c00010b7983 */ /* 0x000ea20000300800 */
[----:B------:R-:W4:Y:S04]  /*66d50*/  LDL.64 R14, [R1+0x18] ;  /* 0x00001800010e7983 */ /* 0x000f280000100a00 */
[----:B----4-:R1:W-:Y:S04]  /*66d60*/  STL.64 [R1+0x2b48], R14 ;  /* 0x002b480e01007387 */ /* 0x0103e80000100a00 */
[----:B-1----:R-:W4:Y:S01]  /*66d70*/  LDL.64 R14, [R1+0x28] ;  /* 0x00002800010e7983 */ /* 0x002f220000100a00 */
[----:B---3--:R-:W-:Y:S02]  /*66d80*/  STL.64 [R1+0x2b08], R26 ;  /* 0x002b081a01007387 */ /* 0x008fe40000100a00 */
[----:B------:R1:W-:Y:S02]  /*66d90*/  STL.64 [R1+0x2b00], R24 ;  /* 0x002b001801007387 */ /* 0x0003e40000100a00 */
[----:B-1----:R-:W3:Y:S01]  /*66da0*/  LDL.LU R24, [R1+0xf00] ;  /* 0x000f000001187983 */ /* 0x002ee20000300800 */
[----:B------:R-:W3:Y:S02]  /*66db0*/  LDL.LU R25, [R1+0xf04] ;  /* 0x000f040001197983 */ /* 0x000ee40000300800 */
[----:B------:R-:W2:Y:S02]  /*66dc0*/  LDL.LU R26, [R1+0xf08] ;  /* 0x000f0800011a7983 */ /* 0x000ea40000300800 */
[----:B------:R-:W2:Y:S02]  /*66dd0*/  LDL.LU R27, [R1+0xf0c] ;  /* 0x000f0c00011b7983 */ /* 0x000ea40000300800 */
[----:B--2---:R-:W-:Y:S01]  /*66de0*/  STL.64 [R1+0x2b28], R26 ;  /* 0x002b281a01007387 */ /* 0x004fe20000100a00 */
[----:B---3--:R1:W-:Y:S03]  /*66df0*/  STL.64 [R1+0x2b20], R24 ;  /* 0x002b201801007387 */ /* 0x0083e60000100a00 */
[----:B-1----:R-:W2:Y:S01]  /*66e00*/  LDL.LU R24, [R1+0xf10] ;  /* 0x000f100001187983 */ /* 0x002ea20000300800 */
[----:B------:R-:W2:Y:S02]  /*66e10*/  LDL.LU R25, [R1+0xf14] ;  /* 0x000f140001197983 */ /* 0x000ea40000300800 */
[----:B------:R-:W3:Y:S02]  /*66e20*/  LDL.LU R26, [R1+0xf18] ;  /* 0x000f1800011a7983 */ /* 0x000ee40000300800 */
[----:B------:R-:W3:Y:S02]  /*66e30*/  LDL.LU R27, [R1+0xf1c] ;  /* 0x000f1c00011b7983 */ /* 0x000ee40000300800 */
[----:B---3--:R-:W-:Y:S01]  /*66e40*/  STL.64 [R1+0x2b40], R26 ;  /* 0x002b401a01007387 */ /* 0x008fe20000100a00 */
[----:B--2---:R1:W-:Y:S03]  /*66e50*/  STL.64 [R1+0x2b38], R24 ;  /* 0x002b381801007387 */ /* 0x0043e60000100a00 */
[----:B-1----:R-:W2:Y:S01]  /*66e60*/  LDL.LU R24, [R1+0xf20] ;  /* 0x000f200001187983 */ /* 0x002ea20000300800 */
[----:B------:R-:W2:Y:S02]  /*66e70*/  LDL.LU R25, [R1+0xf24] ;  /* 0x000f240001197983 */ /* 0x000ea40000300800 */
[----:B------:R-:W2:Y:S02]  /*66e80*/  LDL.LU R26, [R1+0xf28] ;  /* 0x000f2800011a7983 */ /* 0x000ea40000300800 */
[----:B------:R-:W2:Y:S01]  /*66e90*/  LDL.LU R27, [R1+0xf2c] ;  /* 0x000f2c00011b7983 */ /* 0x000ea20000300800 */
[----:B0-----:R-:W-:Y:S01]  /*66ea0*/  STL.64 [R1+0x29a0], R18 ;  /* 0x0029a01201007387 */ /* 0x001fe20000100a00 */
        /* <DEDUP_REMOVED lines=67> */
[----:B------:R-:W4:Y:S01]  /*672e0*/  LDL.LU.64 R12, [R1+0x2b10] ;  /* 0x002b1000010c7983 */ /* 0x000f220000300a00 */
[----:B--2---:R-:W-:Y:S11]  /*672f0*/  HMMA.16816.F32 R24, R20, R14, R24 ;  /* 0x0000000e1418723c */ /* 0x004ff60000001818 */
[----:B------:R-:W-:Y:S11]  /*67300*/  @!UPT UIADD3 URZ, URZ, URZ, URZ ;  /* 0x0000003f3f3ff290 */ /* 0x000ff6000fffe03f */
[----:B------:R-:W-:Y:S01]  /*67310*/  @!UPT UIADD3 URZ, URZ, URZ, URZ ;  /* 0x0000003f3f3ff290 */ /* 0x000fe2000fffe03f */
[----:B------:R-:W-:Y:S01]  /*67320*/  STL.64 [R1+0x1040], R24 ;  /* 0x0010401801007387 */ /* 0x000fe20000100a00 */
[----:B------:R0:W-:Y:S03]  /*67330*/  STL.64 [R1+0x1048], R26 ;  /* 0x0010481a01007387 */ /* 0x0001e60000100a00 */
[----:B0-----:R-:W3:Y:S01]  /*67340*/  LDL.LU.64 R26, [R1+0x2b08] ;  /* 0x002b0800011a7983 */ /* 0x001ee20000300a00 */
[----:B------:R-:W3:Y:S02]  /*67350*/  LDL.LU.64 R24, [R1+0x2b00] ;  /* 0x002b000001187983 */ /* 0x000ee40000300a00 */
[----:B------:R0:W-:Y:S02]  /*67360*/  STL.64 [R1+0x29a8], R14 ;  /* 0x0029a80e01007387 */ /* 0x0001e40000100a00 */
[----:B0-----:R-:W-:Y:S02]  /*67370*/  IMAD.MOV.U32 R14, RZ, RZ, R4 ;  /* 0x000000ffff0e7224 */ /* 0x001fe400078e0004 */
[----:B------:R-:W-:Y:S01]  /*67380*/  IMAD.MOV.U32 R15, RZ, RZ, R5 ;  /* 0x000000ffff0f7224 */ /* 0x000fe200078e0005 */
[----:B------:R-:W2:Y:S01]  /*67390*/  LDL.LU R4, [R1+0x2afc] ;  /* 0x002afc0001047983 */ /* 0x000ea20000300800 */
[----:B------:R-:W2:Y:S03]  /*673a0*/  LDL.LU R5, [R1+0x2af8] ;  /* 0x002af80001057983 */ /* 0x000ea60000300800 */
[----:B------:R0:W-:Y:S02]  /*673b0*/  STL.64 [R1+0x29b8], R14 ;  /* 0x0029b80e01007387 */ /* 0x0001e40000100a00 */
[----:B0-----:R-:W-:-:S02]  /*673c0*/  IMAD.MOV.U32 R14, RZ, RZ, R2 ;  /* 0x000000ffff0e7224 */ /* 0x001fc400078e0002 */
[----:B------:R-:W-:Y:S01]  /*673d0*/  IMAD.MOV.U32 R15, RZ, RZ, R3 ;  /* 0x000000ffff0f7224 */ /* 0x000fe200078e0003 */
[----:B------:R-:W2:Y:S01]  /*673e0*/  LDL.LU R2, [R1+0x2af4] ;  /* 0x002af40001027983 */ /* 0x000ea20000300800 */
[----:B------:R-:W2:Y:S03]  /*673f0*/  LDL.LU R3, [R1+0x2af0] ;  /* 0x002af00001037983 */ /* 0x000ea60000300800 */
[----:B------:R0:W-:Y:S02]  /*67400*/  STL.64 [R1+0x29d0], R14 ;  /* 0x0029d00e01007387 */ /* 0x0001e40000100a00 */
[----:B0-----:R-:W-:Y:S02]  /*67410*/  IMAD.MOV.U32 R14, RZ, RZ, R9 ;  /* 0x000000ffff0e7224 */ /* 0x001fe400078e0009 */
[----:B------:R-:W-:Y:S01]  /*67420*/  IMAD.MOV.U32 R15, RZ, RZ, R8 ;  /* 0x000000ffff0f7224 */ /* 0x000fe200078e0008 */
[----:B---3--:R-:W-:Y:S11]  /*67430*/  HMMA.16816.F32 R24, R20, R10, R24 ;  /* 0x0000000a1418723c */ /* 0x008ff60000001818 */
[----:B------:R-:W-:Y:S11]  /*67440*/  @!UPT UIADD3 URZ, URZ, URZ, URZ ;  /* 0x0000003f3f3ff290 */ /* 0x000ff6000fffe03f */
[----:B------:R-:W-:Y:S01]  /*67450*/  @!UPT UIADD3 URZ, URZ, URZ, URZ ;  /* 0x0000003f3f3ff290 */ /* 0x000fe2000fffe03f */
[----:B------:R-:W-:Y:S01]  /*67460*/  STL.64 [R1+0x1030], R24 ;  /* 0x0010301801007387 */ /* 0x000fe20000100a00 */
[----:B------:R0:W-:Y:S03]  /*67470*/  STL.64 [R1+0x1038], R26 ;  /* 0x0010381a01007387 */ /* 0x0001e60000100a00 */
[----:B0-----:R-:W3:Y:S01]  /*67480*/  LDL.LU.64 R26, [R1+0x2ae8] ;  /* 0x002ae800011a7983 */ /* 0x001ee20000300a00 */
        /* <DEDUP_REMOVED lines=29> */
[----:B------:R0:W-:Y:S01]  /*67660*/  STL.64 [R1+0x2a30], R14 ;  /* 0x002a300e01007387 */ /* 0x0001e20000100a00 */
[----:B---3--:R-:W-:Y:S02]  /*67670*/  IMAD.MOV.U32 R18, RZ, RZ, R27 ;  /* 0x000000ffff127224 */ /* 0x008fe400078e001b */
[----:B------:R-:W-:Y:S02]  /*67680*/  IMAD.MOV.U32 R19, RZ, RZ, R26 ;  /* 0x000000ffff137224 */ /* 0x000fe400078e001a */
[----:B0-----:R-:W-:Y:S02]  /*67690*/  IMAD.MOV.U32 R14, RZ, RZ, R17 ;  /* 0x000000ffff0e7224 */ /* 0x001fe400078e0011 */
[----:B------:R-:W-:-:S05]  /*676a0*/  IMAD.MOV.U32 R15, RZ, RZ, R16 ;  /* 0x000000ffff0f7224 */ /* 0x000fca00078e0010 */
[----:B------:R-:W-:Y:S04]  /*676b0*/  STL.64 [R1+0x2a48], R14 ;  /* 0x002a480e01007387 */ /* 0x000fe80000100a00 */
[----:B--2---:R-:W-:Y:S01]  /*676c0*/  STL.64 [R1+0x29f8], R10 ;  /* 0x0029f80a01007387 */ /* 0x004fe20000100a00 */
[----:B------:R0:W-:Y:S03]  /*676d0*/  STL.64 [R1+0x29f0], R8 ;  /* 0x0029f00801007387 */ /* 0x0001e60000100a00 */
[----:B0-----:R-:W2:Y:S01]  /*676e0*/  LDL.LU R8, [R1+0xe40] ;  /* 0x000e400001087983 */ /* 0x001ea20000300800 */
[----:B------:R-:W2:Y:S02]  /*676f0*/  LDL.LU R9, [R1+0xe44] ;  /* 0x000e440001097983 */ /* 0x000ea40000300800 */
[----:B------:R-:W3:Y:S02]  /*67700*/  LDL.LU R10, [R1+0xe48] ;  /* 0x000e4800010a7983 */ /* 0x000ee40000300800 */
[----:B------:R-:W3:Y:S01]  /*67710*/  LDL.LU R11, [R1+0xe4c] ;  /* 0x000e4c00010b7983 */ /* 0x000ee20000300800 */
[----:B------:R4:W-:Y:S02]  /*67720*/  STL.64 [R1+0x2a50], R18 ;  /* 0x002a501201007387 */ /* 0x0009e40000100a00 */
[----:B----4-:R-:W-:-:S02]  /*67730*/  IMAD.MOV.U32 R18, RZ, RZ, R13 ;  /* 0x000000ffff127224 */ /* 0x010fc400078e000d */
[----:B------:R-:W-:-:S05]  /*67740*/  IMAD.MOV.U32 R19, RZ, RZ, R12 ;  /* 0x000000ffff137224 */ /* 0x000fca00078e000c */
[----:B------:R0:W-:Y:S01]  /*67750*/  STL.64 [R1+0x2a68], R18 ;  /* 0x002a681201007387 */ /* 0x0001e20000100a00 */
[----:B------:R-:W4:Y:S02]  /*67760*/  LDL.LU R12, [R1+0xe80] ;  /* 0x000e8000010c7983 */ /* 0x000f240000300800 */
[----:B------:R-:W4:Y:S02]  /*67770*/  LDL.LU R13, [R1+0xe84] ;  /* 0x000e8400010d7983 */ /* 0x000f240000300800 */
[----:B------:R-:W2:Y:S01]  /*67780*/  LDL.LU R14, [R1+0xe88] ;  /* 0x000e8800010e7983 */ /* 0x000ea20000300800 */
[----:B------:R-:W2:Y:S01]  /*67790*/  LDL.LU R15, [R1+0xe8c] ;  /* 0x000e8c00010f7983 */ /* 0x000ea20000300800 */
[----:B0-----:R-:W-:Y:S02]  /*677a0*/  IMAD.MOV.U32 R18, RZ, RZ, R25 ;  /* 0x000000ffff127224 */ /* 0x001fe400078e0019 */
[----:B------:R-:W-:-:S05]  /*677b0*/  IMAD.MOV.U32 R19, RZ, RZ, R24 ;  /* 0x000000ffff137224 */ /* 0x000fca00078e0018 */
[----:B------:R-:W-:Y:S04]  /*677c0*/  STL.64 [R1+0x2a80], R18 ;  /* 0x002a801201007387 */ /* 0x000fe80000100a00 */
[----:B--2---:R-:W-:Y:S01]  /*677d0*/  STL.64 [R1+0x2a60], R14 ;  /* 0x002a600e01007387 */ /* 0x004fe20000100a00 */
[----:B----4-:R0:W-:Y:S03]  /*677e0*/  STL.64 [R1+0x2a58], R12 ;  /* 0x002a580c01007387 */ /* 0x0101e60000100a00 */
[----:B0-----:R-:W2:Y:S01]  /*677f0*/  LDL.LU R12, [R1+0xe90] ;  /* 0x000e9000010c7983 */ /* 0x001ea20000300800 */
[----:B------:R-:W2:Y:S02]  /*67800*/  LDL.LU R13, [R1+0xe94] ;  /* 0x000e9400010d7983 */ /* 0x000ea40000300800 */
[----:B------:R-:W4:Y:S02]  /*67810*/  LDL.LU R14, [R1+0xe98] ;  /* 0x000e9800010e7983 */ /* 0x000f240000300800 */
[----:B------:R-:W4:Y:S01]  /*67820*/  LDL.LU R15, [R1+0xe9c] ;  /* 0x000e9c00010f7983 */ /* 0x000f220000300800 */
[----:B------:R-:W2:Y:S04]  /*67830*/  LDL.64 R18, [R1+0xe8] ;  /* 0x0000e80001127983 */ /* 0x000ea80000100a00 */
[----:B--2---:R-:W-:Y:S01]  /*67840*/  STL.64 [R1+0x2a98], R18 ;  /* 0x002a981201007387 */ /* 0x004fe20000100a00 */
[----:B----4-:R-:W-:Y:S02]  /*67850*/  STL.64 [R1+0x2a78], R14 ;  /* 0x002a780e01007387 */ /* 0x010fe40000100a00 */
[----:B------:R0:W-:Y:S02]  /*67860*/  STL.64 [R1+0x2a70], R12 ;  /* 0x002a700c01007387 */ /* 0x0001e40000100a00 */
        /* <DEDUP_REMOVED lines=12> */
[----:B------:R-:W4:Y:S01]  /*67930*/  LDL.LU R15, [R1+0xebc] ;  /* 0x000ebc00010f7983 */ /* 0x000f220000300800 */
[----:B------:R-:W2:Y:S01]  /*67940*/  LDL.LU R24, [R1+0xee0] ;  /* 0x000ee00001187983 */ /* 0x000ea20000300800 */
[----:B------:R-:W3:Y:S02]  /*67950*/  LDL.LU R25, [R1+0xee4] ;  /* 0x000ee40001197983 */ /* 0x000ee40000300800 */
[----:B------:R-:W3:Y:S02]  /*67960*/  LDL.LU R26, [R1+0xee8] ;  /* 0x000ee800011a7983 */ /* 0x000ee40000300800 */
[----:B------:R-:W3:Y:S01]  /*67970*/  LDL.LU R27, [R1+0xeec] ;  /* 0x000eec00011b7983 */ /* 0x000ee20000300800 */
        /* <DEDUP_REMOVED lines=24> */
[----:B------:R-:W-:Y:S01]  /*67b00*/  HMMA.16816.F32 R20, R20, R6, R24 ;  /* 0x000000061414723c */ /* 0x000fe20000001818 */
[----:B----4-:R-:W-:Y:S01]  /*67b10*/  STL.64 [R1+0x2a40], R10 ;  /* 0x002a400a01007387 */ /* 0x010fe20000100a00 */
[----:B---3--:R0:W-:Y:S03]  /*67b20*/  STL.64 [R1+0x2a38], R8 ;  /* 0x002a380801007387 */ /* 0x0081e60000100a00 */
[----:B0-----:R-:W3:Y:S01]  /*67b30*/  LDL.LU R8, [R1+0xe70] ;  /* 0x000e700001087983 */ /* 0x001ee20000300800 */
[----:B------:R-:W3:Y:S02]  /*67b40*/  LDL.LU R9, [R1+0xe74] ;  /* 0x000e740001097983 */ /* 0x000ee40000300800 */
[----:B------:R-:W3:Y:S02]  /*67b50*/  LDL.LU R10, [R1+0xe78] ;  /* 0x000e7800010a7983 */ /* 0x000ee40000300800 */
[----:B------:R-:W3:Y:S01]  /*67b60*/  LDL.LU R11, [R1+0xe7c] ;  /* 0x000e7c00010b7983 */ /* 0x000ee20000300800 */
[----:B------:R-:W2:Y:S01]  /*67b70*/  LDL.LU.64 R26, [R1+0x2ad0] ;  /* 0x002ad000011a7983 */ /* 0x000ea20000300a00 */
[----:B------:R-:W2:Y:S02]  /*67b80*/  LDL.LU.64 R24, [R1+0x2ac8] ;  /* 0x002ac80001187983 */ /* 0x000ea40000300a00 */
[----:B------:R-:W-:-:S02]  /*67b90*/  IMAD.MOV.U32 R18, RZ, RZ, R3 ;  /* 0x000000ffff127224 */ /* 0x000fc400078e0003 */
[----:B------:R-:W-:-:S07]  /*67ba0*/  IMAD.MOV.U32 R19, RZ, RZ, R2 ;  /* 0x000000ffff137224 */ /* 0x000fce00078e0002 */
[----:B------:R0:W-:Y:S01]  /*67bb0*/  STL.64 [R1+0x1020], R20 ;  /* 0x0010201401007387 */ /* 0x0001e20000100a00 */
[----:B------:R1:W-:Y:S03]  /*67bc0*/  STL.64 [R1+0x1028], R22 ;  /* 0x0010281601007387 */ /* 0x0003e60000100a00 */
[----:B0-----:R-:W4:Y:S01]  /*67bd0*/  LDL.LU R20, [R1+0xe00] ;  /* 0x000e000001147983 */ /* 0x001f220000300800 */
[----:B------:R-:W4:Y:S02]  /*67be0*/  LDL.LU R21, [R1+0xe04] ;  /* 0x000e040001157983 */ /* 0x000f240000300800 */
[----:B-1----:R-:W4:Y:S02]  /*67bf0*/  LDL.LU R22, [R1+0xe08] ;  /* 0x000e080001167983 */ /* 0x002f240000300800 */
[----:B------:R-:W4:Y:S01]  /*67c00*/  LDL.LU R23, [R1+0xe0c] ;  /* 0x000e0c0001177983 */ /* 0x000f220000300800 */
        /* <DEDUP_REMOVED lines=46> */
[C---:B---3--:R-:W-:Y:S01]  /*67ef0*/  HMMA.16816.F32 R12, R24.reuse, R14, R8 ;  /* 0x0000000e180c723c */ /* 0x048fe20000001808 */
[----:B------:R-:W3:Y:S01]  /*67f00*/  LDL.LU.64 R10, [R1+0x2a40] ;  /* 0x002a4000010a7983 */ /* 0x000ee20000300a00 */
[----:B------:R-:W3:Y:S11]  /*67f10*/  LDL.LU.64 R8, [R1+0x2a38] ;  /* 0x002a380001087983 */ /* 0x000ef60000300a00 */
[----:B------:R-:W-:Y:S10]  /*67f20*/  @!UPT UIADD3 URZ, URZ, URZ, URZ ;  /* 0x0000003f3f3ff290 */ /* 0x000ff4000fffe03f */
        /* <DEDUP_REMOVED lines=39> */
[----:B------:R-:W2:Y:S11]  /*681a0*/  LDL.LU.64 R10, [R1+0x29b0] ;  /* 0x0029b000010a7983 */ /* 0x000eb60000300a00 */
[----:B------:R-:W-:Y:S10]  /*681b0*/  @!UPT UIADD3 URZ, URZ, URZ, URZ ;  /* 0x0000003f3f3ff290 */ /* 0x000ff4000fffe03f */
[----:B------:R-:W-:Y:S01]  /*681c0*/  STL.64 [R1+0x1210], R12 ;  /* 0x0012100c01007387 */ /* 0x000fe20000100a00 */
[----:B------:R0:W-:Y:S03]  /*681d0*/  STL.64 [R1+0x1218], R14 ;  /* 0x0012180e01007387 */ /* 0x0001e60000100a00 */
[----:B0-----:R-:W4:Y:S02]  /*681e0*/  LDL.LU.64 R14, [R1+0x29a8] ;  /* 0x0029a800010e7983 */ /* 0x001f240000300a00 */
[C---:B----4-:R-:W-:Y:S02]  /*681f0*/  HMMA.16816.F32 R20, R24.reuse, R14, R20 ;  /* 0x0000000e1814723c */ /* 0x050fe40000001814 */
[----:B------:R0:W-:Y:S01]  /*68200*/  STL.64 [R1+0x2948], R14 ;  /* 0x0029480e01007387 */ /* 0x0001e20000100a00 */
[----:B------:R-:W3:Y:S11]  /*68210*/  LDL.LU R12, [R1+0xda0] ;  /* 0x000da000010c7983 */ /* 0x000ef60000300800 */
[----:B------:R-:W-:Y:S09]  /*68220*/  @!UPT UIADD3 URZ, URZ, URZ, URZ ;  /* 0x0000003f3f3ff290 */ /* 0x000ff2000fffe03f */
[----:B------:R-:W-:Y:S01]  /*68230*/  STL.64 [R1+0x1200], R20 ;  /* 0x0012001401007387 */ /* 0x000fe20000100a00 */
[----:B------:R-:W-:Y:S02]  /*68240*/  STL.64 [R1+0x1208], R22 ;  /* 0x0012081601007387 */ /* 0x000fe40000100a00 */
[----:B------:R-:W3:Y:S02]  /*68250*/  LDL.LU R13, [R1+0xda4] ;  /* 0x000da400010d7983 */ /* 0x000ee40000300800 */
[----:B0-----:R-:W4:Y:S01]  /*68260*/  LDL.LU R14, [R1+0xda8] ;  /* 0x000da800010e7983 */ /* 0x001f220000300800 */
[----:B------:R-:W4:Y:S04]  /*68270*/  LDL.LU R15, [R1+0xdac] ;  /* 0x000dac00010f7983 */ /* 0x000f280000300800 */
[----:B------:R-:W0:Y:S01]  /*68280*/  LDSM.16.MT88.4 R20, [R0+0x16080] ;  /* 0x016080000014783b */ /* 0x000e220000004200 */
[----:B--2---:R-:W-:Y:S03]  /*68290*/  HMMA.16816.F32 R16, R24, R10, R16 ;  /* 0x0000000a1810723c */ /* 0x004fe60000001810 */
[----:B----4-:R1:W-:Y:S01]  /*682a0*/  STL.64 [R1+0x2958], R14 ;  /* 0x0029580e01007387 */ /* 0x0103e20000100a00 */
[----:B---3--:R-:W-:Y:S02]  /*682b0*/  STL.64 [R1+0x2950], R12 ;  /* 0x0029500c01007387 */ /* 0x008fe40000100a00 */
[----:B-1----:R-:W-:-:S02]  /*682c0*/  IMAD.MOV.U32 R14, RZ, RZ, R3 ;  /* 0x000000ffff0e7224 */ /* 0x002fc400078e0003 */
[----:B------:R-:W-:-:S05]  /*682d0*/  IMAD.MOV.U32 R15, RZ, RZ, R2 ;  /* 0x000000ffff0f7224 */ /* 0x000fca00078e0002 */
[----:B------:R1:W-:Y:S04]  /*682e0*/  STL.64 [R1+0x2968], R14 ;  /* 0x0029680e01007387 */ /* 0x0003e80000100a00 */
[----:B-1----:R-:W2:Y:S04]  /*682f0*/  LDL.64 R14, [R1+0xf8] ;  /* 0x0000f800010e7983 */ /* 0x002ea80000100a00 */
[----:B--2---:R1:W-:Y:S04]  /*68300*/  STL.64 [R1+0x2980], R14 ;  /* 0x0029800e01007387 */ /* 0x0043e80000100a00 */
[----:B-1----:R-:W2:Y:S01]  /*68310*/  LDL.64 R14, [R1+0x108] ;  /* 0x00010800010e7983 */ /* 0x002ea20000100a00 */
[----:B0-----:R0:W-:Y:S02]  /*68320*/  STL [R1+0x2878], R20 ;  /* 0x0028781401007387 */ /* 0x0011e40000100800 */
[----:B------:R1:W-:Y:S02]  /*68330*/  STL [R1+0x2874], R21 ;  /* 0x0028741501007387 */ /* 0x0003e40000100800 */
[----:B------:R3:W-:Y:S01]  /*68340*/  STL [R1+0x2870], R22 ;  /* 0x0028701601007387 */ /* 0x0007e20000100800 */
[----:B------:R4:W-:Y:S04]  /*68350*/  STL [R1+0x286c], R23 ;  /* 0x00286c1701007387 */ /* 0x0009e80000100800 */
[----:B0-----:R-:W2:Y:S01]  /*68360*/  LDL.LU R20, [R1+0xde0] ;  /* 0x000de00001147983 */ /* 0x001ea20000300800 */
[----:B-1----:R-:W2:Y:S02]  /*68370*/  LDL.LU R21, [R1+0xde4] ;  /* 0x000de40001157983 */ /* 0x002ea40000300800 */
[----:B---3--:R-:W2:Y:S02]  /*68380*/  LDL.LU R22, [R1+0xde8] ;  /* 0x000de80001167983 */ /* 0x008ea40000300800 */
[----:B----4-:R-:W2:Y:S01]  /*68390*/  LDL.LU R23, [R1+0xdec] ;  /* 0x000dec0001177983 */ /* 0x010ea20000300800 */
[----:B------:R-:W-:Y:S01]  /*683a0*/  STL.64 [R1+0x11f0], R16 ;  /* 0x0011f01001007387 */ /* 0x000fe20000100a00 */
[----:B------:R0:W-:Y:S03]  /*683b0*/  STL.64 [R1+0x11f8], R18 ;  /* 0x0011f81201007387 */ /* 0x0001e60000100a00 */
[----:B0-----:R-:W3:Y:S01]  /*683c0*/  LDL.LU.64 R18, [R1+0x29a0] ;  /* 0x0029a00001127983 */ /* 0x001ee20000300a00 */
[----:B------:R-:W3:Y:S02]  /*683d0*/  LDL.LU.64 R16, [R1+0x2998] ;  /* 0x0029980001107983 */ /* 0x000ee40000300a00 */
[----:B------:R0:W-:Y:S02]  /*683e0*/  STL.64 [R1+0x28a8], R10 ;  /* 0x0028a80a01007387 */ /* 0x0001e40000100a00 */
[----:B0-----:R-:W4:Y:S04]  /*683f0*/  LDL.64 R10, [R1+0xa8] ;  /* 0x0000a800010a7983 */ /* 0x001f280000100a00 */
[----:B----4-:R0:W-:Y:S04]  /*68400*/  STL.64 [R1+0x2940], R10 ;  /* 0x0029400a01007387 */ /* 0x0101e80000100a00 */
[----:B0-----:R-:W4:Y:S04]  /*68410*/  LDL.64 R10, [R1+0xd8] ;  /* 0x0000d800010a7983 */ /* 0x001f280000100a00 */
        /* <DEDUP_REMOVED lines=9> */
[----:B------:R-:W4:Y:S02]  /*684b0*/  LDL.LU R10, [R1+0xdc8] ;  /* 0x000dc800010a7983 */ /* 0x000f240000300800 */
[----:B------:R-:W4:Y:S01]  /*684c0*/  LDL.LU R11, [R1+0xdcc] ;  /* 0x000dcc00010b7983 */ /* 0x000f220000300800 */
[----:B------:R-:W-:Y:S01]  /*684d0*/  HMMA.16816.F32 R24, R24, R6, R20 ;  /* 0x000000061818723c */ /* 0x000fe20000001814 */
[----:B----4-:R-:W-:Y:S01]  /*684e0*/  STL.64 [R1+0x2990], R10 ;  /* 0x0029900a01007387 */ /* 0x010fe20000100a00 */
[----:B--2---:R0:W-:Y:S03]  /*684f0*/  STL.64 [R1+0x2988], R8 ;  /* 0x0029880801007387 */ /* 0x0041e60000100a00 */
[----:B0-----:R-:W3:Y:S01]  /*68500*/  LDL.LU R8, [R1+0xdd0] ;  /* 0x000dd00001087983 */ /* 0x001ee20000300800 */
[----:B------:R-:W3:Y:S02]  /*68510*/  LDL.LU R9, [R1+0xdd4] ;  /* 0x000dd40001097983 */ /* 0x000ee40000300800 */
[----:B------:R-:W3:Y:S02]  /*68520*/  LDL.LU R10, [R1+0xdd8] ;  /* 0x000dd800010a7983 */ /* 0x000ee40000300800 */
[----:B------:R-:W3:Y:S01]  /*68530*/  LDL.LU R11, [R1+0xddc] ;  /* 0x000ddc00010b7983 */ /* 0x000ee20000300800 */
[----:B------:R-:W2:Y:S11]  /*68540*/  LDL.LU R20, [R1+0xd80] ;  /* 0x000d800001147983 */ /* 0x000eb60000300800 */
[----:B------:R-:W-:Y:S01]  /*68550*/  @!UPT UIADD3 URZ, URZ, URZ, URZ ;  /* 0x0000003f3f3ff290 */ /* 0x000fe2000fffe03f */
[----:B------:R-:W-:Y:S02]  /*68560*/  STL.64 [R1+0xf90], R24 ;  /* 0x000f901801007387 */ /* 0x000fe40000100a00 */
[----:B------:R0:W-:Y:S02]  /*68570*/  STL.64 [R1+0xf98], R26 ;  /* 0x000f981a01007387 */ /* 0x0001e40000100a00 */
[----:B------:R-:W2:Y:S01]  /*68580*/  LDL.LU R21, [R1+0xd84] ;  /* 0x000d840001157983 */ /* 0x000ea20000300800 */
[----:B------:R-:W2:Y:S01]  /*68590*/  LDL.LU R22, [R1+0xd88] ;  /* 0x000d880001167983 */ /* 0x000ea20000300800 */
[----:B------:R-:W2:Y:S02]  /*685a0*/  LDL.LU R23, [R1+0xd8c] ;  /* 0x000d8c0001177983 */ /* 0x000ea40000300800 */
[----:B------:R-:W-:Y:S02]  /*685b0*/  IMAD.MOV.U32 R3, RZ, RZ, R14 ;  /* 0x000000ffff037224 */ /* 0x000fe400078e000e */
[----:B------:R-:W-:Y:S01]  /*685c0*/  IMAD.MOV.U32 R2, RZ, RZ, R15 ;  /* 0x000000ffff027224 */ /* 0x000fe200078e000f */
[----:B0-----:R-:W2:Y:S01]  /*685d0*/  LDL.64 R26, [R1+0x98] ;  /* 0x00009800011a7983 */ /* 0x001ea20000100a00 */
[C---:B---3--:R-:W-:Y:S11]  /*685e0*/  HMMA.16816.F32 R8, R16.reuse, R14, R8 ;  /* 0x0000000e1008723c */ /* 0x048ff60000001808 */
[----:B------:R-:W-:Y:S11]  /*685f0*/  @!UPT UIADD3 URZ, URZ, URZ, URZ ;  /* 0x0000003f3f3ff290 */ /* 0x000ff6000fffe03f */
[----:B------:R-:W-:Y:S01]  /*68600*/  @!UPT UIADD3 URZ, URZ, URZ, URZ ;  /* 0x0000003f3f3ff290 */ /* 0x000fe2000fffe03f */
[----:B------:R-:W-:Y:S01]  /*68610*/  STL.64 [R1+0x1670], R8 ;  /* 0x0016700801007387 */ /* 0x000fe20000100a00 */
[----:B------:R0:W-:Y:S03]  /*68620*/  STL.64 [R1+0x1678], R10 ;  /* 0x0016780a01007387 */ /* 0x0001e60000100a00 */
[----:B0-----:R-:W3:Y:S01]  /*68630*/  LDL.LU.64 R10, [R1+0x2990] ;  /* 0x00299000010a7983 */ /* 0x001ee20000300a00 */
[----:B------:R-:W3:Y:S02]  /*68640*/  LDL.LU.64 R8, [R1+0x2988] ;  /* 0x0029880001087983 */ /* 0x000ee40000300a00 */
[----:B------:R-:W3:Y:S02]  /*68650*/  LDL.LU.64 R14, [R1+0x2980] ;  /* 0x00298000010e7983 */ /* 0x000ee40000300a00 */
[----:B------:R-:W-:Y:S01]  /*68660*/  STL [R1+0x2880], R2 ;  /* 0x0028800201007387 */ /* 0x000fe20000100800 */
[----:B------:R-:W-:Y:S01]  /*68670*/  STL [R1+0x287c], R3 ;  /* 0x00287c0301007387 */ /* 0x000fe20000100800 */
        /* <DEDUP_REMOVED lines=9> */
[----:B------:R-:W-:Y:S01]  /*68710*/  STL [R1+0x2888], R5 ;  /* 0x0028880501007387 */ /* 0x000fe20000100800 */
[----:B------:R-:W-:Y:S01]  /*68720*/  STL [R1+0x2884], R28 ;  /* 0x0028841c01007387 */ /* 0x000fe20000100800 */
[C---:B---3--:R-:W-:Y:S03]  /*68730*/  HMMA.16816.F32 R12, R16.reuse, R14, R8 ;  /* 0x0000000e100c723c */ /* 0x048fe60000001808 */
[----:B------:R-:W3:Y:S11]  /*68740*/  LDL.LU.64 R10, [R1+0x2960] ;  /* 0x00296000010a7983 */ /* 0x000ef60000300a00 */
[----:B------:R-:W-:Y:S09]  /*68750*/  @!UPT UIADD3 URZ, URZ, URZ, URZ ;  /* 0x0000003f3f3ff290 */ /* 0x000ff2000fffe03f */
[----:B------:R-:W-:Y:S01]  /*68760*/  STL.64 [R1+0x1640], R12 ;  /* 0x0016400c01007387 */ /* 0x000fe20000100a00 */
[----:B------:R0:W-:Y:S03]  /*68770*/  STL.64 [R1+0x1648], R14 ;  /* 0x0016480e01007387 */ /* 0x0001e60000100a00 */
[----:B0-----:R-:W3:Y:S01]  /*68780*/  LDL.LU.64 R14, [R1+0x2958] ;  /* 0x00295800010e7983 */ /* 0x001ee20000300a00 */
[----:B------:R-:W3:Y:S02]  /*68790*/  LDL.LU.64 R12, [R1+0x2950] ;  /* 0x00295000010c7983 */ /* 0x000ee40000300a00 */
[----:B---3--:R-:W-:Y:S11]  /*687a0*/  HMMA.16816.F32 R12, R16, R10, R12 ;  /* 0x0000000a100c723c */ /* 0x008ff6000000180c */
[----:B------:R-:W-:Y:S11]  /*687b0*/  @!UPT UIADD3 URZ, URZ, URZ, URZ ;  /* 0x0000003f3f3ff290 */ /* 0x000ff6000fffe03f */
[----:B------:R-:W-:Y:S01]  /*687c0*/  @!UPT UIADD3 URZ, URZ, URZ, URZ ;  /* 0x0000003f3f3ff290 */ /* 0x000fe2000fffe03f */
[----:B------:R-:W-:Y:S01]  /*687d0*/  STL.64 [R1+0x1630], R12 ;  /* 0x0016300c01007387 */ /* 0x000fe20000100a00 */
[----:B------:R0:W-:Y:S03]  /*687e0*/  STL.64 [R1+0x1638], R14 ;  /* 0x0016380e01007387 */ /* 0x0001e60000100a00 */
[----:B0-----:R-:W3:Y:S01]  /*687f0*/  LDL.LU.64 R14, [R1+0x2948] ;  /* 0x00294800010e7983 */ /* 0x001ee20000300a00 */
[----:B------:R-:W-:Y:S02]  /*68800*/  IMAD.MOV.U32 R12, RZ, RZ, R11 ;  /* 0x000000ffff0c7224 */ /* 0x000fe400078e000b */
[----:B------:R-:W-:Y:S02]  /*68810*/  IMAD.MOV.U32 R13, RZ, RZ, R10 ;  /* 0x000000ffff0d7224 */ /* 0x000fe400078e000a */
[----:B------:R-:W4:Y:S01]  /*68820*/  LDL.LU.64 R10, [R1+0x2940] ;  /* 0x00294000010a7983 */ /* 0x000f220000300a00 */
[----:B------:R0:W-:Y:S02]  /*68830*/  STL [R1+0x2890], R12 ;  /* 0x0028900c01007387 */ /* 0x0001e40000100800 */
[----:B------:R1:W-:Y:S01]  /*68840*/  STL [R1+0x288c], R13 ;  /* 0x00288c0d01007387 */ /* 0x0003e20000100800 */
[----:B---3--:R3:W-:Y:S01]  /*68850*/  STL.64 [R1+0x28d8], R14 ;  /* 0x0028d80e01007387 */ /* 0x0087e20000100a00 */
[----:B0-----:R-:W2:Y:S02]  /*68860*/  LDL.LU R12, [R1+0xd90] ;  /* 0x000d9000010c7983 */ /* 0x001ea40000300800 */
[----:B-1----:R-:W2:Y:S01]  /*68870*/  LDL.LU R13, [R1+0xd94] ;  /* 0x000d9400010d7983 */ /* 0x002ea20000300800 */
[----:B---3--:R-:W2:Y:S01]  /*68880*/  LDL.LU R14, [R1+0xd98] ;  /* 0x000d9800010e7983 */ /* 0x008ea20000300800 */
[----:B------:R-:W2:Y:S02]  /*68890*/  LDL.LU R15, [R1+0xd9c] ;  /* 0x000d9c00010f7983 */ /* 0x000ea40000300800 */
[----:B----4-:R-:W-:-:S02]  /*688a0*/  IMAD.MOV.U32 R4, RZ, RZ, R10 ;  /* 0x000000ffff047224 */ /* 0x010fc400078e000a */
[----:B------:R-:W-:Y:S01]  /*688b0*/  IMAD.MOV.U32 R29, RZ, RZ, R11 ;  /* 0x000000ffff1d7224 */ /* 0x000fe200078e000b */
[C---:B--2---:R-:W-:Y:S11]  /*688c0*/  HMMA.16816.F32 R12, R16.reuse, R10, R12 ;  /* 0x0000000a100c723c */ /* 0x044ff6000000180c */
[----:B------:R-:W-:Y:S11]  /*688d0*/  @!UPT UIADD3 URZ, URZ, URZ, URZ ;  /* 0x0000003f3f3ff290 */ /* 0x000ff6000fffe03f */
[----:B------:R-:W-:Y:S01]  /*688e0*/  @!UPT UIADD3 URZ, URZ, URZ, URZ ;  /* 0x0000003f3f3ff290 */ /* 0x000fe2000fffe03f */
[----:B------:R-:W-:Y:S01]  /*688f0*/  STL.64 [R1+0x11e0], R12 ;  /* 0x0011e00c01007387 */ /* 0x000fe20000100a00 */
[----:B------:R-:W-:Y:S02]  /*68900*/  STL.64 [R1+0x11e8], R14 ;  /* 0x0011e80e01007387 */ /* 0x000fe40000100a00 */
[----:B------:R-:W-:Y:S02]  /*68910*/  STL.64 [R1+0x28f8], R6 ;  /* 0x0028f80601007387 */ /* 0x000fe40000100a00 */
[----:B------:R0:W-:Y:S01]  /*68920*/  STL [R1+0x28f0], R4 ;  /* 0x0028f00401007387 */ /* 0x0001e20000100800 */
[----:B------:R-:W2:Y:S01]  /*68930*/  LDL.LU R8, [R1+0xd00] ;  /* 0x000d000001087983 */ /* 0x000ea20000300800 */
[----:B------:R-:W2:Y:S02]  /*68940*/  LDL.LU R9, [R1+0xd04] ;  /* 0x000d040001097983 */ /* 0x000ea40000300800 */
[----:B------:R-:W3:Y:S02]  /*68950*/  LDL.LU R10, [R1+0xd08] ;  /* 0x000d0800010a7983 */ /* 0x000ee40000300800 */
[----:B------:R-:W3:Y:S01]  /*68960*/  LDL.LU R11, [R1+0xd0c] ;  /* 0x000d0c00010b7983 */ /* 0x000ee20000300800 */
[----:B0-----:R-:W-:Y:S01]  /*68970*/  HMMA.16816.F32 R4, R16, R26, R20 ;  /* 0x0000001a1004723c */ /* 0x001fe20000001814 */
[----:B---3--:R0:W-:Y:S01]  /*68980*/  STL.64 [R1+0x28b8], R10 ;  /* 0x0028b80a01007387 */ /* 0x0081e20000100a00 */
[----:B--2---:R-:W-:Y:S03]  /*68990*/  STL.64 [R1+0x28b0], R8 ;  /* 0x0028b00801007387 */ /* 0x004fe60000100a00 */
[----:B0-----:R-:W2:Y:S04]  /*689a0*/  LDL R10, [R1+0x8] ;  /* 0x00000800010a7983 */ /* 0x001ea80000100800 */
[----:B------:R-:W2:Y:S01]  /*689b0*/  LDL R11, [R1+0xc] ;  /* 0x00000c00010b7983 */ /* 0x000ea20000100800 */
[----:B------:R-:W-:-:S02]  /*689c0*/  IMAD.MOV.U32 R22, RZ, RZ, R26 ;  /* 0x000000ffff167224 */ /* 0x000fc400078e001a */
[----:B------:R-:W-:Y:S01]  /*689d0*/  IMAD.MOV.U32 R23, RZ, RZ, R27 ;  /* 0x000000ffff177224 */ /* 0x000fe200078e001b */
[----:B--2---:R-:W-:Y:S10]  /*689e0*/  STL.64 [R1+0x28d0], R10 ;  /* 0x0028d00a01007387 */ /* 0x004ff40000100a00 */
[----:B------:R-:W-:Y:S02]  /*689f0*/  STL.64 [R1+0x11d0], R4 ;  /* 0x0011d00401007387 */ /* 0x000fe40000100a00 */
[----:B------:R-:W-:Y:S02]  /*68a00*/  STL.64 [R1+0x11d8], R6 ;  /* 0x0011d80601007387 */ /* 0x000fe40000100a00 */
[----:B------:R0:W-:Y:S01]  /*68a10*/  STL.64 [R1+0x2938], R22 ;  /* 0x0029381601007387 */ /* 0x0001e20000100a00 */
[----:B------:R-:W2:Y:S01]  /*68a20*/  LDL.LU R20, [R1+0xd70] ;  /* 0x000d700001147983 */ /* 0x000ea20000300800 */
[----:B------:R-:W2:Y:S03]  /*68a30*/  LDL.LU R21, [R1+0xd74] ;  /* 0x000d740001157983 */ /* 0x000ea60000300800 */
[----:B0-----:R-:W2:Y:S01]  /*68a40*/  LDL.LU R22, [R1+0xd78] ;  /* 0x000d780001167983 */ /* 0x001ea20000300800 */
[----:B------:R-:W2:Y:S02]  /*68a50*/  LDL.LU R23, [R1+0xd7c] ;  /* 0x000d7c0001177983 */ /* 0x000ea40000300800 */
[----:B------:R-:W2:Y:S02]  /*68a60*/  LDL.64 R26, [R1+0x68] ;  /* 0x00006800011a7983 */ /* 0x000ea40000100a00 */
[----:B------:R-:W3:Y:S01]  /*68a70*/  LDL.LU R12, [R1+0xd20] ;  /* 0x000d2000010c7983 */ /* 0x000ee20000300800 */
[----:B------:R-:W3:Y:S01]  /*68a80*/  LDL.LU R13, [R1+0xd24] ;  /* 0x000d2400010d7983 */ /* 0x000ee20000300800 */
[----:B------:R-:W4:Y:S02]  /*68a90*/  LDL.LU R14, [R1+0xd28] ;  /* 0x000d2800010e7983 */ /* 0x000f240000300800 */
[----:B------:R-:W4:Y:S02]  /*68aa0*/  LDL.LU R15, [R1+0xd2c] ;  /* 0x000d2c00010f7983 */ /* 0x000f240000300800 */
[----:B------:R-:W2:Y:S01]  /*68ab0*/  LDL.LU R4, [R1+0xd30] ;  /* 0x000d300001047983 */ /* 0x000ea20000300800 */
[----:B------:R-:W2:Y:S01]  /*68ac0*/  LDL.LU R5, [R1+0xd34] ;  /* 0x000d340001057983 */ /* 0x000ea20000300800 */
[----:B------:R-:W2:Y:S02]  /*68ad0*/  LDL.LU R6, [R1+0xd38] ;  /* 0x000d380001067983 */ /* 0x000ea40000300800 */
[----:B------:R-:W2:Y:S02]  /*68ae0*/  LDL.LU R7, [R1+0xd3c] ;  /* 0x000d3c0001077983 */ /* 0x000ea40000300800 */
        /* <DEDUP_REMOVED lines=8> */
[----:B---3--:R1:W-:Y:S01]  /*68b70*/  STL.64 [R1+0x28e0], R12 ;  /* 0x0028e00c01007387 */ /* 0x0083e20000100a00 */
[----:B0-----:R-:W3:Y:S01]  /*68b80*/  LDL.64 R14, [R1+0x28] ;  /* 0x00002800010e7983 */ /* 0x001ee20000100a00 */
[----:B------:R-:W-:Y:S03]  /*68b90*/  HMMA.16816.F32 R20, R16, R26, R20 ;  /* 0x0000001a1014723c */ /* 0x000fe60000001814 */
[----:B---3--:R0:W-:Y:S01]  /*68ba0*/  STL.64 [R1+0x2910], R14 ;  /* 0x0029100e01007387 */ /* 0x0081e20000100a00 */
[----:B-1----:R-:W3:Y:S02]  /*68bb0*/  LDL.LU R12, [R1+0xd40] ;  /* 0x000d4000010c7983 */ /* 0x002ee40000300800 */
[----:B------:R-:W3:Y:S01]  /*68bc0*/  LDL.LU R13, [R1+0xd44] ;  /* 0x000d4400010d7983 */ /* 0x000ee20000300800 */
[----:B0-----:R-:W4:Y:S01]  /*68bd0*/  LDL.LU R14, [R1+0xd48] ;  /* 0x000d4800010e7983 */ /* 0x001f220000300800 */
[----:B------:R-:W4:Y:S03]  /*68be0*/  LDL.LU R15, [R1+0xd4c] ;  /* 0x000d4c00010f7983 */ /* 0x000f260000300800 */
[----:B----4-:R-:W-:Y:S01]  /*68bf0*/  STL.64 [R1+0x2928], R14 ;  /* 0x0029280e01007387 */ /* 0x010fe20000100a00 */
[----:B---3--:R0:W-:Y:S03]  /*68c00*/  STL.64 [R1+0x2920], R12 ;  /* 0x0029200c01007387 */ /* 0x0081e60000100a00 */
[----:B0-----:R-:W3:Y:S01]  /*68c10*/  LDL.LU R12, [R1+0xd50] ;  /* 0x000d5000010c7983 */ /* 0x001ee20000300800 */
[----:B------:R-:W3:Y:S02]  /*68c20*/  LDL.LU R13, [R1+0xd54] ;  /* 0x000d5400010d7983 */ /* 0x000ee40000300800 */
[----:B------:R-:W3:Y:S02]  /*68c30*/  LDL.LU R14, [R1+0xd58] ;  /* 0x000d5800010e7983 */ /* 0x000ee40000300800 */
[----:B------:R-:W3:Y:S01]  /*68c40*/  LDL.LU R15, [R1+0xd5c] ;  /* 0x000d5c00010f7983 */ /* 0x000ee20000300800 */
[----:B------:R-:W4:Y:S02]  /*68c50*/  LDL.64 R10, [R1+0x18] ;  /* 0x00001800010a7983 */ /* 0x000f240000100a00 */
[----:B------:R-:W-:Y:S02]  /*68c60*/  STL.64 [R1+0x11c0], R20 ;  /* 0x0011c01401007387 */ /* 0x000fe40000100a00 */
[----:B------:R0:W-:Y:S02]  /*68c70*/  STL.64 [R1+0x11c8], R22 ;  /* 0x0011c81601007387 */ /* 0x0001e40000100a00 */
[----:B0-----:R-:W2:Y:S01]  /*68c80*/  LDL.LU.64 R22, [R1+0x2938] ;  /* 0x0029380001167983 */ /* 0x001ea20000300a00 */
[----:B------:R-:W-:-:S02]  /*68c90*/  IMAD.MOV.U32 R20, RZ, RZ, R26 ;  /* 0x000000ffff147224 */ /* 0x000fc400078e001a */
[----:B------:R-:W-:Y:S02]  /*68ca0*/  IMAD.MOV.U32 R21, RZ, RZ, R27 ;  /* 0x000000ffff157224 */ /* 0x000fe400078e001b */
[----:B------:R-:W0:Y:S04]  /*68cb0*/  LDSM.16.MT88.4 R24, [R0+0x16100] ;  /* 0x016100000018783b */ /* 0x000e280000004200 */
[----:B--2---:R-:W-:Y:S01]  /*68cc0*/  STL.64 [R1+0x28a0], R22 ;  /* 0x0028a01601007387 */ /* 0x004fe20000100a00 */
[----:B------:R1:W-:Y:S03]  /*68cd0*/  STL.64 [R1+0x2898], R20 ;  /* 0x0028981401007387 */ /* 0x0003e60000100a00 */
[----:B-1----:R-:W2:Y:S01]  /*68ce0*/  LDL.LU R20, [R1+0xcf0] ;  /* 0x000cf00001147983 */ /* 0x002ea20000300800 */
[----:B------:R-:W2:Y:S02]  /*68cf0*/  LDL.LU R21, [R1+0xcf4] ;  /* 0x000cf40001157983 */ /* 0x000ea40000300800 */
[----:B------:R-:W2:Y:S02]  /*68d00*/  LDL.LU R22, [R1+0xcf8] ;  /* 0x000cf80001167983 */ /* 0x000ea40000300800 */
[----:B------:R-:W2:Y:S02]  /*68d10*/  LDL.LU R23, [R1+0xcfc] ;  /* 0x000cfc0001177983 */ /* 0x000ea40000300800 */
[----:B--2---:R-:W-:Y:S01]  /*68d20*/  STL.64 [R1+0x28c8], R22 ;  /* 0x0028c81601007387 */ /* 0x004fe20000100a00 */
[----:B------:R1:W-:Y:S03]  /*68d30*/  STL.64 [R1+0x28c0], R20 ;  /* 0x0028c01401007387 */ /* 0x0003e60000100a00 */
[----:B-1----:R-:W2:Y:S01]  /*68d40*/  LDL.LU R20, [R1+0xd10] ;  /* 0x000d100001147983 */ /* 0x002ea20000300800 */
[----:B------:R-:W2:Y:S02]  /*68d50*/  LDL.LU R21, [R1+0xd14] ;  /* 0x000d140001157983 */ /* 0x000ea40000300800 */
[----:B------:R-:W2:Y:S02]  /*68d60*/  LDL.LU R22, [R1+0xd18] ;  /* 0x000d180001167983 */ /* 0x000ea40000300800 */
[----:B------:R-:W2:Y:S01]  /*68d70*/  LDL.LU R23, [R1+0xd1c] ;  /* 0x000d1c0001177983 */ /* 0x000ea20000300800 */
[----:B0-----:R-:W-:Y:S01]  /*68d80*/  STL.64 [R1+0x2718], R26 ;  /* 0x0027181a01007387 */ /* 0x001fe20000100a00 */
        /* <DEDUP_REMOVED lines=32> */
[----:B------:R-:W-:Y:S11]  /*68f90*/  IMAD.MOV.U32 R28, RZ, RZ, R15 ;  /* 0x000000ffff1c7224 */ /* 0x000ff600078e000f */
[----:B------:R-:W-:Y:S11]  /*68fa0*/  @!UPT UIADD3 URZ, URZ, URZ, URZ ;  /* 0x0000003f3f3ff290 */ /* 0x000ff6000fffe03f */
[----:B------:R0:W-:Y:S01]  /*68fb0*/  STL.64 [R1+0x1180], R4 ;  /* 0x0011800401007387 */ /* 0x0001e20000100a00 */
[----:B------:R1:W-:Y:S02]  /*68fc0*/  STL.64 [R1+0x1188], R6 ;  /* 0x0011880601007387 */ /* 0x0003e40000100a00 */
[----:B0-----:R-:W-:Y:S01]  /*68fd0*/  IMAD.MOV.U32 R5, RZ, RZ, R14 ;  /* 0x000000ffff057224 */ /* 0x001fe200078e000e */
[----:B-1----:R-:W2:Y:S01]  /*68fe0*/  LDL.LU.64 R6, [R1+0x28f8] ;  /* 0x0028f80001067983 */ /* 0x002ea20000300a00 */
[----:B------:R-:W3:Y:S02]  /*68ff0*/  LDL.LU R4, [R1+0x28f0] ;  /* 0x0028f00001047983 */ /* 0x000ee40000300800 */
        /* <DEDUP_REMOVED lines=17> */
[----:B0-----:R-:W4:Y:S01]  /*69110*/  LDL.LU.64 R10, [R1+0x28b8] ;  /* 0x0028b800010a7983 */ /* 0x001f220000300a00 */
[----:B------:R-:W4:Y:S02]  /*69120*/  LDL.LU.64 R8, [R1+0x28b0] ;  /* 0x0028b00001087983 */ /* 0x000f240000300a00 */
        /* <DEDUP_REMOVED lines=12> */
[----:B0-----:R-:W2:Y:S01]  /*691f0*/  LDL.LU.64 R22, [R1+0x28a0] ;  /* 0x0028a00001167983 */ /* 0x001ea20000300a00 */
[----:B------:R-:W4:Y:S02]  /*69200*/  LDL.LU.64 R20, [R1+0x2898] ;  /* 0x0028980001147983 */ /* 0x000f240000300a00 */
[----:B------:R0:W-:Y:S02]  /*69210*/  STL.64 [R1+0x2730], R10 ;  /* 0x0027300a01007387 */ /* 0x0001e40000100a00 */
[----:B------:R-:W2:Y:S01]  /*69220*/  LDL.LU R8, [R1+0xce0] ;  /* 0x000ce00001087983 */ /* 0x000ea20000300800 */
[----:B------:R-:W2:Y:S04]  /*69230*/  LDL.LU R9, [R1+0xce4] ;  /* 0x000ce40001097983 */ /* 0x000ea80000300800 */
[----:B0-----:R-:W2:Y:S01]  /*69240*/  LDL.LU R10, [R1+0xce8] ;  /* 0x000ce800010a7983 */ /* 0x001ea20000300800 */
[----:B------:R-:W2:Y:S02]  /*69250*/  LDL.LU R11, [R1+0xcec] ;  /* 0x000cec00010b7983 */ /* 0x000ea40000300800 */
[----:B------:R-:W3:Y:S01]  /*69260*/  LDL.LU.64 R14, [R1+0x8] ;  /* 0x00000800010e7983 */ /* 0x000ee20000300a00 */
[----:B--2---:R-:W-:Y:S01]  /*69270*/  HMMA.16816.F32 R8, R16, R6, R8 ;  /* 0x000000061008723c */ /* 0x004fe20000001808 */
[----:B---3--:R-:W-:Y:S04]  /*69280*/  STL.64 [R1+0x2750], R14 ;  /* 0x0027500e01007387 */ /* 0x008fe80000100a00 */
[----:B------:R-:W0:Y:S11]  /*69290*/  LDSM.16.MT88.4 R16, [R0+0x16180] ;  /* 0x016180000010783b */ /* 0x000e360000004200 */
[----:B------:R-:W-:Y:S07]  /*692a0*/  @!UPT UIADD3 URZ, URZ, URZ, URZ ;  /* 0x0000003f3f3ff290 */ /* 0x000fee000fffe03f */
[----:B------:R1:W-:Y:S01]  /*692b0*/  STL.64 [R1+0x1130], R8 ;  /* 0x0011300801007387 */ /* 0x0003e20000100a00 */
[----:B------:R2:W-:Y:S03]  /*692c0*/  STL.64 [R1+0x1138], R10 ;  /* 0x0011380a01007387 */ /* 0x0005e60000100a00 */
[----:B-1----:R-:W3:Y:S01]  /*692d0*/  LDL.LU R8, [R1+0xc00] ;  /* 0x000c000001087983 */ /* 0x002ee20000300800 */
[----:B------:R-:W3:Y:S02]  /*692e0*/  LDL.LU R9, [R1+0xc04] ;  /* 0x000c040001097983 */ /* 0x000ee40000300800 */
[----:B--2---:R-:W2:Y:S02]  /*692f0*/  LDL.LU R10, [R1+0xc08] ;  /* 0x000c0800010a7983 */ /* 0x004ea40000300800 */
[----:B------:R-:W2:Y:S02]  /*69300*/  LDL.LU R11, [R1+0xc0c] ;  /* 0x000c0c00010b7983 */ /* 0x000ea40000300800 */
[----:B------:R-:W-:-:S02]  /*69310*/  IMAD.MOV.U32 R14, RZ, RZ, R12 ;  /* 0x000000ffff0e7224 */ /* 0x000fc400078e000c */
[----:B------:R-:W-:Y:S01]  /*69320*/  IMAD.MOV.U32 R15, RZ, RZ, R13 ;  /* 0x000000ffff0f7224 */ /* 0x000fe200078e000d */
[----:B------:R-:W4:Y:S01]  /*69330*/  LDL.LU R12, [R1+0x2890] ;  /* 0x00289000010c7983 */ /* 0x000f220000300800 */
[----:B------:R-:W4:Y:S03]  /*69340*/  LDL.LU R13, [R1+0x288c] ;  /* 0x00288c00010d7983 */ /* 0x000f260000300800 */
        /* <DEDUP_REMOVED lines=30> */
[----:B------:R-:W-:-:S05]  /*69530*/  IMAD.MOV.U32 R15, RZ, RZ, R26 ;  /* 0x000000ffff0f7224 */ /* 0x000fca00078e001a */
[----:B------:R1:W-:Y:S02]  /*69540*/  STL.64 [R1+0x27b0], R14 ;  /* 0x0027b00e01007387 */ /* 0x0003e40000100a00 */
[----:B-1----:R-:W-:Y:S02]  /*69550*/  IMAD.MOV.U32 R14, RZ, RZ, R25 ;  /* 0x000000ffff0e7224 */ /* 0x002fe400078e0019 */
[----:B------:R-:W-:-:S05]  /*69560*/  IMAD.MOV.U32 R15, RZ, RZ, R24 ;  /* 0x000000ffff0f7224 */ /* 0x000fca00078e0018 */
[----:B------:R-:W-:Y:S04]  /*69570*/  STL.64 [R1+0x27c8], R14 ;  /* 0x0027c80e01007387 */ /* 0x000fe80000100a00 */
[----:B---3--:R-:W-:Y:S01]  /*69580*/  STL.64 [R1+0x2790], R10 ;  /* 0x0027900a01007387 */ /* 0x008fe20000100a00 */
[----:B--2---:R1:W-:Y:S03]  /*69590*/  STL.64 [R1+0x2788], R8 ;  /* 0x0027880801007387 */ /* 0x0043e60000100a00 */
[----:B-1----:R-:W2:Y:S01]  /*695a0*/  LDL.LU R8, [R1+0xc40] ;  /* 0x000c400001087983 */ /* 0x002ea20000300800 */
[----:B------:R-:W2:Y:S02]  /*695b0*/  LDL.LU R9, [R1+0xc44] ;  /* 0x000c440001097983 */ /* 0x000ea40000300800 */
[----:B------:R-:W3:Y:S02]  /*695c0*/  LDL.LU R10, [R1+0xc48] ;  /* 0x000c4800010a7983 */ /* 0x000ee40000300800 */
[----:B------:R-:W3:Y:S02]  /*695d0*/  LDL.LU R11, [R1+0xc4c] ;  /* 0x000c4c00010b7983 */ /* 0x000ee40000300800 */
[----:B----4-:R-:W-:-:S02]  /*695e0*/  IMAD.MOV.U32 R14, RZ, RZ, R20 ;  /* 0x000000ffff0e7224 */ /* 0x010fc400078e0014 */
        /* <DEDUP_REMOVED lines=23> */
[----:B------:R-:W4:Y:S04]  /*69760*/  LDL.LU R4, [R1+0x2868] ;  /* 0x0028680001047983 */ /* 0x000f280000300800 */
[----:B------:R1:W-:Y:S02]  /*69770*/  STL.64 [R1+0x2810], R14 ;  /* 0x0028100e01007387 */ /* 0x0003e40000100a00 */
[----:B-1----:R-:W-:Y:S02]  /*69780*/  IMAD.MOV.U32 R14, RZ, RZ, R13 ;  /* 0x000000ffff0e7224 */ /* 0x002fe400078e000d */
        /* <DEDUP_REMOVED lines=9> */
[----:B------:R-:W2:Y:S01]  /*69820*/  LDL.LU R13, [R1+0xcb4] ;  /* 0x000cb400010d7983 */ /* 0x000ea20000300800 */
[----:B-1----:R-:W2:Y:S01]  /*69830*/  LDL.LU R14, [R1+0xcb8] ;  /* 0x000cb800010e7983 */ /* 0x002ea20000300800 */
[----:B------:R-:W2:Y:S03]  /*69840*/  LDL.LU R15, [R1+0xcbc] ;  /* 0x000cbc00010f7983 */ /* 0x000ea60000300800 */
[----:B--2---:R1:W-:Y:S01]  /*69850*/  STL.64 [R1+0x2838], R14 ;  /* 0x0028380e01007387 */ /* 0x0043e20000100a00 */
[----:B------:R-:W-:Y:S02]  /*69860*/  STL.64 [R1+0x2830], R12 ;  /* 0x0028300c01007387 */ /* 0x000fe40000100a00 */
[----:B-1----:R-:W-:-:S02]  /*69870*/  IMAD.MOV.U32 R14, RZ, RZ, R28 ;  /* 0x000000ffff0e7224 */ /* 0x002fc400078e001c */
[----:B------:R-:W-:-:S05]  /*69880*/  IMAD.MOV.U32 R15, RZ, RZ, R5 ;  /* 0x000000ffff0f7224 */ /* 0x000fca00078e0005 */
[----:B------:R-:W-:Y:S01]  /*69890*/  STL.64 [R1+0x2850], R14 ;  /* 0x0028500e01007387 */ /* 0x000fe20000100a00 */
[----:B---3--:R-:W-:Y:S02]  /*698a0*/  STL.64 [R1+0x27f0], R10 ;  /* 0x0027f00a01007387 */ /* 0x008fe40000100a00 */
[----:B------:R1:W-:Y:S02]  /*698b0*/  STL.64 [R1+0x27e8], R8 ;  /* 0x0027e80801007387 */ /* 0x0003e40000100a00 */
        /* <DEDUP_REMOVED lines=30> */
[----:B------:R-:W-:Y:S01]  /*69aa0*/  STL.64 [R1+0x2728], R6 ;  /* 0x0027280601007387 */ /* 0x000fe20000100a00 */
[----:B----4-:R1:W-:Y:S03]  /*69ab0*/  STL [R1+0x2720], R4 ;  /* 0x0027200401007387 */ /* 0x0103e60000100800 */
[----:B-1----:R-:W3:Y:S01]  /*69ac0*/  LDL.LU R4, [R1+0xbf0] ;  /* 0x000bf00001047983 */ /* 0x002ee20000300800 */
[----:B------:R-:W3:Y:S02]  /*69ad0*/  LDL.LU R5, [R1+0xbf4] ;  /* 0x000bf40001057983 */ /* 0x000ee40000300800 */
[----:B------:R-:W3:Y:S02]  /*69ae0*/  LDL.LU R6, [R1+0xbf8] ;  /* 0x000bf80001067983 */ /* 0x000ee40000300800 */
[----:B------:R-:W3:Y:S01]  /*69af0*/  LDL.LU R7, [R1+0xbfc] ;  /* 0x000bfc0001077983 */ /* 0x000ee20000300800 */
[----:B------:R-:W4:Y:S01]  /*69b00*/  LDL.LU R24, [R1+0xbe0] ;  /* 0x000be00001187983 */ /* 0x000f220000300800 */
[----:B------:R-:W4:Y:S02]  /*69b10*/  LDL.LU R25, [R1+0xbe4] ;  /* 0x000be40001197983 */ /* 0x000f240000300800 */
[----:B------:R-:W4:Y:S02]  /*69b20*/  LDL.LU R26, [R1+0xbe8] ;  /* 0x000be800011a7983 */ /* 0x000f240000300800 */
[----:B------:R-:W4:Y:S01]  /*69b30*/  LDL.LU R27, [R1+0xbec] ;  /* 0x000bec00011b7983 */ /* 0x000f220000300800 */
[----:B0-----:R0:W-:Y:S01]  /*69b40*/  STL.64 [R1+0x25f0], R18 ;  /* 0x0025f01201007387 */ /* 0x0011e20000100a00 */
[----:B------:R-:W-:Y:S03]  /*69b50*/  STL.64 [R1+0x25e8], R16 ;  /* 0x0025e81001007387 */ /* 0x000fe60000100a00 */
[----:B0-----:R-:W3:Y:S01]  /*69b60*/  LDL.LU.64 R18, [R1+0xe8] ;  /* 0x0000e80001127983 */ /* 0x001ee20000300a00 */
        /* <DEDUP_REMOVED lines=13> */
[----:B0-----:R-:W3:Y:S01]  /*69c40*/  LDL.LU.64 R14, [R1+0x2838] ;  /* 0x00283800010e7983 */ /* 0x001ee20000300a00 */
[----:B------:R-:W3:Y:S02]  /*69c50*/  LDL.LU.64 R12, [R1+0x2830] ;  /* 0x00283000010c7983 */ /* 0x000ee40000300a00 */
[C---:B---3--:R-:W-:Y:S11]  /*69c60*/  HMMA.16816.F32 R12, R20.reuse, R18, R12 ;  /* 0x00000012140c723c */ /* 0x048ff6000000180c */
[----:B------:R-:W-:Y:S11]  /*69c70*/  @!UPT UIADD3 URZ, URZ, URZ, URZ ;  /* 0x0000003f3f3ff290 */ /* 0x000ff6000fffe03f */
[----:B------:R-:W-:Y:S01]  /*69c80*/  @!UPT UIADD3 URZ, URZ, URZ, URZ ;  /* 0x0000003f3f3ff290 */ /* 0x000fe2000fffe03f */
[----:B------:R-:W-:Y:S01]  /*69c90*/  STL.64 [R1+0x1530], R12 ;  /* 0x0015300c01007387 */ /* 0x000fe20000100a00 */
[----:B------:R0:W-:Y:S03]  /*69ca0*/  STL.64 [R1+0x1538], R14 ;  /* 0x0015380e01007387 */ /* 0x0001e60000100a00 */
[----:B0-----:R-:W2:Y:S01]  /*69cb0*/  LDL.LU.64 R14, [R1+0x2828] ;  /* 0x00282800010e7983 */ /* 0x001ea20000300a00 */
[----:B------:R0:W-:Y:S03]  /*69cc0*/  STL.64 [R1+0x2708], R18 ;  /* 0x0027081201007387 */ /* 0x0001e60000100a00 */
        /* <DEDUP_REMOVED lines=79> */
[----:B------:R0:W-:Y:S02]  /*6a1c0*/  STL.64 [R1+0x2690], R14 ;  /* 0x0026900e01007387 */ /* 0x0001e40000100a00 */
[----:B------:R-:W3:Y:S02]  /*6a1d0*/  LDL.LU R12, [R1+0xbb0] ;  /* 0x000bb000010c7983 */ /* 0x000ee40000300800 */
[----:B------:R-:W3:Y:S01]  /*6a1e0*/  LDL.LU R13, [R1+0xbb4] ;  /* 0x000bb400010d7983 */ /* 0x000ee20000300800 */
[----:B0-----:R-:W3:Y:S01]  /*6a1f0*/  LDL.LU R14, [R1+0xbb8] ;  /* 0x000bb800010e7983 */ /* 0x001ee20000300800 */
[----:B------:R-:W3:Y:S01]  /*6a200*/  LDL.LU R15, [R1+0xbbc] ;  /* 0x000bbc00010f7983 */ /* 0x000ee20000300800 */
[C---:B--2---:R-:W-:Y:S11]  /*6a210*/  HMMA.16816.F32 R4, R20.reuse, R10, R4 ;  /* 0x0000000a1404723c */ /* 0x044ff60000001804 */
[----:B------:R-:W-:Y:S11]  /*6a220*/  @!UPT UIADD3 URZ, URZ, URZ, URZ ;  /* 0x0000003f3f3ff290 */ /* 0x000ff6000fffe03f */
[----:B------:R-:W-:Y:S01]  /*6a230*/  @!UPT UIADD3 URZ, URZ, URZ, URZ ;  /* 0x0000003f3f3ff290 */ /* 0x000fe2000fffe03f */
[----:B------:R-:W-:Y:S01]  /*6a240*/  STL.64 [R1+0x1370], R4 ;  /* 0x0013700401007387 */ /* 0x000fe20000100a00 */
[----:B------:R0:W-:Y:S03]  /*6a250*/  STL.64 [R1+0x1378], R6 ;  /* 0x0013780601007387 */ /* 0x0001e60000100a00 */
[----:B0-----:R-:W4:Y:S01]  /*6a260*/  LDL.LU.64 R6, [R1+0x2728] ;  /* 0x0027280001067983 */ /* 0x001f220000300a00 */
[----:B------:R-:W2:Y:S02]  /*6a270*/  LDL.LU R4, [R1+0x2720] ;  /* 0x0027200001047983 */ /* 0x000ea40000300800 */
[----:B------:R-:W-:Y:S02]  /*6a280*/  STL [R1+0x2630], R10 ;  /* 0x0026300a01007387 */ /* 0x000fe40000100800 */
[----:B------:R0:W-:Y:S02]  /*6a290*/  STL [R1+0x2618], R11 ;  /* 0x0026180b01007387 */ /* 0x0001e40000100800 */
[----:B0-----:R-:W2:Y:S01]  /*6a2a0*/  LDL.LU.64 R10, [R1+0xf8] ;  /* 0x0000f800010a7983 */ /* 0x001ea20000300a00 */
[----:B----4-:R-:W-:Y:S03]  /*6a2b0*/  HMMA.16816.F32 R20, R20, R6, R24 ;  /* 0x000000061414723c */ /* 0x010fe60000001818 */
[----:B------:R-:W3:Y:S01]  /*6a2c0*/  LDL.LU.64 R26, [R1+0x2718] ;  /* 0x00271800011a7983 */ /* 0x000ee20000300a00 */
[----:B------:R-:W3:Y:S11]  /*6a2d0*/  LDL.LU.64 R24, [R1+0x2710] ;  /* 0x0027100001187983 */ /* 0x000ef60000300a00 */
[----:B------:R-:W-:Y:S08]  /*6a2e0*/  @!UPT UIADD3 URZ, URZ, URZ, URZ ;  /* 0x0000003f3f3ff290 */ /* 0x000ff0000fffe03f */
[----:B------:R0:W-:Y:S01]  /*6a2f0*/  STL.64 [R1+0x1110], R20 ;  /* 0x0011101401007387 */ /* 0x0001e20000100a00 */
[----:B------:R1:W-:Y:S03]  /*6a300*/  STL.64 [R1+0x1118], R22 ;  /* 0x0011181601007387 */ /* 0x0003e60000100a00 */
[----:B0-----:R-:W4:Y:S01]  /*6a310*/  LDL.LU R20, [R1+0xbc0] ;  /* 0x000bc00001147983 */ /* 0x001f220000300800 */
[----:B------:R-:W4:Y:S02]  /*6a320*/  LDL.LU R21, [R1+0xbc4] ;  /* 0x000bc40001157983 */ /* 0x000f240000300800 */
[----:B-1----:R-:W4:Y:S02]  /*6a330*/  LDL.LU R22, [R1+0xbc8] ;  /* 0x000bc80001167983 */ /* 0x002f240000300800 */
[----:B------:R-:W4:Y:S01]  /*6a340*/  LDL.LU R23, [R1+0xbcc] ;  /* 0x000bcc0001177983 */ /* 0x000f220000300800 */
[----:B------:R-:W-:Y:S01]  /*6a350*/  STL.64 [R1+0x2600], R6 ;  /* 0x0026000601007387 */ /* 0x000fe20000100a00 */
[----:B--2---:R0:W-:Y:S03]  /*6a360*/  STL [R1+0x25f8], R4 ;  /* 0x0025f80401007387 */ /* 0x0041e60000100800 */
        /* <DEDUP_REMOVED lines=12> */
[C---:B----4-:R-:W-:Y:S01]  /*6a430*/  HMMA.16816.F32 R20, R24.reuse, R10, R20 ;  /* 0x0000000a1814723c */ /* 0x050fe20000001814 */
[----:B-1----:R-:W-:Y:S02]  /*6a440*/  IMAD.MOV.U32 R7, RZ, RZ, R10 ;  /* 0x000000ffff077224 */ /* 0x002fe400078e000a */
[----:B------:R-:W-:Y:S11]  /*6a450*/  IMAD.MOV.U32 R6, RZ, RZ, R11 ;  /* 0x000000ffff067224 */ /* 0x000ff600078e000b */
[----:B------:R-:W-:Y:S09]  /*6a460*/  @!UPT UIADD3 URZ, URZ, URZ, URZ ;  /* 0x0000003f3f3ff290 */ /* 0x000ff2000fffe03f */
[----:B------:R-:W-:Y:S01]  /*6a470*/  STL.64 [R1+0x1000], R20 ;  /* 0x0010001401007387 */ /* 0x000fe20000100a00 */
[----:B------:R-:W-:Y:S02]  /*6a480*/  STL.64 [R1+0x1008], R22 ;  /* 0x0010081601007387 */ /* 0x000fe40000100a00 */
[----:B------:R-:W-:Y:S02]  /*6a490*/  STL.64 [R1+0x2628], R6 ;  /* 0x0026280601007387 */ /* 0x000fe40000100a00 */
[----:B------:R2:W-:Y:S02]  /*6a4a0*/  STL.64 [R1+0x2620], R4 ;  /* 0x0026200401007387 */ /* 0x0005e40000100a00 */
[----:B--2---:R-:W-:Y:S01]  /*6a4b0*/  HMMA.16816.F32 R4, R24, R18, R12 ;  /* 0x000000121804723c */ /* 0x004fe2000000180c */
[----:B------:R-:W-:Y:S02]  /*6a4c0*/  IMAD.MOV.U32 R8, RZ, RZ, R19 ;  /* 0x000000ffff087224 */ /* 0x000fe400078e0013 */
[----:B------:R-:W-:Y:S11]  /*6a4d0*/  IMAD.MOV.U32 R9, RZ, RZ, R18 ;  /* 0x000000ffff097224 */ /* 0x000ff600078e0012 */
[----:B------:R-:W-:Y:S09]  /*6a4e0*/  @!UPT UIADD3 URZ, URZ, URZ, URZ ;  /* 0x0000003f3f3ff290 */ /* 0x000ff2000fffe03f */
[----:B------:R-:W-:Y:S01]  /*6a4f0*/  STL.64 [R1+0xff0], R4 ;  /* 0x000ff00401007387 */ /* 0x000fe20000100a00 */
[----:B------:R-:W-:Y:S02]  /*6a500*/  STL.64 [R1+0xff8], R6 ;  /* 0x000ff80601007387 */ /* 0x000fe40000100a00 */
[----:B------:R-:W-:Y:S02]  /*6a510*/  STL [R1+0x2638], R8 ;  /* 0x0026380801007387 */ /* 0x000fe40000100800 */
[----:B------:R-:W-:Y:S01]  /*6a520*/  STL [R1+0x2634], R9 ;  /* 0x0026340901007387 */ /* 0x000fe20000100800 */
[----:B------:R-:W2:Y:S01]  /*6a530*/  LDL.LU R20, [R1+0x9b0] ;  /* 0x0009b00001147983 */ /* 0x000ea20000300800 */
[----:B------:R-:W2:Y:S02]  /*6a540*/  LDL.LU R21, [R1+0x9b4] ;  /* 0x0009b40001157983 */ /* 0x000ea40000300800 */
[----:B------:R-:W3:Y:S02]  /*6a550*/  LDL.LU R22, [R1+0x9b8] ;  /* 0x0009b80001167983 */ /* 0x000ee40000300800 */
[----:B------:R-:W3:Y:S02]  /*6a560*/  LDL.LU R23, [R1+0x9bc] ;  /* 0x0009bc0001177983 */ /* 0x000ee40000300800 */
[----:B---3--:R0:W-:Y:S01]  /*6a570*/  STL.64 [R1+0x24b0], R22 ;  /* 0x0024b01601007387 */ /* 0x0081e20000100a00 */
[----:B--2---:R-:W-:Y:S02]  /*6a580*/  STL.64 [R1+0x24a8], R20 ;  /* 0x0024a81401007387 */ /* 0x004fe40000100a00 */
[----:B0-----:R-:W-:-:S02]  /*6a590*/  IMAD.MOV.U32 R22, RZ, RZ, R2 ;  /* 0x000000ffff167224 */ /* 0x001fc400078e0002 */
[----:B------:R-:W-:-:S05]  /*6a5a0*/  IMAD.MOV.U32 R23, RZ, RZ, R0 ;  /* 0x000000ffff177224 */ /* 0x000fca00078e0000 */
[----:B------:R-:W-:Y:S01]  /*6a5b0*/  STL.64 [R1+0x26e0], R22 ;  /* 0x0026e01601007387 */ /* 0x000fe20000100a00 */
[----:B------:R-:W2:Y:S02]  /*6a5c0*/  LDL.LU R4, [R1+0xb00] ;  /* 0x000b000001047983 */ /* 0x000ea40000300800 */
[----:B------:R-:W2:Y:S02]  /*6a5d0*/  LDL.LU R5, [R1+0xb04] ;  /* 0x000b040001057983 */ /* 0x000ea40000300800 */
[----:B------:R-:W3:Y:S01]  /*6a5e0*/  LDL.LU R6, [R1+0xb08] ;  /* 0x000b080001067983 */ /* 0x000ee20000300800 */
[----:B------:R-:W3:Y:S04]  /*6a5f0*/  LDL.LU R7, [R1+0xb0c] ;  /* 0x000b0c0001077983 */ /* 0x000ee80000300800 */
        /* <DEDUP_REMOVED lines=14> */
[----:B------:R-:W3:Y:S01]  /*6a6e0*/  LDL.LU R16, [R1+0xba0] ;  /* 0x000ba00001107983 */ /* 0x000ee20000300800 */
[----:B------:R-:W3:Y:S02]  /*6a6f0*/  LDL.LU R17, [R1+0xba4] ;  /* 0x000ba40001117983 */ /* 0x000ee40000300800 */
[----:B------:R-:W3:Y:S02]  /*6a700*/  LDL.LU R18, [R1+0xba8] ;  /* 0x000ba80001127983 */ /* 0x000ee40000300800 */
[----:B------:R-:W3:Y:S01]  /*6a710*/  LDL.LU R19, [R1+0xbac] ;  /* 0x000bac0001137983 */ /* 0x000ee20000300800 */
[----:B--2---:R0:W-:Y:S01]  /*6a720*/  STL.64 [R1+0x26b0], R10 ;  /* 0x0026b00a01007387 */ /* 0x0041e20000100a00 */
[----:B------:R-:W-:Y:S03]  /*6a730*/  STL.64 [R1+0x26a8], R8 ;  /* 0x0026a80801007387 */ /* 0x000fe60000100a00 */
[----:B0-----:R-:W2:Y:S04]  /*6a740*/  LDL.LU.64 R10, [R1+0x58] ;  /* 0x00005800010a7983 */ /* 0x001ea80000300a00 */
[----:B--2---:R0:W-:Y:S04]  /*6a750*/  STL.64 [R1+0x26c0], R10 ;  /* 0x0026c00a01007387 */ /* 0x0041e80000100a00 */
[----:B0-----:R-:W2:Y:S04]  /*6a760*/  LDL.LU.64 R10, [R1+0x68] ;  /* 0x00006800010a7983 */ /* 0x001ea80000300a00 */
[----:B--2---:R-:W-:Y:S01]  /*6a770*/  STL.64 [R1+0x26d8], R10 ;  /* 0x0026d80a01007387 */ /* 0x004fe20000100a00 */
[----:B------:R0:W-:Y:S02]  /*6a780*/  STL.64 [R1+0x26a0], R14 ;  /* 0x0026a00e01007387 */ /* 0x0001e40000100a00 */
[----:B----4-:R1:W-:Y:S01]  /*6a790*/  STL.64 [R1+0x2698], R12 ;  /* 0x0026980c01007387 */ /* 0x0103e20000100a00 */
[----:B0-----:R-:W2:Y:S04]  /*6a7a0*/  LDL.LU.64 R14, [R1+0x48] ;  /* 0x00004800010e7983 */ /* 0x001ea80000300a00 */
[----:B--2---:R0:W-:Y:S01]  /*6a7b0*/  STL.64 [R1+0x26b8], R14 ;  /* 0x0026b80e01007387 */ /* 0x0041e20000100a00 */
[----:B-1----:R-:W2:Y:S02]  /*6a7c0*/  LDL.LU R12, [R1+0xb60] ;  /* 0x000b6000010c7983 */ /* 0x002ea40000300800 */
[----:B------:R-:W2:Y:S01]  /*6a7d0*/  LDL.LU R13, [R1+0xb64] ;  /* 0x000b6400010d7983 */ /* 0x000ea20000300800 */
        /* <DEDUP_REMOVED lines=8> */
[----:B0-----:R-:W2:Y:S04]  /*6a860*/  LDL.LU.64 R22, [R1+0xa8] ;  /* 0x0000a80001167983 */ /* 0x001ea80000300a00 */
[----:B--2---:R0:W-:Y:S04]  /*6a870*/  STL.64 [R1+0x2700], R22 ;  /* 0x0027001601007387 */ /* 0x0041e80000100a00 */
[----:B0-----:R-:W2:Y:S01]  /*6a880*/  LDL.LU.64 R22, [R1+0xd8] ;  /* 0x0000d80001167983 */ /* 0x001ea20000300a00 */
[----:B------:R-:W2:Y:S03]  /*6a890*/  LDL.LU.64 R10, [R1+0x98] ;  /* 0x00009800010a7983 */ /* 0x000ea60000300a00 */
[----:B--2---:R0:W-:Y:S01]  /*6a8a0*/  STL.64 [R1+0x26f8], R10 ;  /* 0x0026f80a01007387 */ /* 0x0041e20000100a00 */
[----:B------:R-:W2:Y:S02]  /*6a8b0*/  LDL.LU R8, [R1+0xb90] ;  /* 0x000b900001087983 */ /* 0x000ea40000300800 */
[----:B------:R-:W2:Y:S01]  /*6a8c0*/  LDL.LU R9, [R1+0xb94] ;  /* 0x000b940001097983 */ /* 0x000ea20000300800 */
[----:B0-----:R-:W2:Y:S01]  /*6a8d0*/  LDL.LU R10, [R1+0xb98] ;  /* 0x000b9800010a7983 */ /* 0x001ea20000300800 */
[----:B------:R-:W2:Y:S02]  /*6a8e0*/  LDL.LU R11, [R1+0xb9c] ;  /* 0x000b9c00010b7983 */ /* 0x000ea40000300800 */
[----:B----4-:R-:W-:Y:S02]  /*6a8f0*/  STL.64 [R1+0x26d0], R14 ;  /* 0x0026d00e01007387 */ /* 0x010fe40000100a00 */
[----:B------:R0:W-:Y:S02]  /*6a900*/  STL.64 [R1+0x26c8], R12 ;  /* 0x0026c80c01007387 */ /* 0x0001e40000100a00 */
[----:B0-----:R-:W4:Y:S01]  /*6a910*/  LDL.LU R12, [R1+0xb70] ;  /* 0x000b7000010c7983 */ /* 0x001f220000300800 */
[----:B------:R-:W4:Y:S02]  /*6a920*/  LDL.LU R13, [R1+0xb74] ;  /* 0x000b7400010d7983 */ /* 0x000f240000300800 */
[----:B------:R-:W4:Y:S02]  /*6a930*/  LDL.LU R14, [R1+0xb78] ;  /* 0x000b7800010e7983 */ /* 0x000f240000300800 */
[----:B------:R-:W4:Y:S01]  /*6a940*/  LDL.LU R15, [R1+0xb7c] ;  /* 0x000b7c00010f7983 */ /* 0x000f220000300800 */
[----:B---3--:R0:W-:Y:S01]  /*6a950*/  STL.64 [R1+0x2658], R6 ;  /* 0x0026580601007387 */ /* 0x0081e20000100a00 */
[----:B------:R-:W-:Y:S03]  /*6a960*/  STL.64 [R1+0x2650], R4 ;  /* 0x0026500401007387 */ /* 0x000fe60000100a00 */
[----:B0-----:R-:W3:Y:S01]  /*6a970*/  LDL.LU.64 R6, [R1+0x18] ;  /* 0x0000180001067983 */ /* 0x001ee20000300a00 */
[----:B------:R-:W-:Y:S03]  /*6a980*/  HMMA.16816.F32 R16, R24, R22, R16 ;  /* 0x000000161810723c */ /* 0x000fe60000001810 */
[----:B---3--:R0:W-:Y:S04]  /*6a990*/  STL.64 [R1+0x2670], R6 ;  /* 0x0026700601007387 */ /* 0x0081e80000100a00 */
[----:B0-----:R-:W3:Y:S04]  /*6a9a0*/  LDL.LU.64 R6, [R1+0x28] ;  /* 0x0000280001067983 */ /* 0x001ee80000300a00 */
[----:B---3--:R0:W-:Y:S04]  /*6a9b0*/  STL.64 [R1+0x2688], R6 ;  /* 0x0026880601007387 */ /* 0x0081e80000100a00 */
[----:B0-----:R-:W3:Y:S08]  /*6a9c0*/  LDL.LU.64 R6, [R1+0x38] ;  /* 0x0000380001067983 */ /* 0x001ef00000300a00 */
[----:B------:R0:W-:Y:S02]  /*6a9d0*/  STL.64 [R1+0xfe0], R16 ;  /* 0x000fe01001007387 */ /* 0x0001e40000100a00 */
[----:B------:R1:W-:Y:S02]  /*6a9e0*/  STL.64 [R1+0xfe8], R18 ;  /* 0x000fe81201007387 */ /* 0x0003e40000100a00 */
[----:B0-----:R-:W-:-:S02]  /*6a9f0*/  IMAD.MOV.U32 R17, RZ, RZ, R22 ;  /* 0x000000ffff117224 */ /* 0x001fc400078e0016 */
[----:B------:R-:W-:Y:S02]  /*6aa00*/  IMAD.MOV.U32 R16, RZ, RZ, R23 ;  /* 0x000000ffff107224 */ /* 0x000fe400078e0017 */
[----:B------:R-:W2:Y:S01]  /*6aa10*/  LDL.LU.64 R22, [R1+0x2700] ;  /* 0x0027000001167983 */ /* 0x000ea20000300a00 */
[----:B------:R-:W-:Y:S01]  /*6aa20*/  STL [R1+0x263c], R17 ;  /* 0x00263c1101007387 */ /* 0x000fe20000100800 */
[C---:B--2---:R-:W-:Y:S01]  /*6aa30*/  HMMA.16816.F32 R8, R24.reuse, R22, R8 ;  /* 0x000000161808723c */ /* 0x044fe20000001808 */
[----:B-1----:R-:W-:Y:S02]  /*6aa40*/  IMAD.MOV.U32 R19, RZ, RZ, R22 ;  /* 0x000000ffff137224 */ /* 0x002fe400078e0016 */
        /* <DEDUP_REMOVED lines=13> */
[C---:B--2---:R-:W-:Y:S01]  /*6ab20*/  HMMA.16816.F32 R20, R24.reuse, R10, R20 ;  /* 0x0000000a1814723c */ /* 0x044fe20000001814 */
[----:B---3--:R-:W-:Y:S01]  /*6ab30*/  STL.64 [R1+0x2680], R18 ;  /* 0x0026801201007387 */ /* 0x008fe20000100a00 */
[----:B------:R0:W-:Y:S03]  /*6ab40*/  STL.64 [R1+0x2678], R16 ;  /* 0x0026781001007387 */ /* 0x0001e60000100a00 */
        /* <DEDUP_REMOVED lines=62> */
[----:B------:R-:W2:Y:S02]  /*6af30*/  LDL.LU R16, [R1+0x2660] ;  /* 0x0026600001107983 */ /* 0x000ea40000300800 */
[----:B------:R-:W3:Y:S02]  /*6af40*/  LDL.LU.64 R6, [R1+0x2658] ;  /* 0x0026580001067983 */ /* 0x000ee40000300a00 */
[----:B------:R-:W3:Y:S02]  /*6af50*/  LDL.LU.64 R4, [R1+0x2650] ;  /* 0x0026500001047983 */ /* 0x000ee40000300a00 */
[----:B---3--:R-:W-:Y:S11]  /*6af60*/  HMMA.16816.F32 R4, R24, R22, R4 ;  /* 0x000000161804723c */ /* 0x008ff60000001804 */
[----:B------:R-:W-:Y:S11]  /*6af70*/  @!UPT UIADD3 URZ, URZ, URZ, URZ ;  /* 0x0000003f3f3ff290 */ /* 0x000ff6000fffe03f */
[----:B------:R-:W-:Y:S01]  /*6af80*/  @!UPT UIADD3 URZ, URZ, URZ, URZ ;  /* 0x0000003f3f3ff290 */ /* 0x000fe2000fffe03f */
[----:B------:R-:W-:Y:S01]  /*6af90*/  STL.64 [R1+0x1300], R4 ;  /* 0x0013000401007387 */ /* 0x000fe20000100a00 */
[----:B------:R0:W-:Y:S03]  /*6afa0*/  STL.64 [R1+0x1308], R6 ;  /* 0x0013080601007387 */ /* 0x0001e60000100a00 */
[----:B0-----:R-:W4:Y:S01]  /*6afb0*/  LDL.LU.64 R6, [R1+0x2648] ;  /* 0x0026480001067983 */ /* 0x001f220000300a00 */
[----:B------:R-:W4:Y:S02]  /*6afc0*/  LDL.LU.64 R4, [R1+0x2640] ;  /* 0x0026400001047983 */ /* 0x000f240000300a00 */
[----:B------:R0:W-:Y:S02]  /*6afd0*/  STL.64 [R1+0x24c0], R22 ;  /* 0x0024c01601007387 */ /* 0x0001e40000100a00 */
[----:B0-----:R-:W-:Y:S02]  /*6afe0*/  IMAD.MOV.U32 R22, RZ, RZ, R17 ;  /* 0x000000ffff167224 */ /* 0x001fe400078e0011 */
[----:B------:R-:W-:Y:S01]  /*6aff0*/  IMAD.MOV.U32 R23, RZ, RZ, R8 ;  /* 0x000000ffff177224 */ /* 0x000fe200078e0008 */
[----:B------:R-:W3:Y:S01]  /*6b000*/  LDL.LU R17, [R1+0x263c] ;  /* 0x00263c0001117983 */ /* 0x000ee20000300800 */
        /* <DEDUP_REMOVED lines=98> */
[----:B------:R-:W-:-:S02]  /*6b630*/  IMAD.MOV.U32 R22, RZ, RZ, R5 ;  /* 0x000000ffff167224 */ /* 0x000fc400078e0005 */
[----:B------:R-:W4:Y:S02]  /*6b640*/  LDL.LU R4, [R1+0xaf0] ;  /* 0x000af00001047983 */ /* 0x000f240000300800 */
[----:B------:R-:W4:Y:S01]  /*6b650*/  LDL.LU R5, [R1+0xaf4] ;  /* 0x000af40001057983 */ /* 0x000f220000300800 */
        /* <DEDUP_REMOVED lines=41> */
[----:B------:R0:W-:Y:S01]  /*6b8f0*/  STL.64 [R1+0xfa0], R24 ;  /* 0x000fa01801007387 */ /* 0x0001e20000100a00 */
[----:B------:R1:W-:Y:S03]  /*6b900*/  STL.64 [R1+0xfa8], R26 ;  /* 0x000fa81a01007387 */ /* 0x0003e60000100a00 */
[----:B0-----:R-:W3:Y:S01]  /*6b910*/  LDL.LU R24, [R1+0x9c0] ;  /* 0x0009c00001187983 */ /* 0x001ee20000300800 */
[----:B------:R-:W3:Y:S02]  /*6b920*/  LDL.LU R25, [R1+0x9c4] ;  /* 0x0009c40001197983 */ /* 0x000ee40000300800 */
[----:B-1----:R-:W3:Y:S02]  /*6b930*/  LDL.LU R26, [R1+0x9c8] ;  /* 0x0009c800011a7983 */ /* 0x002ee40000300800 */
[----:B------:R-:W-:Y:S02]  /*6b940*/  IMAD.MOV.U32 R27, RZ, RZ, R0 ;  /* 0x000000ffff1b7224 */ /* 0x000fe400078e0000 */
[----:B------:R-:W3:Y:S01]  /*6b950*/  LDL.LU R0, [R1+0x25e0] ;  /* 0x0025e00001007983 */ /* 0x000ee20000300800 */
        /* <DEDUP_REMOVED lines=92> */
[----:B------:R-:W2:Y:S01]  /*6bf20*/  LDL.LU.64 R20, [R1+0x24a8] ;  /* 0x0024a80001147983 */ /* 0x000ea20000300a00 */
[C---:B---3--:R-:W-:Y:S08]  /*6bf30*/  HMMA.16816.F32 R24, R16.reuse, R14, R24 ;  /* 0x0000000e1018723c */ /* 0x048ff00000001818 */
[----:B--2---:R-:W-:Y:S11]  /*6bf40*/  HMMA.16816.F32 R12, R16, R10, R20 ;  /* 0x0000000a100c723c */ /* 0x004ff60000001814 */
[----:B------:R-:W-:Y:S04]  /*6bf50*/  @!UPT UIADD3 URZ, URZ, URZ, URZ ;  /* 0x0000003f3f3ff290 */ /* 0x000fe8000fffe03f */
[----:B------:R-:W-:Y:S01]  /*6bf60*/  STL.64 [R1+0xec0], R24 ;  /* 0x000ec01801007387 */ /* 0x000fe20000100a00 */
[----:B------:R-:W-:Y:S07]  /*6bf70*/  STL.64 [R1+0xec8], R26 ;  /* 0x000ec81a01007387 */ /* 0x000fee0000100a00 */
[----:B------:R-:W-:Y:S01]  /*6bf80*/  STL.64 [R1+0xeb0], R12 ;  /* 0x000eb00c01007387 */ /* 0x000fe20000100a00 */
[----:B------:R-:W-:Y:S02]  /*6bf90*/  STL.64 [R1+0xeb8], R14 ;  /* 0x000eb80e01007387 */ /* 0x000fe40000100a00 */
[----:B------:R0:W-:Y:S02]  /*6bfa0*/  STL.64 [R1+0x24a0], R18 ;  /* 0x0024a01201007387 */ /* 0x0001e40000100a00 */
[----:B0-----:R-:W2:Y:S01]  /*6bfb0*/  LDL.LU.64 R18, [R1+0x1738] ;  /* 0x0017380001127983 */ /* 0x001ea20000300a00 */
[----:B------:R-:W-:-:S02]  /*6bfc0*/  IMAD.MOV.U32 R8, RZ, RZ, c[0x0][0x188] ;  /* 0x00006200ff087624 */ /* 0x000fc400078e00ff */
[----:B------:R-:W3:Y:S02]  /*6bfd0*/  LDL.LU R10, [R1+0x1748] ;  /* 0x00174800010a7983 */ /* 0x000ee40000300800 */
[----:B------:R-:W-:-:S04]  /*6bfe0*/  IMAD.SHL.U32 R8, R8, 0x40, RZ ;  /* 0x0000004008087824 */ /* 0x000fc800078e00ff */
[----:B------:R-:W-:-:S05]  /*6bff0*/  IMAD.SHL.U32 R8, R8, 0x2, RZ ;  /* 0x0000000208087824 */ /* 0x000fca00078e00ff */
[----:B--2---:R-:W-:-:S05]  /*6c000*/  IADD3 R5, P0, R18, R8, RZ ;  /* 0x0000000812057210 */ /* 0x004fca0007f1e0ff */
[----:B------:R0:W-:Y:S04]  /*6c010*/  STL [R1+0x239c], R5 ;  /* 0x00239c0501007387 */ /* 0x0001e80000100800 */
[----:B0-----:R-:W2:Y:S01]  /*6c020*/  LDL R5, [R1+0x2348] ;  /* 0x0023480001057983 */ /* 0x001ea20000100800 */
[----:B------:R-:W2:Y:S02]  /*6c030*/  LDL.LU R11, [R1+0x1b3c] ;  /* 0x001b3c00010b7983 */ /* 0x000ea40000300800 */
[----:B------:R-:W2:Y:S02]  /*6c040*/  LDL.LU R14, [R1+0x1b34] ;  /* 0x001b3400010e7983 */ /* 0x000ea40000300800 */
[----:B------:R-:W2:Y:S01]  /*6c050*/  LDL.LU R15, [R1+0x1b2c] ;  /* 0x001b2c00010f7983 */ /* 0x000ea20000300800 */
[----:B------:R-:W2:Y:S01]  /*6c060*/  LDL.LU R24, [R1+0x1b24] ;  /* 0x001b240001187983 */ /* 0x000ea20000300800 */
[----:B------:R-:W2:Y:S02]  /*6c070*/  LDL.LU R25, [R1+0x1b1c] ;  /* 0x001b1c0001197983 */ /* 0x000ea40000300800 */
[----:B------:R-:W2:Y:S02]  /*6c080*/  LDL.LU R26, [R1+0x1b14] ;  /* 0x001b1400011a7983 */ /* 0x000ea40000300800 */
[----:B------:R-:W2:Y:S01]  /*6c090*/  LDL.LU R27, [R1+0x1b38] ;  /* 0x001b3800011b7983 */ /* 0x000ea20000300800 */
[----:B------:R-:W-:Y:S01]  /*6c0a0*/  IADD3 R8, P1, R6, R8, RZ ;  /* 0x0000000806087210 */ /* 0x000fe20007f3e0ff */
[----:B--2---:R0:W-:Y:S01]  /*6c0b0*/  STL.64 [R1+0x2490], R26 ;  /* 0x0024901a01007387 */ /* 0x0041e20000100a00 */
[----:B------:R1:W-:Y:S02]  /*6c0c0*/  STL.64 [R1+0x2488], R24 ;  /* 0x0024881801007387 */ /* 0x0003e40000100a00 */
        /* <DEDUP_REMOVED lines=8> */
[----:B0-----:R-:W-:-:S02]  /*6c150*/  IMAD.MOV.U32 R26, RZ, RZ, R3 ;  /* 0x000000ffff1a7224 */ /* 0x001fc400078e0003 */
[----:B-1----:R-:W-:Y:S02]  /*6c160*/  IMAD.MOV.U32 R24, RZ, RZ, R28 ;  /* 0x000000ffff187224 */ /* 0x002fe400078e001c */
[----:B------:R-:W-:Y:S02]  /*6c170*/  IMAD.X R3, R19, 0x1, R0, P0 ;  /* 0x0000000113037824 */ /* 0x000fe400000e0600 */
[----:B------:R-:W-:Y:S01]  /*6c180*/  IMAD.MOV.U32 R27, RZ, RZ, R2 ;  /* 0x000000ffff1b7224 */ /* 0x000fe200078e0002 */
[----:B------:R-:W2:Y:S01]  /*6c190*/  LDL.LU R28, [R1+0x1aec] ;  /* 0x001aec00011c7983 */ /* 0x000ea20000300800 */
[----:B------:R-:W2:Y:S02]  /*6c1a0*/  LDL.LU R2, [R1+0x1b10] ;  /* 0x001b100001027983 */ /* 0x000ea40000300800 */
[----:B------:R0:W-:Y:S02]  /*6c1b0*/  STL [R1+0x23a0], R8 ;  /* 0x0023a00801007387 */ /* 0x0001e40000100800 */
[----:B----4-:R-:W-:Y:S01]  /*6c1c0*/  IMAD.MOV.U32 R25, RZ, RZ, R4 ;  /* 0x000000ffff197224 */ /* 0x010fe200078e0004 */
[----:B------:R-:W4:Y:S01]  /*6c1d0*/  LDL.LU.64 R18, [R1+0x24a0] ;  /* 0x0024a00001127983 */ /* 0x000f220000300a00 */
[----:B------:R1:W-:Y:S02]  /*6c1e0*/  STL [R1+0x23a4], R3 ;  /* 0x0023a40301007387 */ /* 0x0003e40000100800 */
[----:B------:R-:W-:-:S02]  /*6c1f0*/  IMAD.X R4, R7, 0x1, R0, P1 ;  /* 0x0000000107047824 */ /* 0x000fc400008e0600 */
[----:B------:R-:W4:Y:S01]  /*6c200*/  LDL.LU.64 R6, [R1+0x2498] ;  /* 0x0024980001067983 */ /* 0x000f220000300a00 */
[----:B---3--:R-:W-:-:S05]  /*6c210*/  IADD3 R10, R10, 0x1, RZ ;  /* 0x000000010a0a7810 */ /* 0x008fca0007ffe0ff */
[----:B------:R-:W-:Y:S01]  /*6c220*/  STL [R1+0x1748], R10 ;  /* 0x0017480a01007387 */ /* 0x000fe20000100800 */
[----:B------:R-:W-:Y:S02]  /*6c230*/  STL [R1+0x23a8], R4 ;  /* 0x0023a80401007387 */ /* 0x000fe40000100800 */
[----:B0-----:R-:W-:Y:S01]  /*6c240*/  IMAD.MOV.U32 R8, RZ, RZ, c[0x0][0x188] ;  /* 0x00006200ff087624 */ /* 0x001fe200078e00ff */
[----:B----4-:R-:W-:Y:S01]  /*6c250*/  HMMA.16816.F32 R16, R16, R6, R24 ;  /* 0x000000061010723c */ /* 0x010fe20000001818 */
[----:B------:R-:W3:Y:S01]  /*6c260*/  LDL.LU.64 R26, [R1+0x2490] ;  /* 0x00249000011a7983 */ /* 0x000ee20000300a00 */
[----:B------:R-:W4:Y:S02]  /*6c270*/  LDL.LU.64 R24, [R1+0x2488] ;  /* 0x0024880001187983 */ /* 0x000f240000300a00 */
[----:B-1----:R-:W-:-:S04]  /*6c280*/  IMAD.SHL.U32 R3, R8, 0x40, RZ ;  /* 0x0000004008037824 */ /* 0x002fc800078e00ff */
[----:B------:R-:W-:-:S05]  /*6c290*/  IMAD.SHL.U32 R3, R3, 0x2, RZ ;  /* 0x0000000203037824 */ /* 0x000fca00078e00ff */
[-C--:B------:R-:W-:Y:S02]  /*6c2a0*/  IADD3 R11, P5, R11, R3.reuse, RZ ;  /* 0x000000030b0b7210 */ /* 0x080fe40007fbe0ff */
[-C--:B------:R-:W-:Y:S02]  /*6c2b0*/  IADD3 R14, P6, R14, R3.reuse, RZ ;  /* 0x000000030e0e7210 */ /* 0x080fe40007fde0ff */
[----:B------:R-:W-:-:S07]  /*6c2c0*/  IADD3 R15, P1, R15, R3, RZ ;  /* 0x000000030f0f7210 */ /* 0x000fce0007f3e0ff */
[----:B------:R-:W-:Y:S02]  /*6c2d0*/  IMAD.MOV.U32 R6, RZ, RZ, R19 ;  /* 0x000000ffff067224 */ /* 0x000fe400078e0013 */
[----:B------:R-:W-:Y:S01]  /*6c2e0*/  IMAD.MOV.U32 R7, RZ, RZ, R18 ;  /* 0x000000ffff077224 */ /* 0x000fe200078e0012 */
[----:B------:R-:W-:Y:S01]  /*6c2f0*/  STL.64 [R1+0xe90], R16 ;  /* 0x000e901001007387 */ /* 0x000fe20000100a00 */
[----:B------:R-:W-:Y:S02]  /*6c300*/  STL.64 [R1+0xe98], R18 ;  /* 0x000e981201007387 */ /* 0x000fe40000100a00 */
[----:B------:R-:W-:Y:S01]  /*6c310*/  STL [R1+0x23b0], R6 ;  /* 0x0023b00601007387 */ /* 0x000fe20000100800 */
[----:B------:R-:W-:Y:S01]  /*6c320*/  STL [R1+0x23ac], R7 ;  /* 0x0023ac0701007387 */ /* 0x000fe20000100800 */
[----:B------:R-:W-:Y:S02]  /*6c330*/  STL [R1+0x1b3c], R11 ;  /* 0x001b3c0b01007387 */ /* 0x000fe40000100800 */
[----:B------:R-:W-:Y:S02]  /*6c340*/  STL [R1+0x1b34], R14 ;  /* 0x001b340e01007387 */ /* 0x000fe40000100800 */
[----:B------:R-:W-:Y:S02]  /*6c350*/  STL [R1+0x1b2c], R15 ;  /* 0x001b2c0f01007387 */ /* 0x000fe40000100800 */
[--C-:B--2---:R-:W-:Y:S01]  /*6c360*/  IMAD.X R21, R21, 0x1, R0.reuse, P6 ;  /* 0x0000000115157824 */ /* 0x104fe200030e0600 */
[-C--:B------:R-:W-:Y:S01]  /*6c370*/  IADD3 R22, P6, R22, R3.reuse, RZ ;  /* 0x0000000316167210 */ /* 0x080fe20007fde0ff */
[----:B------:R-:W-:Y:S01]  /*6c380*/  IMAD.X R23, R23, 0x1, R0, P1 ;  /* 0x0000000117177824 */ /* 0x000fe200008e0600 */
[----:B------:R-:W-:-:S02]  /*6c390*/  IADD3 R9, P1, R9, R3, RZ ;  /* 0x0000000309097210 */ /* 0x000fc40007f3e0ff */
[-C--:B----4-:R-:W-:Y:S02]  /*6c3a0*/  IADD3 R24, P2, R24, R3.reuse, RZ ;  /* 0x0000000318187210 */ /* 0x090fe40007f5e0ff */
[-C--:B------:R-:W-:Y:S02]  /*6c3b0*/  IADD3 R25, P3, R25, R3.reuse, RZ ;  /* 0x0000000319197210 */ /* 0x080fe40007f7e0ff */
[-C--:B---3--:R-:W-:Y:S01]  /*6c3c0*/  IADD3 R26, P4, R26, R3.reuse, RZ ;  /* 0x000000031a1a7210 */ /* 0x088fe20007f9e0ff */
[--C-:B------:R-:W-:Y:S01]  /*6c3d0*/  IMAD.X R27, R27, 0x1, R0.reuse, P5 ;  /* 0x000000011b1b7824 */ /* 0x100fe200028e0600 */
[----:B------:R-:W-:Y:S01]  /*6c3e0*/  IADD3 R20, P5, R20, R3, RZ ;  /* 0x0000000314147210 */ /* 0x000fe20007fbe0ff */
[----:B------:R-:W-:Y:S01]  /*6c3f0*/  STL [R1+0x1b24], R24 ;  /* 0x001b241801007387 */ /* 0x000fe20000100800 */
[----:B------:R-:W-:Y:S02]  /*6c400*/  STL [R1+0x1b1c], R25 ;  /* 0x001b1c1901007387 */ /* 0x000fe40000100800 */
[----:B------:R-:W-:Y:S02]  /*6c410*/  STL [R1+0x1b14], R26 ;  /* 0x001b141a01007387 */ /* 0x000fe40000100800 */
[----:B------:R-:W-:Y:S01]  /*6c420*/  STL [R1+0x1b38], R27 ;  /* 0x001b381b01007387 */ /* 0x000fe20000100800 */
[----:B------:R-:W-:Y:S01]  /*6c430*/  STL [R1+0x1b0c], R20 ;  /* 0x001b0c1401007387 */ /* 0x000fe20000100800 */
[----:B------:R-:W-:-:S02]  /*6c440*/  IMAD.X R13, R13, 0x1, R0, P2 ;  /* 0x000000010d0d7824 */ /* 0x000fc400010e0600 */
[----:B------:R-:W-:Y:S01]  /*6c450*/  STL [R1+0x1b30], R21 ;  /* 0x001b301501007387 */ /* 0x000fe20000100800 */
[-C--:B------:R-:W-:Y:S01]  /*6c460*/  IADD3 R12, P2, R12, R3.reuse, RZ ;  /* 0x000000030c0c7210 */ /* 0x080fe20007f5e0ff */
[----:B------:R-:W-:Y:S01]  /*6c470*/  STL [R1+0x1b04], R22 ;  /* 0x001b041601007387 */ /* 0x000fe20000100800 */
[----:B------:R-:W-:Y:S02]  /*6c480*/  STL [R1+0x1b28], R23 ;  /* 0x001b281701007387 */ /* 0x000fe40000100800 */
[--C-:B------:R-:W-:Y:S02]  /*6c490*/  IMAD.X R29, R29, 0x1, R0.reuse, P3 ;  /* 0x000000011d1d7824 */ /* 0x100fe400018e0600 */
[----:B------:R-:W-:Y:S01]  /*6c4a0*/  STL [R1+0x1afc], R9 ;  /* 0x001afc0901007387 */ /* 0x000fe20000100800 */
[----:B------:R-:W-:Y:S01]  /*6c4b0*/  IADD3 R28, P3, R28, R3, RZ ;  /* 0x000000031c1c7210 */ /* 0x000fe20007f7e0ff */
[----:B------:R-:W-:Y:S01]  /*6c4c0*/  STL [R1+0x1b20], R13 ;  /* 0x001b200d01007387 */ /* 0x000fe20000100800 */
[----:B------:R-:W-:Y:S02]  /*6c4d0*/  STL [R1+0x1af4], R12 ;  /* 0x001af40c01007387 */ /* 0x000fe40000100800 */
[----:B------:R0:W-:Y:S02]  /*6c4e0*/  STL [R1+0x2484], R0 ;  /* 0x0024840001007387 */ /* 0x0001e40000100800 */
[----:B------:R-:W-:Y:S01]  /*6c4f0*/  IMAD.X R2, R2, 0x1, R0, P4 ;  /* 0x0000000102027824 */ /* 0x000fe200020e0600 */
[----:B------:R-:W-:Y:S04]  /*6c500*/  STL [R1+0x1b18], R29 ;  /* 0x001b181d01007387 */ /* 0x000fe80000100800 */
[----:B0-----:R-:W2:Y:S01]  /*6c510*/  LDL.LU R0, [R1+0x1ae4] ;  /* 0x001ae40001007983 */ /* 0x001ea20000300800 */
[----:B------:R-:W-:Y:S02]  /*6c520*/  STL [R1+0x1aec], R28 ;  /* 0x001aec1c01007387 */ /* 0x000fe40000100800 */
[----:B------:R-:W3:Y:S02]  /*6c530*/  LDL.LU R7, [R1+0x1ad4] ;  /* 0x001ad40001077983 */ /* 0x000ee40000300800 */
[----:B------:R-:W-:Y:S01]  /*6c540*/  STL [R1+0x1b10], R2 ;  /* 0x001b100201007387 */ /* 0x000fe20000100800 */
[----:B---3--:R0:W-:Y:S04]  /*6c550*/  STL [R1+0x2478], R7 ;  /* 0x0024780701007387 */ /* 0x0081e80000100800 */
[----:B0-----:R-:W3:Y:S04]  /*6c560*/  LDL.LU R7, [R1+0x1b00] ;  /* 0x001b000001077983 */ /* 0x001ee80000300800 */
[----:B---3--:R0:W-:Y:S04]  /*6c570*/  STL [R1+0x247c], R7 ;  /* 0x00247c0701007387 */ /* 0x0081e80000100800 */
[----:B0-----:R-:W3:Y:S01]  /*6c580*/  LDL.LU R7, [R1+0x1adc] ;  /* 0x001adc0001077983 */ /* 0x001ee20000300800 */
[----:B------:R-:W-:-:S02]  /*6c590*/  ISETP.NE.U32.AND P0, PT, R10, R5, PT ;  /* 0x000000050a00720c */ /* 0x000fc40003f05070 */
[----:B--2---:R-:W-:Y:S01]  /*6c5a0*/  IADD3 R0, P4, R0, R3, RZ ;  /* 0x0000000300007210 */ /* 0x004fe20007f9e0ff */
[----:B---3--:R0:W-:Y:S04]  /*6c5b0*/  STL [R1+0x2480], R7 ;  /* 0x0024800701007387 */ /* 0x0081e80000100800 */
        /* <DEDUP_REMOVED lines=27> */
[----:B------:R0:W-:Y:S02]  /*6c770*/  STL [R1+0x1ae4], R0 ;  /* 0x001ae40001007387 */ /* 0x0001e40000100800 */
[----:B0-----:R-:W2:Y:S02]  /*6c780*/  LDL.LU R0, [R1+0x2484] ;  /* 0x0024840001007983 */ /* 0x001ea40000300800 */
[----:B--2---:R-:W-:-:S05]  /*6c790*/  IMAD.X R7, R7, 0x1, R0, P5 ;  /* 0x0000000107077824 */ /* 0x004fca00028e0600 */
[----:B------:R0:W-:Y:S04]  /*6c7a0*/  STL [R1+0x1b08], R7 ;  /* 0x001b080701007387 */ /* 0x0001e80000100800 */
[----:B0-----:R-:W2:Y:S02]  /*6c7b0*/  LDL.LU R7, [R1+0x2480] ;  /* 0x0024800001077983 */ /* 0x001ea40000300800 */
[----:B--2---:R-:W-:-:S05]  /*6c7c0*/  IADD3 R7, P5, R7, R3, RZ ;  /* 0x0000000307077210 */ /* 0x004fca0007fbe0ff */
[----:B------:R0:W-:Y:S04]  /*6c7d0*/  STL [R1+0x1adc], R7 ;  /* 0x001adc0701007387 */ /* 0x0001e80000100800 */
[----:B0-----:R-:W2:Y:S02]  /*6c7e0*/  LDL.LU R7, [R1+0x247c] ;  /* 0x00247c0001077983 */ /* 0x001ea40000300800 */
[----:B--2---:R-:W-:-:S05]  /*6c7f0*/  IMAD.X R7, R7, 0x1, R0, P6 ;  /* 0x0000000107077824 */ /* 0x004fca00030e0600 */
[----:B------:R0:W-:Y:S04]  /*6c800*/  STL [R1+0x1b00], R7 ;  /* 0x001b000701007387 */ /* 0x0001e80000100800 */
[----:B0-----:R-:W2:Y:S01]  /*6c810*/  LDL.LU R7, [R1+0x2478] ;  /* 0x0024780001077983 */ /* 0x001ea20000300800 */
[--C-:B---3--:R-:W-:Y:S01]  /*6c820*/  IMAD.X R6, R6, 0x1, R0.reuse, P1 ;  /* 0x0000000106067824 */ /* 0x108fe200008e0600 */
[-C--:B----4-:R-:W-:Y:S01]  /*6c830*/  IADD3 R16, P1, R16, R3.reuse, RZ ;  /* 0x0000000310107210 */ /* 0x090fe20007f3e0ff */
[--C-:B------:R-:W-:Y:S01]  /*6c840*/  IMAD.X R17, R17, 0x1, R0.reuse, P2 ;  /* 0x0000000111117824 */ /* 0x100fe200010e0600 */
[-C--:B------:R-:W-:Y:S01]  /*6c850*/  IADD3 R18, P2, R18, R3.reuse, RZ ;  /* 0x0000000312127210 */ /* 0x080fe20007f5e0ff */
        /* <DEDUP_REMOVED lines=16> */
[----:B------:R-:W-:Y:S01]  /*6c960*/  IMAD.X R28, R28, 0x1, R0, P1 ;  /* 0x000000011c1c7824 */ /* 0x000fe200008e0600 */
[----:B------:R-:W-:-:S02]  /*6c970*/  IADD3 R2, P1, R2, R3, RZ ;  /* 0x0000000302027210 */ /* 0x000fc40007f3e0ff */
[----:B--2---:R-:W-:-:S05]  /*6c980*/  IADD3 R7, P6, R7, R3, RZ ;  /* 0x0000000307077210 */ /* 0x004fca0007fde0ff */
[----:B------:R-:W-:Y:S01]  /*6c990*/  STL [R1+0x1ad4], R7 ;  /* 0x001ad40701007387 */ /* 0x000fe20000100800 */
[----:B------:R-:W-:Y:S02]  /*6c9a0*/  STL [R1+0x1af8], R6 ;  /* 0x001af80601007387 */ /* 0x000fe40000100800 */
[----:B------:R-:W-:Y:S02]  /*6c9b0*/  STL [R1+0x1acc], R16 ;  /* 0x001acc1001007387 */ /* 0x000fe40000100800 */
[----:B------:R-:W-:Y:S01]  /*6c9c0*/  STL [R1+0x1af0], R17 ;  /* 0x001af01101007387 */ /* 0x000fe20000100800 */
[----:B------:R-:W-:Y:S01]  /*6c9d0*/  STL [R1+0x1ac4], R18 ;  /* 0x001ac41201007387 */ /* 0x000fe20000100800 */
[----:B------:R-:W-:Y:S02]  /*6c9e0*/  STL [R1+0x1ae8], R19 ;  /* 0x001ae81301007387 */ /* 0x000fe40000100800 */
[----:B------:R-:W-:Y:S02]  /*6c9f0*/  STL [R1+0x1abc], R4 ;  /* 0x001abc0401007387 */ /* 0x000fe40000100800 */
[--C-:B------:R-:W-:Y:S01]  /*6ca00*/  IMAD.X R14, R14, 0x1, R0.reuse, P6 ;  /* 0x000000010e0e7824 */ /* 0x100fe200030e0600 */
[----:B------:R-:W-:Y:S01]  /*6ca10*/  STL [R1+0x1ae0], R8 ;  /* 0x001ae00801007387 */ /* 0x000fe20000100800 */
[----:B------:R-:W-:Y:S01]  /*6ca20*/  IADD3 R15, P6, R15, R3, RZ ;  /* 0x000000030f0f7210 */ /* 0x000fe20007fde0ff */
[----:B------:R-:W-:Y:S02]  /*6ca30*/  STL [R1+0x1ab4], R5 ;  /* 0x001ab40501007387 */ /* 0x000fe40000100800 */
[----:B------:R-:W-:Y:S01]  /*6ca40*/  STL [R1+0x1ad8], R10 ;  /* 0x001ad80a01007387 */ /* 0x000fe20000100800 */
[----:B------:R-:W-:Y:S01]  /*6ca50*/  STL [R1+0x1aac], R11 ;  /* 0x001aac0b01007387 */ /* 0x000fe20000100800 */
[----:B------:R-:W-:Y:S02]  /*6ca60*/  STL [R1+0x1ad0], R14 ;  /* 0x001ad00e01007387 */ /* 0x000fe40000100800 */
[----:B------:R-:W-:Y:S02]  /*6ca70*/  STL [R1+0x1aa4], R15 ;  /* 0x001aa40f01007387 */ /* 0x000fe40000100800 */
[----:B------:R-:W-:Y:S01]  /*6ca80*/  STL [R1+0x1ac8], R24 ;  /* 0x001ac81801007387 */ /* 0x000fe20000100800 */
[----:B------:R-:W-:Y:S01]  /*6ca90*/  STL [R1+0x1a9c], R25 ;  /* 0x001a9c1901007387 */ /* 0x000fe20000100800 */
[----:B------:R-:W-:Y:S02]  /*6caa0*/  STL [R1+0x1ac0], R26 ;  /* 0x001ac01a01007387 */ /* 0x000fe40000100800 */
[----:B------:R-:W-:Y:S02]  /*6cab0*/  STL [R1+0x1a94], R27 ;  /* 0x001a941b01007387 */ /* 0x000fe40000100800 */
[----:B------:R-:W-:Y:S01]  /*6cac0*/  STL [R1+0x1ab8], R20 ;  /* 0x001ab81401007387 */ /* 0x000fe20000100800 */
[----:B------:R-:W-:Y:S01]  /*6cad0*/  STL [R1+0x1a8c], R21 ;  /* 0x001a8c1501007387 */ /* 0x000fe20000100800 */
[----:B------:R-:W-:-:S02]  /*6cae0*/  IMAD.X R12, R12, 0x1, R0, P6 ;  /* 0x000000010c0c7824 */ /* 0x000fc400030e0600 */
[----:B------:R-:W-:Y:S02]  /*6caf0*/  STL [R1+0x1ab0], R22 ;  /* 0x001ab01601007387 */ /* 0x000fe40000100800 */
[----:B------:R-:W-:Y:S01]  /*6cb00*/  STL [R1+0x1a84], R23 ;  /* 0x001a841701007387 */ /* 0x000fe20000100800 */
[----:B------:R-:W-:Y:S01]  /*6cb10*/  IADD3 R29, P6, R29, R3, RZ ;  /* 0x000000031d1d7210 */ /* 0x000fe20007fde0ff */
[----:B------:R-:W-:Y:S01]  /*6cb20*/  STL [R1+0x1aa8], R9 ;  /* 0x001aa80901007387 */ /* 0x000fe20000100800 */
[----:B------:R-:W-:Y:S02]  /*6cb30*/  STL [R1+0x1a7c], R13 ;  /* 0x001a7c0d01007387 */ /* 0x000fe40000100800 */
[----:B------:R-:W-:Y:S02]  /*6cb40*/  STL [R1+0x1aa0], R12 ;  /* 0x001aa00c01007387 */ /* 0x000fe40000100800 */
[----:B------:R0:W-:Y:S01]  /*6cb50*/  STL [R1+0x2474], R3 ;  /* 0x0024740301007387 */ /* 0x0001e20000100800 */
        /* <DEDUP_REMOVED lines=9> */
[----:B--2---:R-:W-:-:S03]  /*6cbf0*/  IMAD.X R3, R3, 0x1, R0, P2 ;  /* 0x0000000103037824 */ /* 0x004fc600010e0600 */
        /* <DEDUP_REMOVED lines=30> */
[----:B--2---:R-:W-:-:S05]  /*6cde0*/  IADD3 R7, P2, R7, R3, RZ ;  /* 0x0000000307077210 */ /* 0x004fca0007f5e0ff */
[----:B------:R0:W-:Y:S04]  /*6cdf0*/  STL [R1+0x1a64], R7 ;  /* 0x001a640701007387 */ /* 0x0001e80000100800 */
[----:B0-----:R-:W2:Y:S02]  /*6ce00*/  LDL.LU R7, [R1+0x2470] ;  /* 0x0024700001077983 */ /* 0x001ea40000300800 */
[----:B--2---:R-:W-:-:S05]  /*6ce10*/  IMAD.X R7, R7, 0x1, R0, P3 ;  /* 0x0000000107077824 */ /* 0x004fca00018e0600 */
[----:B------:R0:W-:Y:S04]  /*6ce20*/  STL [R1+0x1a88], R7 ;  /* 0x001a880701007387 */ /* 0x0001e80000100800 */
[----:B0-----:R-:W2:Y:S02]  /*6ce30*/  LDL.LU R7, [R1+0x246c] ;  /* 0x00246c0001077983 */ /* 0x001ea40000300800 */
[----:B--2---:R-:W-:-:S05]  /*6ce40*/  IADD3 R7, P3, R7, R3, RZ ;  /* 0x0000000307077210 */ /* 0x004fca0007f7e0ff */
[----:B------:R0:W-:Y:S04]  /*6ce50*/  STL [R1+0x1a5c], R7 ;  /* 0x001a5c0701007387 */ /* 0x0001e80000100800 */
[----:B0-----:R-:W2:Y:S01]  /*6ce60*/  LDL.LU R7, [R1+0x2468] ;  /* 0x0024680001077983 */ /* 0x001ea20000300800 */
[--C-:B----4-:R-:W-:Y:S01]  /*6ce70*/  IMAD.X R16, R16, 0x1, R0.reuse, P5 ;  /* 0x0000000110107824 */ /* 0x110fe200028e0600 */
        /* <DEDUP_REMOVED lines=18> */
[----:B------:R-:W-:Y:S01]  /*6cfa0*/  IADD3 R12, P3, R12, R3, RZ ;  /* 0x000000030c0c7210 */ /* 0x000fe20007f7e0ff */
[----:B------:R-:W-:-:S02]  /*6cfb0*/  IMAD.X R2, R2, 0x1, R0, P5 ;  /* 0x0000000102027824 */ /* 0x000fc400028e0600 */
[----:B--2---:R-:W-:Y:S01]  /*6cfc0*/  IMAD.X R7, R7, 0x1, R0, P4 ;  /* 0x0000000107077824 */ /* 0x004fe200020e0600 */
[----:B---3--:R-:W-:-:S04]  /*6cfd0*/  IADD3 R6, P4, R6, R3, RZ ;  /* 0x0000000306067210 */ /* 0x008fc80007f9e0ff */
[----:B------:R-:W-:Y:S01]  /*6cfe0*/  STL [R1+0x1a80], R7 ;  /* 0x001a800701007387 */ /* 0x000fe20000100800 */
[----:B------:R-:W-:Y:S02]  /*6cff0*/  STL [R1+0x1a54], R6 ;  /* 0x001a540601007387 */ /* 0x000fe40000100800 */
[----:B------:R-:W-:Y:S02]  /*6d000*/  STL [R1+0x1a78], R16 ;  /* 0x001a781001007387 */ /* 0x000fe40000100800 */
[----:B------:R-:W-:Y:S01]  /*6d010*/  STL [R1+0x1a4c], R17 ;  /* 0x001a4c1101007387 */ /* 0x000fe20000100800 */
[----:B------:R-:W-:Y:S01]  /*6d020*/  STL [R1+0x1a70], R18 ;  /* 0x001a701201007387 */ /* 0x000fe20000100800 */
[----:B------:R-:W-:Y:S02]  /*6d030*/  STL [R1+0x1a44], R19 ;  /* 0x001a441301007387 */ /* 0x000fe40000100800 */
        /* <DEDUP_REMOVED lines=17> */
[----:B------:R-:W-:-:S02]  /*6d150*/  IMAD.X R29, R29, 0x1, R0, P4 ;  /* 0x000000011d1d7824 */ /* 0x000fc400020e0600 */
[----:B------:R-:W-:Y:S01]  /*6d160*/  STL [R1+0x1a04], R9 ;  /* 0x001a040901007387 */ /* 0x000fe20000100800 */
[-C--:B------:R-:W-:Y:S01]  /*6d170*/  IADD3 R28, P4, R28, R3.reuse, RZ ;  /* 0x000000031c1c7210 */ /* 0x080fe20007f9e0ff */
[----:B------:R-:W-:Y:S01]  /*6d180*/  STL [R1+0x1a28], R13 ;  /* 0x001a280d01007387 */ /* 0x000fe20000100800 */
[----:B------:R-:W-:Y:S02]  /*6d190*/  STL [R1+0x19fc], R12 ;  /* 0x0019fc0c01007387 */ /* 0x000fe40000100800 */
[----:B------:R0:W-:Y:S02]  /*6d1a0*/  STL [R1+0x2464], R0 ;  /* 0x0024640001007387 */ /* 0x0001e40000100800 */
[----:B------:R-:W-:Y:S01]  /*6d1b0*/  STL [R1+0x1a20], R29 ;  /* 0x001a201d01007387 */ /* 0x000fe20000100800 */
        /* <DEDUP_REMOVED lines=8> */
[----:B--2---:R-:W-:-:S03]  /*6d240*/  IADD3 R0, P5, R0, R3, RZ ;  /* 0x0000000300007210 */ /* 0x004fc60007fbe0ff */
        /* <DEDUP_REMOVED lines=329> */
[----:B------:R0:W-:Y:S02]  /*6e6e0*/  STL [R1+0x18a0], R2 ;  /* 0x0018a00201007387 */ /* 0x0001e40000100800 */
[----:B0-----:R-:W3:Y:S01]  /*6e6f0*/  LDL.LU R2, [R1+0x1828] ;  /* 0x0018280001027983 */ /* 0x001ee20000300800 */
        /* <DEDUP_REMOVED lines=10> */
[-C--:B---3--:R-:W-:Y:S01]  /*6e7a0*/  IADD3 R17, P1, R17, R3.reuse, RZ ;  /* 0x0000000311117210 */ /* 0x088fe20007f3e0ff */
        /* <DEDUP_REMOVED lines=18> */
[----:B--2---:R-:W-:Y:S01]  /*6e8d0*/  IMAD.X R7, R7, 0x1, R0, P6 ;  /* 0x0000000107077824 */ /* 0x004fe200030e0600 */
[----:B------:R-:W-:-:S04]  /*6e8e0*/  IADD3 R6, P6, R6, R3, RZ ;  /* 0x0000000306067210 */ /* 0x000fc80007fde0ff */
        /* <DEDUP_REMOVED lines=10> */
[-C--:B------:R-:W-:Y:S01]  /*6e990*/  IADD3 R24, P6, R24, R3.reuse, RZ ;  /* 0x0000000318187210 */ /* 0x080fe20007fde0ff */
        /* <DEDUP_REMOVED lines=11> */
[----:B------:R-:W-:Y:S02]  /*6ea50*/  STL [R1+0x181c], R22 ;  /* 0x00181c1601007387 */ /* 0x000fe40000100800 */
[----:B------:R-:W-:Y:S02]  /*6ea60*/  STL [R1+0x1840], R23 ;  /* 0x0018401701007387 */ /* 0x000fe40000100800 */
[----:B------:R-:W-:Y:S01]  /*6ea70*/  STL [R1+0x1814], R9 ;  /* 0x0018140901007387 */ /* 0x000fe20000100800 */
[----:B------:R0:W-:Y:S01]  /*6ea80*/  STL [R1+0x1830], R28 ;  /* 0x0018301c01007387 */ /* 0x0001e20000100800 */
[----:B------:R-:W-:Y:S03]  /*6ea90*/  STL [R1+0x1838], R13 ;  /* 0x0018380d01007387 */ /* 0x000fe60000100800 */
[----:B0-----:R-:W2:Y:S01]  /*6eaa0*/  LDL.LU R28, [R1+0x17fc] ;  /* 0x0017fc00011c7983 */ /* 0x001ea20000300800 */
[----:B------:R-:W-:Y:S02]  /*6eab0*/  STL [R1+0x180c], R12 ;  /* 0x00180c0c01007387 */ /* 0x000fe40000100800 */
[----:B------:R-:W3:Y:S01]  /*6eac0*/  LDL.LU R7, [R1+0x17ec] ;  /* 0x0017ec0001077983 */ /* 0x000ee20000300800 */
[-C--:B------:R-:W-:Y:S01]  /*6ead0*/  IADD3 R29, P6, R29, R3.reuse, RZ ;  /* 0x000000031d1d7210 */ /* 0x080fe20007fde0ff */
[----:B------:R-:W-:Y:S01]  /*6eae0*/  IMAD.X R2, R2, 0x1, R0, P1 ;  /* 0x0000000102027824 */ /* 0x000fe200008e0600 */
[----:B---3--:R0:W-:Y:S03]  /*6eaf0*/  STL [R1+0x2420], R7 ;  /* 0x0024200701007387 */ /* 0x0081e60000100800 */
[----:B------:R-:W-:Y:S01]  /*6eb00*/  STL [R1+0x1804], R29 ;  /* 0x0018041d01007387 */ /* 0x000fe20000100800 */
[----:B0-----:R-:W3:Y:S01]  /*6eb10*/  LDL.LU R7, [R1+0x1818] ;  /* 0x0018180001077983 */ /* 0x001ee20000300800 */
[----:B------:R-:W-:Y:S03]  /*6eb20*/  STL [R1+0x1828], R2 ;  /* 0x0018280201007387 */ /* 0x000fe60000100800 */
[----:B---3--:R0:W-:Y:S04]  /*6eb30*/  STL [R1+0x2424], R7 ;  /* 0x0024240701007387 */ /* 0x0081e80000100800 */
[----:B0-----:R-:W3:Y:S01]  /*6eb40*/  LDL.LU R7, [R1+0x17f4] ;  /* 0x0017f40001077983 */ /* 0x001ee20000300800 */
[----:B--2---:R-:W-:-:S03]  /*6eb50*/  IADD3 R28, P1, R28, R3, RZ ;  /* 0x000000031c1c7210 */ /* 0x004fc60007f3e0ff */
        /* <DEDUP_REMOVED lines=26> */
[----:B------:R0:W-:Y:S02]  /*6ed00*/  STL [R1+0x17fc], R28 ;  /* 0x0017fc1c01007387 */ /* 0x0001e40000100800 */
[----:B------:R-:W3:Y:S01]  /*6ed10*/  LDL.LU R29, [R1+0x17b0] ;  /* 0x0017b000011d7983 */ /* 0x000ee20000300800 */
[----:B0-----:R-:W3:Y:S01]  /*6ed20*/  LDL.LU R28, [R1+0x1784] ;  /* 0x00178400011c7983 */ /* 0x001ee20000300800 */
        /* <DEDUP_REMOVED lines=26> */
[----:B------:R-:W-:Y:S01]  /*6eed0*/  IMAD.X R22, R22, 0x1, R0, P1 ;  /* 0x0000000116167824 */ /* 0x000fe200008e0600 */
[-C--:B------:R-:W-:Y:S02]  /*6eee0*/  IADD3 R23, P1, R23, R3.reuse, RZ ;  /* 0x0000000317177210 */ /* 0x080fe40007f3e0ff */
[-C--:B------:R-:W-:Y:S02]  /*6eef0*/  IADD3 R9, P2, R9, R3.reuse, RZ ;  /* 0x0000000309097210 */ /* 0x080fe40007f5e0ff */
        /* <DEDUP_REMOVED lines=22> */
[----:B------:R0:W-:Y:S02]  /*6f060*/  STL [R1+0x17c0], R2 ;  /* 0x0017c00201007387 */ /* 0x0001e40000100800 */
[----:B------:R-:W-:-:S02]  /*6f070*/  IMAD.X R13, R13, 0x1, R0, P3 ;  /* 0x000000010d0d7824 */ /* 0x000fc400018e0600 */
[----:B------:R-:W-:Y:S01]  /*6f080*/  STL [R1+0x17c8], R22 ;  /* 0x0017c81601007387 */ /* 0x000fe20000100800 */
[----:B0-----:R-:W2:Y:S01]  /*6f090*/  LDL.LU R2, [R1+0x17a8] ;  /* 0x0017a80001027983 */ /* 0x001ea20000300800 */
[----:B------:R-:W-:Y:S02]  /*6f0a0*/  STL [R1+0x179c], R23 ;  /* 0x00179c1701007387 */ /* 0x000fe40000100800 */
[----:B------:R-:W-:Y:S02]  /*6f0b0*/  STL [R1+0x1794], R9 ;  /* 0x0017940901007387 */ /* 0x000fe40000100800 */
[----:B------:R-:W-:Y:S01]  /*6f0c0*/  STL [R1+0x17b8], R13 ;  /* 0x0017b80d01007387 */ /* 0x000fe20000100800 */
[----:B------:R-:W3:Y:S01]  /*6f0d0*/  LDL.LU R7, [R1+0x1798] ;  /* 0x0017980001077983 */ /* 0x000ee20000300800 */
[----:B------:R-:W-:Y:S01]  /*6f0e0*/  IADD3 R12, P3, R12, R3, RZ ;  /* 0x000000030c0c7210 */ /* 0x000fe20007f7e0ff */
[----:B------:R-:W-:-:S04]  /*6f0f0*/  IMAD.X R29, R29, 0x1, R0, P4 ;  /* 0x000000011d1d7824 */ /* 0x000fc800020e0600 */
[----:B------:R-:W-:Y:S04]  /*6f100*/  STL [R1+0x178c], R12 ;  /* 0x00178c0c01007387 */ /* 0x000fe80000100800 */
[----:B---3--:R0:W-:Y:S01]  /*6f110*/  STL [R1+0x2414], R7 ;  /* 0x0024140701007387 */ /* 0x0081e20000100800 */
[----:B------:R-:W-:Y:S03]  /*6f120*/  STL [R1+0x17b0], R29 ;  /* 0x0017b01d01007387 */ /* 0x000fe60000100800 */
[----:B0-----:R-:W3:Y:S01]  /*6f130*/  LDL.LU R7, [R1+0x1774] ;  /* 0x0017740001077983 */ /* 0x001ee20000300800 */
[----:B------:R-:W-:-:S05]  /*6f140*/  IADD3 R28, P4, R28, R3, RZ ;  /* 0x000000031c1c7210 */ /* 0x000fca0007f9e0ff */
[----:B------:R-:W-:Y:S04]  /*6f150*/  STL [R1+0x1784], R28 ;  /* 0x0017841c01007387 */ /* 0x000fe80000100800 */
        /* <DEDUP_REMOVED lines=27> */
[----:B------:R-:W3:Y:S01]  /*6f310*/  LDL.LU R13, [R1+0x174c] ;  /* 0x00174c00010d7983 */ /* 0x000ee20000300800 */
[----:B------:R-:W3:Y:S01]  /*6f320*/  LDL.LU R12, [R1+0x231c] ;  /* 0x00231c00010c7983 */ /* 0x000ee20000300800 */
[----:B------:R-:W3:Y:S02]  /*6f330*/  LDL.LU R29, [R1+0x1b54] ;  /* 0x001b5400011d7983 */ /* 0x000ee40000300800 */
[----:B------:R-:W3:Y:S01]  /*6f340*/  LDL.LU R28, [R1+0x2318] ;  /* 0x00231800011c7983 */ /* 0x000ee20000300800 */
        /* <DEDUP_REMOVED lines=15> */
[----:B------:R-:W-:Y:S01]  /*6f440*/  IADD3 R8, P4, R8, R3, RZ ;  /* 0x0000000308087210 */ /* 0x000fe20007f9e0ff */
[--C-:B------:R-:W-:Y:S01]  /*6f450*/  IMAD.X R5, R5, 0x1, R0.reuse, P5 ;  /* 0x0000000105057824 */ /* 0x100fe200028e0600 */
[----:B------:R-:W-:Y:S01]  /*6f460*/  IADD3 R10, P5, R10, UR8, RZ ;  /* 0x000000080a0a7c10 */ /* 0x000fe2000ffbe0ff */
[--C-:B------:R-:W-:Y:S01]  /*6f470*/  IMAD.X R11, R11, 0x1, R0.reuse, P6 ;  /* 0x000000010b0b7824 */ /* 0x100fe200030e0600 */
[----:B------:R-:W-:Y:S01]  /*6f480*/  IADD3 R14, P6, R14, UR8, RZ ;  /* 0x000000080e0e7c10 */ /* 0x000fe2000ffde0ff */
[--C-:B------:R-:W-:Y:S01]  /*6f490*/  IMAD.X R25, R25, 0x1, R0.reuse, P2 ;  /* 0x0000000119197824 */ /* 0x100fe200010e0600 */
[----:B------:R-:W-:Y:S01]  /*6f4a0*/  IADD3 R26, P2, R26, UR8, RZ ;  /* 0x000000081a1a7c10 */ /* 0x000fe2000ff5e0ff */
[--C-:B------:R-:W-:Y:S01]  /*6f4b0*/  IMAD.X R27, R27, 0x1, R0.reuse, P3 ;  /* 0x000000011b1b7824 */ /* 0x100fe200018e0600 */
[----:B------:R-:W-:Y:S01]  /*6f4c0*/  IADD3 R20, P3, R20, UR8, RZ ;  /* 0x0000000814147c10 */ /* 0x000fe2000ff7e0ff */
[----:B------:R-:W-:Y:S01]  /*6f4d0*/  IMAD.X R21, R21, 0x1, R0, P4 ;  /* 0x0000000115157824 */ /* 0x000fe200020e0600 */
[----:B------:R-:W-:-:S02]  /*6f4e0*/  IADD3 R22, P4, R22, UR8, RZ ;  /* 0x0000000816167c10 */ /* 0x000fc4000ff9e0ff */
[----:B------:R-:W-:Y:S01]  /*6f4f0*/  IADD3.X R23, R23, UR5, RZ, P5, !PT ;  /* 0x0000000517177c10 */ /* 0x000fe2000affe4ff */
[----:B------:R-:W-:Y:S01]  /*6f500*/  IADD3 R9, P5, R9, UR8, RZ ;  /* 0x0000000809097c10 */ /* 0x000fe2000ffbe0ff */
[----:B------:R-:W-:Y:S01]  /*6f510*/  IADD3.X R13, R13, UR5, RZ, P6, !PT ;  /* 0x000000050d0d7c10 */ /* 0x000fe2000b7fe4ff */
[----:B------:R-:W-:Y:S02]  /*6f520*/  IADD3 R12, P6, R12, UR8, RZ ;  /* 0x000000080c0c7c10 */ /* 0x000fe4000ffde0ff */
        /* <DEDUP_REMOVED lines=10> */
[----:B------:R-:W-:Y:S01]  /*6f5d0*/  IMAD.X R15, R15, 0x1, R0, P1 ;  /* 0x000000010f0f7824 */ /* 0x000fe200008e0600 */
[----:B------:R-:W-:Y:S01]  /*6f5e0*/  STL [R1+0x1778], R5 ;  /* 0x0017780501007387 */ /* 0x000fe20000100800 */
[----:B------:R-:W-:Y:S01]  /*6f5f0*/  IADD3 R24, P1, R24, UR8, RZ ;  /* 0x0000000818187c10 */ /* 0x000fe2000ff3e0ff */
        /* <DEDUP_REMOVED lines=16> */
[----:B0-----:R-:W2:Y:S01]  /*6f700*/  LDL.LU R0, [R1+0x2308] ;  /* 0x0023080001007983 */ /* 0x001ea20000300800 */
[----:B------:R-:W-:Y:S01]  /*6f710*/  IADD3.X R29, R29, UR5, RZ, P1, !PT ;  /* 0x000000051d1d7c10 */ /* 0x000fe20008ffe4ff */
[----:B------:R-:W-:-:S04]  /*6f720*/  IADD3 R28, P1, R28, UR8, RZ ;  /* 0x000000081c1c7c10 */ /* 0x000fc8000ff3e0ff */
[----:B------:R-:W-:Y:S04]  /*6f730*/  STL [R1+0x1b54], R29 ;  /* 0x001b541d01007387 */ /* 0x000fe80000100800 */
[----:B--2---:R0:W-:Y:S01]  /*6f740*/  STL [R1+0x240c], R0 ;  /* 0x00240c0001007387 */ /* 0x0041e20000100800 */
[----:B------:R-:W-:Y:S03]  /*6f750*/  STL [R1+0x2318], R28 ;  /* 0x0023181c01007387 */ /* 0x000fe60000100800 */
[----:B0-----:R-:W2:Y:S01]  /*6f760*/  LDL.LU R0, [R1+0x1b4c] ;  /* 0x001b4c0001007983 */ /* 0x001ea20000300800 */
[----:B------:R-:W-:-:S05]  /*6f770*/  IADD3.X R2, R2, UR5, RZ, P2, !PT ;  /* 0x0000000502027c10 */ /* 0x000fca00097fe4ff */
[----:B------:R-:W-:Y:S04]  /*6f780*/  STL [R1+0x1b50], R2 ;  /* 0x001b500201007387 */ /* 0x000fe80000100800 */
        /* <DEDUP_REMOVED lines=30> */
[----:B--2---:R-:W-:-:S05]  /*6f970*/  IADD3 R0, P2, R0, UR8, RZ ;  /* 0x0000000800007c10 */ /* 0x004fca000ff5e0ff */
[----:B------:R0:W-:Y:S04]  /*6f980*/  STL [R1+0x2310], R0 ;  /* 0x0023100001007387 */ /* 0x0001e80000100800 */
[----:B0-----:R-:W2:Y:S02]  /*6f990*/  LDL.LU R0, [R1+0x2410] ;  /* 0x0024100001007983 */ /* 0x001ea40000300800 */
[----:B--2---:R-:W-:-:S05]  /*6f9a0*/  IADD3.X R0, R0, UR5, RZ, P3, !PT ;  /* 0x0000000500007c10 */ /* 0x004fca0009ffe4ff */
[----:B------:R0:W-:Y:S04]  /*6f9b0*/  STL [R1+0x1b4c], R0 ;  /* 0x001b4c0001007387 */ /* 0x0001e80000100800 */
[----:B0-----:R-:W2:Y:S01]  /*6f9c0*/  LDL.LU R0, [R1+0x240c] ;  /* 0x00240c0001007983 */ /* 0x001ea20000300800 */
[----:B---3--:R-:W-:Y:S01]  /*6f9d0*/  IADD3.X R7, R7, UR5, RZ, P4, !PT ;  /* 0x0000000507077c10 */ /* 0x008fe2000a7fe4ff */
[----:B----4-:R-:W-:Y:S01]  /*6f9e0*/  IADD3 R6, P4, R6, UR8, RZ ;  /* 0x0000000806067c10 */ /* 0x010fe2000ff9e0ff */
[----:B------:R-:W-:Y:S01]  /*6f9f0*/  IADD3.X R16, R16, UR5, RZ, P5, !PT ;  /* 0x0000000510107c10 */ /* 0x000fe2000affe4ff */
[----:B------:R-:W-:Y:S01]  /*6fa00*/  IADD3 R17, P5, R17, UR8, RZ ;  /* 0x0000000811117c10 */ /* 0x000fe2000ffbe0ff */
        /* <DEDUP_REMOVED lines=16> */
[----:B------:R-:W-:-:S02]  /*6fb10*/  IADD3.X R12, R12, UR5, RZ, P4, !PT ;  /* 0x000000050c0c7c10 */ /* 0x000fc4000a7fe4ff */
[----:B--2---:R-:W-:-:S05]  /*6fb20*/  IADD3 R0, P3, R0, UR8, RZ ;  /* 0x0000000800007c10 */ /* 0x004fca000ff7e0ff */
[----:B------:R0:W-:Y:S01]  /*6fb30*/  STL [R1+0x2308], R0 ;  /* 0x0023080001007387 */ /* 0x0001e20000100800 */
[----:B------:R-:W-:Y:S02]  /*6fb40*/  STL [R1+0x1b48], R7 ;  /* 0x001b480701007387 */ /* 0x000fe40000100800 */
[----:B------:R-:W-:Y:S02]  /*6fb50*/  STL [R1+0x2300], R6 ;  /* 0x0023000601007387 */ /* 0x000fe40000100800 */
[----:B------:R-:W-:Y:S01]  /*6fb60*/  STL [R1+0x1b44], R16 ;  /* 0x001b441001007387 */ /* 0x000fe20000100800 */
[----:B------:R-:W-:Y:S01]  /*6fb70*/  STL [R1+0x22f8], R17 ;  /* 0x0022f81101007387 */ /* 0x000fe20000100800 */
[----:B------:R-:W-:Y:S02]  /*6fb80*/  STL [R1+0x1b40], R18 ;  /* 0x001b401201007387 */ /* 0x000fe40000100800 */
[----:B------:R-:W-:Y:S01]  /*6fb90*/  STL [R1+0x22f0], R19 ;  /* 0x0022f01301007387 */ /* 0x000fe20000100800 */
[----:B------:R-:W-:Y:S01]  /*6fba0*/  IADD3.X R10, R10, UR5, RZ, P3, !PT ;  /* 0x000000050a0a7c10 */ /* 0x000fe20009ffe4ff */
        /* <DEDUP_REMOVED lines=13> */
[----:B------:R-:W-:Y:S01]  /*6fc80*/  IADD3.X R9, R9, UR5, RZ, P3, !PT ;  /* 0x0000000509097c10 */ /* 0x000fe20009ffe4ff */
[----:B------:R-:W-:Y:S01]  /*6fc90*/  STL [R1+0x22e4], R20 ;  /* 0x0022e41401007387 */ /* 0x000fe20000100800 */
[----:B------:R-:W-:Y:S01]  /*6fca0*/  IADD3 R13, P3, R13, UR8, RZ ;  /* 0x000000080d0d7c10 */ /* 0x000fe2000ff7e0ff */
[----:B------:R-:W-:Y:S01]  /*6fcb0*/  STL [R1+0x22b8], R21 ;  /* 0x0022b81501007387 */ /* 0x000fe20000100800 */
[----:B------:R-:W-:Y:S02]  /*6fcc0*/  STL [R1+0x22dc], R22 ;  /* 0x0022dc1601007387 */ /* 0x000fe40000100800 */
[----:B------:R-:W-:Y:S02]  /*6fcd0*/  STL [R1+0x22b0], R23 ;  /* 0x0022b01701007387 */ /* 0x000fe40000100800 */
[----:B------:R-:W-:Y:S01]  /*6fce0*/  STL [R1+0x22d4], R9 ;  /* 0x0022d40901007387 */ /* 0x000fe20000100800 */
[----:B------:R-:W-:Y:S01]  /*6fcf0*/  STL [R1+0x22a8], R13 ;  /* 0x0022a80d01007387 */ /* 0x000fe20000100800 */
[----:B------:R-:W-:Y:S02]  /*6fd00*/  STL [R1+0x22cc], R12 ;  /* 0x0022cc0c01007387 */ /* 0x000fe40000100800 */
[----:B0-----:R-:W2:Y:S01]  /*6fd10*/  LDL.LU R0, [R1+0x22b4] ;  /* 0x0022b40001007983 */ /* 0x001ea20000300800 */
[----:B------:R-:W-:-:S02]  /*6fd20*/  IADD3 R29, P4, R29, UR8, RZ ;  /* 0x000000081d1d7c10 */ /* 0x000fc4000ff9e0ff */
[----:B------:R-:W-:-:S03]  /*6fd30*/  IADD3.X R28, R28, UR5, RZ, P5, !PT ;  /* 0x000000051c1c7c10 */ /* 0x000fc6000affe4ff */
[----:B------:R-:W-:Y:S04]  /*6fd40*/  STL [R1+0x22a0], R29 ;  /* 0x0022a01d01007387 */ /* 0x000fe80000100800 */
[----:B--2---:R0:W-:Y:S01]  /*6fd50*/  STL [R1+0x2404], R0 ;  /* 0x0024040001007387 */ /* 0x0041e20000100800 */
[----:B------:R-:W-:Y:S03]  /*6fd60*/  STL [R1+0x22c4], R28 ;  /* 0x0022c41c01007387 */ /* 0x000fe60000100800 */
[----:B0-----:R-:W2:Y:S01]  /*6fd70*/  LDL.LU R0, [R1+0x2290] ;  /* 0x0022900001007983 */ /* 0x001ea20000300800 */
[----:B------:R-:W-:-:S05]  /*6fd80*/  IADD3 R2, P5, R2, UR8, RZ ;  /* 0x0000000802027c10 */ /* 0x000fca000ffbe0ff */
        /* <DEDUP_REMOVED lines=31> */
[----:B--2---:R-:W-:-:S05]  /*6ff80*/  IADD3.X R0, R0, UR5, RZ, P6, !PT ;  /* 0x0000000500007c10 */ /* 0x004fca000b7fe4ff */
[----:B------:R0:W-:Y:S04]  /*6ff90*/  STL [R1+0x22bc], R0 ;  /* 0x0022bc0001007387 */ /* 0x0001e80000100800 */
[----:B0-----:R-:W2:Y:S02]  /*6ffa0*/  LDL.LU R0, [R1+0x2408] ;  /* 0x0024080001007983 */ /* 0x001ea40000300800 */
[----:B--2---:R-:W-:-:S05]  /*6ffb0*/  IADD3 R0, P6, R0, UR8, RZ ;  /* 0x0000000800007c10 */ /* 0x004fca000ffde0ff */
[----:B------:R0:W-:Y:S04]  /*6ffc0*/  STL [R1+0x2290], R0 ;  /* 0x0022900001007387 */ /* 0x0001e80000100800 */
[----:B0-----:R-:W2:Y:S01]  /*6ffd0*/  LDL.LU R0, [R1+0x2404] ;  /* 0x0024040001007983 */ /* 0x001ea20000300800 */
[----:B----4-:R-:W-:Y:S01]  /*6ffe0*/  IADD3.X R6, R6, UR5, RZ, P2, !PT ;  /* 0x0000000506067c10 */ /* 0x010fe200097fe4ff */
[----:B---3--:R-:W-:Y:S01]  /*6fff0*/  IADD3 R16, P2, R16, UR8, RZ ;  /* 0x0000000810107c10 */ /* 0x008fe2000ff5e0ff */
        /* <DEDUP_REMOVED lines=18> */
[----:B--2---:R-:W-:Y:S01]  /*70120*/  IADD3.X R0, R0, UR5, RZ, P1, !PT ;  /* 0x0000000500007c10 */ /* 0x004fe20008ffe4ff */
[----:B------:R-:W-:-:S04]  /*70130*/  IADD3 R7, P1, R7, UR8, RZ ;  /* 0x0000000807077c10 */ /* 0x000fc8000ff3e0ff */
[----:B------:R0:W-:Y:S01]  /*70140*/  STL [R1+0x22b4], R0 ;  /* 0x0022b40001007387 */ /* 0x0001e20000100800 */
[----:B------:R-:W-:Y:S02]  /*70150*/  STL [R1+0x2288], R7 ;  /* 0x0022880701007387 */ /* 0x000fe40000100800 */
[----:B------:R-:W-:Y:S02]  /*70160*/  STL [R1+0x22ac], R6 ;  /* 0x0022ac0601007387 */ /* 0x000fe40000100800 */
[----:B------:R-:W-:Y:S01]  /*70170*/  STL [R1+0x2280], R16 ;  /* 0x0022801001007387 */ /* 0x000fe20000100800 */
[----:B------:R-:W-:Y:S01]  /*70180*/  STL [R1+0x22a4], R17 ;  /* 0x0022a41101007387 */ /* 0x000fe20000100800 */
[----:B------:R-:W-:Y:S02]  /*70190*/  STL [R1+0x2278], R18 ;  /* 0x0022781201007387 */ /* 0x000fe40000100800 */
        /* <DEDUP_REMOVED lines=478> */
[----:B------:R-:W-:Y:S01]  /*71f80*/  IADD3.X R28, R28, UR5, RZ, P2, !PT ;  /* 0x000000051c1c7c10 */ /* 0x000fe200097fe4ff */
[----:B------:R-:W-:Y:S01]  /*71f90*/  IADD3 R29, P1, R29, UR8, RZ ;  /* 0x000000081d1d7c10 */ /* 0x000fe2000ff3e0ff */
[----:B--2---:R-:W-:-:S05]  /*71fa0*/  IADD3 R0, P6, R0, UR8, RZ ;  /* 0x0000000800007c10 */ /* 0x004fca000ffde0ff */
[----:B------:R-:W-:Y:S01]  /*71fb0*/  STL [R1+0x2020], R0 ;  /* 0x0020200001007387 */ /* 0x000fe20000100800 */
        /* <DEDUP_REMOVED lines=29> */
[----:B------:R0:W-:Y:S02]  /*72190*/  STL [R1+0x1fdc], R28 ;  /* 0x001fdc1c01007387 */ /* 0x0001e40000100800 */
[----:B------:R-:W-:Y:S01]  /*721a0*/  STL [R1+0x1fb8], R29 ;  /* 0x001fb81d01007387 */ /* 0x000fe20000100800 */
[----:B0-----:R-:W2:Y:S01]  /*721b0*/  LDL.LU R28, [R1+0x1fd4] ;  /* 0x001fd400011c7983 */ /* 0x001ea20000300800 */
[----:B------:R-:W3:Y:S01]  /*721c0*/  LDL.LU R0, [R1+0x1fcc] ;  /* 0x001fcc0001007983 */ /* 0x000ee20000300800 */
[----:B------:R-:W-:-:S02]  /*721d0*/  IADD3 R2, P2, R2, UR8, RZ ;  /* 0x0000000802027c10 */ /* 0x000fc4000ff5e0ff */
[----:B---3--:R0:W-:Y:S03]  /*721e0*/  STL [R1+0x23d8], R0 ;  /* 0x0023d80001007387 */ /* 0x0081e60000100800 */
[----:B------:R1:W-:Y:S01]  /*721f0*/  STL [R1+0x1fb0], R2 ;  /* 0x001fb00201007387 */ /* 0x0003e20000100800 */
        /* <DEDUP_REMOVED lines=24> */
[----:B--2---:R-:W-:Y:S01]  /*72380*/  IADD3.X R28, R28, UR5, RZ, P3, !PT ;  /* 0x000000051c1c7c10 */ /* 0x004fe20009ffe4ff */
[----:B------:R-:W2:Y:S01]  /*72390*/  LDL.LU R13, [R1+0x1f6c] ;  /* 0x001f6c00010d7983 */ /* 0x000ea20000300800 */
[----:B------:R-:W2:Y:S02]  /*723a0*/  LDL.LU R12, [R1+0x1f40] ;  /* 0x001f4000010c7983 */ /* 0x000ea40000300800 */
[----:B------:R-:W2:Y:S02]  /*723b0*/  LDL.LU R29, [R1+0x1f64] ;  /* 0x001f6400011d7983 */ /* 0x000ea40000300800 */
[----:B-1----:R-:W2:Y:S01]  /*723c0*/  LDL.LU R2, [R1+0x1f38] ;  /* 0x001f380001027983 */ /* 0x002ea20000300800 */
[----:B------:R0:W-:Y:S04]  /*723d0*/  STL [R1+0x1fd4], R28 ;  /* 0x001fd41c01007387 */ /* 0x0001e80000100800 */
[----:B0-----:R-:W2:Y:S01]  /*723e0*/  LDL.LU R28, [R1+0x1f5c] ;  /* 0x001f5c00011c7983 */ /* 0x001ea20000300800 */
[----:B---3--:R-:W-:-:S05]  /*723f0*/  IADD3 R0, P3, R0, UR8, RZ ;  /* 0x0000000800007c10 */ /* 0x008fca000ff7e0ff */
[----:B------:R0:W-:Y:S04]  /*72400*/  STL [R1+0x1fa8], R0 ;  /* 0x001fa80001007387 */ /* 0x0001e80000100800 */
[----:B0-----:R-:W3:Y:S01]  /*72410*/  LDL.LU R0, [R1+0x23d8] ;  /* 0x0023d80001007983 */ /* 0x001ee20000300800 */
[----:B----4-:R-:W-:Y:S01]  /*72420*/  IADD3.X R6, R6, UR5, RZ, P5, !PT ;  /* 0x0000000506067c10 */ /* 0x010fe2000affe4ff */
        /* <DEDUP_REMOVED lines=20> */
[----:B------:R-:W-:Y:S01]  /*72570*/  IADD3 R2, P5, R2, UR8, RZ ;  /* 0x0000000802027c10 */ /* 0x000fe2000ffbe0ff */
[----:B---3--:R-:W-:Y:S01]  /*72580*/  IADD3.X R0, R0, UR5, RZ, P4, !PT ;  /* 0x0000000500007c10 */ /* 0x008fe2000a7fe4ff */
[----:B------:R-:W-:-:S04]  /*72590*/  IADD3 R7, P4, R7, UR8, RZ ;  /* 0x0000000807077c10 */ /* 0x000fc8000ff9e0ff */
        /* <DEDUP_REMOVED lines=23> */
[----:B------:R-:W-:Y:S02]  /*72710*/  STL [R1+0x1f7c], R21 ;  /* 0x001f7c1501007387 */ /* 0x000fe40000100800 */
[----:B------:R-:W-:Y:S01]  /*72720*/  STL [R1+0x1f50], R22 ;  /* 0x001f501601007387 */ /* 0x000fe20000100800 */
[----:B------:R-:W-:Y:S01]  /*72730*/  IADD3 R12, P4, R12, UR8, RZ ;  /* 0x000000080c0c7c10 */ /* 0x000fe2000ff9e0ff */
[----:B------:R-:W-:Y:S01]  /*72740*/  STL [R1+0x1f74], R23 ;  /* 0x001f741701007387 */ /* 0x000fe20000100800 */
[----:B------:R-:W-:Y:S02]  /*72750*/  STL [R1+0x1f48], R9 ;  /* 0x001f480901007387 */ /* 0x000fe40000100800 */
[----:B------:R-:W-:Y:S02]  /*72760*/  STL [R1+0x1f6c], R13 ;  /* 0x001f6c0d01007387 */ /* 0x000fe40000100800 */
[----:B------:R0:W-:Y:S01]  /*72770*/  STL [R1+0x1f38], R2 ;  /* 0x001f380201007387 */ /* 0x0001e20000100800 */
[----:B------:R-:W-:Y:S04]  /*72780*/  STL [R1+0x1f40], R12 ;  /* 0x001f400c01007387 */ /* 0x000fe80000100800 */
[----:B0-----:R-:W2:Y:S01]  /*72790*/  LDL.LU R2, [R1+0x1f30] ;  /* 0x001f300001027983 */ /* 0x001ea20000300800 */
[----:B------:R-:W-:Y:S02]  /*727a0*/  STL [R1+0x1f64], R29 ;  /* 0x001f641d01007387 */ /* 0x000fe40000100800 */
[----:B------:R-:W3:Y:S01]  /*727b0*/  LDL.LU R0, [R1+0x1f28] ;  /* 0x001f280001007983 */ /* 0x000ee20000300800 */
[----:B------:R-:W-:Y:S01]  /*727c0*/  IADD3.X R28, R28, UR5, RZ, P6, !PT ;  /* 0x000000051c1c7c10 */ /* 0x000fe2000b7fe4ff */
[----:B---3--:R0:W-:Y:S04]  /*727d0*/  STL [R1+0x23d4], R0 ;  /* 0x0023d40001007387 */ /* 0x0081e80000100800 */
[----:B0-----:R-:W3:Y:S01]  /*727e0*/  LDL.LU R0, [R1+0x1f54] ;  /* 0x001f540001007983 */ /* 0x001ee20000300800 */
[----:B------:R0:W-:Y:S02]  /*727f0*/  STL [R1+0x1f5c], R28 ;  /* 0x001f5c1c01007387 */ /* 0x0001e40000100800 */
        /* <DEDUP_REMOVED lines=23> */
[----:B--2---:R-:W-:Y:S01]  /*72970*/  IADD3 R2, P6, R2, UR8, RZ ;  /* 0x0000000802027c10 */ /* 0x004fe2000ffde0ff */
[----:B------:R-:W2:Y:S02]  /*72980*/  LDL.LU R13, [R1+0x1ec8] ;  /* 0x001ec800010d7983 */ /* 0x000ea40000300800 */
[----:B------:R-:W2:Y:S01]  /*72990*/  LDL.LU R12, [R1+0x1eec] ;  /* 0x001eec00010c7983 */ /* 0x000ea20000300800 */
[----:B0-----:R-:W2:Y:S01]  /*729a0*/  LDL.LU R28, [R1+0x1ec0] ;  /* 0x001ec000011c7983 */ /* 0x001ea20000300800 */
[----:B------:R-:W2:Y:S02]  /*729b0*/  LDL.LU R29, [R1+0x1ee4] ;  /* 0x001ee400011d7983 */ /* 0x000ea40000300800 */
[----:B------:R0:W-:Y:S02]  /*729c0*/  STL [R1+0x1f30], R2 ;  /* 0x001f300201007387 */ /* 0x0001e40000100800 */
[----:B0-----:R-:W2:Y:S01]  /*729d0*/  LDL.LU R2, [R1+0x1eb8] ;  /* 0x001eb80001027983 */ /* 0x001ea20000300800 */
[----:B---3--:R-:W-:-:S05]  /*729e0*/  IADD3.X R0, R0, UR5, RZ, P1, !PT ;  /* 0x0000000500007c10 */ /* 0x008fca0008ffe4ff */
        /* <DEDUP_REMOVED lines=24> */
[----:B---3--:R-:W-:-:S05]  /*72b70*/  IADD3 R0, P1, R0, UR8, RZ ;  /* 0x0000000800007c10 */ /* 0x008fca000ff3e0ff */
        /* <DEDUP_REMOVED lines=34> */
[----:B------:R-:W-:Y:S01]  /*72da0*/  IADD3 R2, P3, R2, UR8, RZ ;  /* 0x0000000802027c10 */ /* 0x000fe2000ff7e0ff */
[----:B---3--:R0:W-:Y:S03]  /*72db0*/  STL [R1+0x23d0], R0 ;  /* 0x0023d00001007387 */ /* 0x0081e60000100800 */
[----:B------:R-:W-:Y:S01]  /*72dc0*/  STL [R1+0x1ee4], R29 ;  /* 0x001ee41d01007387 */ /* 0x000fe20000100800 */
        /* <DEDUP_REMOVED lines=25> */
[----:B--2---:R-:W-:Y:S01]  /*72f60*/  IADD3.X R28, R28, UR5, RZ, P4, !PT ;  /* 0x000000051c1c7c10 */ /* 0x004fe2000a7fe4ff */
[----:B------:R-:W2:Y:S02]  /*72f70*/  LDL.LU R13, [R1+0x1e74] ;  /* 0x001e7400010d7983 */ /* 0x000ea40000300800 */
[----:B0-----:R-:W2:Y:S01]  /*72f80*/  LDL.LU R2, [R1+0x1e48] ;  /* 0x001e480001027983 */ /* 0x001ea20000300800 */
[----:B------:R-:W2:Y:S01]  /*72f90*/  LDL.LU R12, [R1+0x1e6c] ;  /* 0x001e6c00010c7983 */ /* 0x000ea20000300800 */
[----:B------:R-:W2:Y:S02]  /*72fa0*/  LDL.LU R29, [R1+0x1e40] ;  /* 0x001e4000011d7983 */ /* 0x000ea40000300800 */
[----:B------:R0:W-:Y:S02]  /*72fb0*/  STL [R1+0x1edc], R28 ;  /* 0x001edc1c01007387 */ /* 0x0001e40000100800 */
        /* <DEDUP_REMOVED lines=45> */
[----:B------:R-:W-:Y:S01]  /*73290*/  STL [R1+0x1e68], R26 ;  /* 0x001e681a01007387 */ /* 0x000fe20000100800 */
[----:B--2---:R-:W-:Y:S01]  /*732a0*/  IADD3.X R13, R13, UR5, RZ, P5, !PT ;  /* 0x000000050d0d7c10 */ /* 0x004fe2000affe4ff */
[----:B------:R-:W-:Y:S01]  /*732b0*/  STL [R1+0x1e8c], R27 ;  /* 0x001e8c1b01007387 */ /* 0x000fe20000100800 */
[----:B------:R-:W-:Y:S01]  /*732c0*/  IADD3 R2, P5, R2, UR8, RZ ;  /* 0x0000000802027c10 */ /* 0x000fe2000ffbe0ff */
[----:B------:R-:W-:Y:S02]  /*732d0*/  STL [R1+0x1e60], R20 ;  /* 0x001e601401007387 */ /* 0x000fe40000100800 */
[----:B------:R-:W-:Y:S01]  /*732e0*/  STL [R1+0x1e84], R21 ;  /* 0x001e841501007387 */ /* 0x000fe20000100800 */
[----:B------:R-:W-:Y:S01]  /*732f0*/  STL [R1+0x1e58], R22 ;  /* 0x001e581601007387 */ /* 0x000fe20000100800 */
[----:B------:R-:W-:Y:S02]  /*73300*/  STL [R1+0x1e7c], R23 ;  /* 0x001e7c1701007387 */ /* 0x000fe40000100800 */
[----:B------:R0:W-:Y:S02]  /*73310*/  STL [R1+0x1e48], R2 ;  /* 0x001e480201007387 */ /* 0x0001e40000100800 */
[----:B------:R-:W-:Y:S01]  /*73320*/  STL [R1+0x1e50], R9 ;  /* 0x001e500901007387 */ /* 0x000fe20000100800 */
[----:B0-----:R-:W2:Y:S01]  /*73330*/  LDL.LU R2, [R1+0x1e38] ;  /* 0x001e380001027983 */ /* 0x001ea20000300800 */
[----:B------:R-:W-:Y:S02]  /*73340*/  STL [R1+0x1e74], R13 ;  /* 0x001e740d01007387 */ /* 0x000fe40000100800 */
[----:B------:R-:W3:Y:S01]  /*73350*/  LDL.LU R0, [R1+0x1e30] ;  /* 0x001e300001007983 */ /* 0x000ee20000300800 */
[----:B------:R-:W-:Y:S01]  /*73360*/  IADD3.X R12, R12, UR5, RZ, P6, !PT ;  /* 0x000000050c0c7c10 */ /* 0x000fe2000b7fe4ff */
[----:B------:R-:W-:-:S04]  /*73370*/  IADD3 R29, P6, R29, UR8, RZ ;  /* 0x000000081d1d7c10 */ /* 0x000fc8000ffde0ff */
[----:B------:R-:W-:Y:S01]  /*73380*/  STL [R1+0x1e6c], R12 ;  /* 0x001e6c0c01007387 */ /* 0x000fe20000100800 */
[----:B------:R-:W-:-:S03]  /*73390*/  IADD3.X R28, R28, UR5, RZ, P1, !PT ;  /* 0x000000051c1c7c10 */ /* 0x000fc60008ffe4ff */
[----:B---3--:R0:W-:Y:S01]  /*733a0*/  STL [R1+0x23cc], R0 ;  /* 0x0023cc0001007387 */ /* 0x0081e20000100800 */
[----:B------:R-:W-:Y:S03]  /*733b0*/  STL [R1+0x1e40], R29 ;  /* 0x001e401d01007387 */ /* 0x000fe60000100800 */
        /* <DEDUP_REMOVED lines=26> */
[----:B0-----:R-:W2:Y:S02]  /*73560*/  LDL.LU R28, [R1+0x1dd0] ;  /* 0x001dd000011c7983 */ /* 0x001ea40000300800 */
[----:B------:R-:W2:Y:S01]  /*73570*/  LDL.LU R13, [R1+0x1df4] ;  /* 0x001df400010d7983 */ /* 0x000ea20000300800 */
[----:B------:R-:W2:Y:S01]  /*73580*/  LDL.LU R12, [R1+0x1dc8] ;  /* 0x001dc800010c7983 */ /* 0x000ea20000300800 */
        /* <DEDUP_REMOVED lines=26> */
[----:B--2---:R-:W-:-:S02]  /*73730*/  IADD3.X R13, R13, UR5, RZ, P3, !PT ;  /* 0x000000050d0d7c10 */ /* 0x004fc40009ffe4ff */
        /* <DEDUP_REMOVED lines=31> */
[----:B------:R-:W-:Y:S02]  /*73930*/  STL [R1+0x1df4], R13 ;  /* 0x001df40d01007387 */ /* 0x000fe40000100800 */
[----:B------:R-:W3:Y:S01]  /*73940*/  LDL.LU R0, [R1+0x1ddc] ;  /* 0x001ddc0001007983 */ /* 0x000ee20000300800 */
[----:B------:R-:W-:-:S02]  /*73950*/  IADD3 R12, P3, R12, UR8, RZ ;  /* 0x000000080c0c7c10 */ /* 0x000fc4000ff7e0ff */
[----:B------:R-:W-:-:S03]  /*73960*/  IADD3.X R29, R29, UR5, RZ, P4, !PT ;  /* 0x000000051d1d7c10 */ /* 0x000fc6000a7fe4ff */
[----:B------:R-:W-:Y:S01]  /*73970*/  STL [R1+0x1dc8], R12 ;  /* 0x001dc80c01007387 */ /* 0x000fe20000100800 */
[----:B------:R-:W-:-:S03]  /*73980*/  IADD3 R2, P4, R2, UR8, RZ ;  /* 0x0000000802027c10 */ /* 0x000fc6000ff9e0ff */
        /* <DEDUP_REMOVED lines=27> */
[----:B0-----:R-:W2:Y:S01]  /*73b40*/  LDL.LU R2, [R1+0x1d58] ;  /* 0x001d580001027983 */ /* 0x001ea20000300800 */
[----:B------:R-:W2:Y:S02]  /*73b50*/  LDL.LU R9, [R1+0x1d7c] ;  /* 0x001d7c0001097983 */ /* 0x000ea40000300800 */
[----:B------:R-:W2:Y:S02]  /*73b60*/  LDL.LU R13, [R1+0x1d50] ;  /* 0x001d5000010d7983 */ /* 0x000ea40000300800 */
[----:B------:R-:W2:Y:S01]  /*73b70*/  LDL.LU R12, [R1+0x1d74] ;  /* 0x001d7400010c7983 */ /* 0x000ea20000300800 */
[----:B------:R0:W-:Y:S01]  /*73b80*/  STL [R1+0x1de4], R28 ;  /* 0x001de41c01007387 */ /* 0x0001e20000100800 */
[----:B------:R-:W2:Y:S03]  /*73b90*/  LDL.LU R29, [R1+0x1d48] ;  /* 0x001d4800011d7983 */ /* 0x000ea60000300800 */
        /* <DEDUP_REMOVED lines=22> */
[----:B--2---:R-:W-:Y:S01]  /*73d00*/  IADD3 R2, P5, R2, UR8, RZ ;  /* 0x0000000802027c10 */ /* 0x004fe2000ffbe0ff */
[----:B------:R-:W-:Y:S02]  /*73d10*/  IADD3 R22, P4, R22, UR8, RZ ;  /* 0x0000000816167c10 */ /* 0x000fe4000ff9e0ff */
        /* <DEDUP_REMOVED lines=24> */
[----:B------:R-:W-:Y:S01]  /*73ea0*/  STL [R1+0x1d8c], R21 ;  /* 0x001d8c1501007387 */ /* 0x000fe20000100800 */
[----:B------:R-:W-:Y:S01]  /*73eb0*/  IADD3.X R9, R9, UR5, RZ, P6, !PT ;  /* 0x0000000509097c10 */ /* 0x000fe2000b7fe4ff */
[----:B------:R0:W-:Y:S01]  /*73ec0*/  STL [R1+0x1d58], R2 ;  /* 0x001d580201007387 */ /* 0x0001e20000100800 */
[----:B------:R-:W-:Y:S01]  /*73ed0*/  IADD3 R13, P6, R13, UR8, RZ ;  /* 0x000000080d0d7c10 */ /* 0x000fe2000ffde0ff */
[----:B------:R-:W-:Y:S04]  /*73ee0*/  STL [R1+0x1d60], R22 ;  /* 0x001d601601007387 */ /* 0x000fe80000100800 */
[----:B0-----:R-:W2:Y:S01]  /*73ef0*/  LDL.LU R2, [R1+0x1d40] ;  /* 0x001d400001027983 */ /* 0x001ea20000300800 */
[----:B------:R-:W-:Y:S02]  /*73f00*/  STL [R1+0x1d84], R23 ;  /* 0x001d841701007387 */ /* 0x000fe40000100800 */
[----:B------:R-:W-:Y:S02]  /*73f10*/  STL [R1+0x1d7c], R9 ;  /* 0x001d7c0901007387 */ /* 0x000fe40000100800 */
[----:B------:R-:W-:Y:S01]  /*73f20*/  STL [R1+0x1d50], R13 ;  /* 0x001d500d01007387 */ /* 0x000fe20000100800 */
        /* <DEDUP_REMOVED lines=30> */
[----:B--2---:R-:W-:Y:S01]  /*74110*/  IADD3 R2, P2, R2, UR8, RZ ;  /* 0x0000000802027c10 */ /* 0x004fe2000ff5e0ff */
[----:B0-----:R-:W2:Y:S01]  /*74120*/  LDL.LU R28, [R1+0x1ce0] ;  /* 0x001ce000011c7983 */ /* 0x001ea20000300800 */
[----:B------:R-:W2:Y:S02]  /*74130*/  LDL.LU R23, [R1+0x1d04] ;  /* 0x001d040001177983 */ /* 0x000ea40000300800 */
[----:B------:R-:W2:Y:S02]  /*74140*/  LDL.LU R9, [R1+0x1cd8] ;  /* 0x001cd80001097983 */ /* 0x000ea40000300800 */
[----:B------:R-:W2:Y:S01]  /*74150*/  LDL.LU R13, [R1+0x1cfc] ;  /* 0x001cfc00010d7983 */ /* 0x000ea20000300800 */
[----:B------:R0:W-:Y:S01]  /*74160*/  STL [R1+0x1d40], R2 ;  /* 0x001d400201007387 */ /* 0x0001e20000100800 */
[----:B------:R-:W2:Y:S02]  /*74170*/  LDL.LU R12, [R1+0x1cd0] ;  /* 0x001cd000010c7983 */ /* 0x000ea40000300800 */
[----:B------:R-:W2:Y:S01]  /*74180*/  LDL.LU R29, [R1+0x1cf4] ;  /* 0x001cf400011d7983 */ /* 0x000ea20000300800 */
        /* <DEDUP_REMOVED lines=24> */
[----:B------:R-:W-:Y:S02]  /*74310*/  IADD3.X R13, R13, UR5, RZ, P4, !PT ;  /* 0x000000050d0d7c10 */ /* 0x000fe4000a7fe4ff */
        /* <DEDUP_REMOVED lines=31> */
[----:B------:R-:W-:Y:S01]  /*74510*/  STL [R1+0x1cfc], R13 ;  /* 0x001cfc0d01007387 */ /* 0x000fe20000100800 */
        /* <DEDUP_REMOVED lines=28> */
[----:B------:R-:W4:Y:S01]  /*746e0*/  LDL.LU R21, [R1+0x1c94] ;  /* 0x001c940001157983 */ /* 0x000f220000300800 */
[----:B--2---:R-:W-:Y:S01]  /*746f0*/  IADD3.X R28, R28, UR5, RZ, P6, !PT ;  /* 0x000000051c1c7c10 */ /* 0x004fe2000b7fe4ff */
[----:B0-----:R-:W2:Y:S01]  /*74700*/  LDL.LU R2, [R1+0x1c68] ;  /* 0x001c680001027983 */ /* 0x001ea20000300800 */
[----:B------:R-:W2:Y:S01]  /*74710*/  LDL.LU R22, [R1+0x1c8c] ;  /* 0x001c8c0001167983 */ /* 0x000ea20000300800 */
[----:B------:R-:W2:Y:S02]  /*74720*/  LDL.LU R23, [R1+0x1c60] ;  /* 0x001c600001177983 */ /* 0x000ea40000300800 */
[----:B------:R-:W2:Y:S02]  /*74730*/  LDL.LU R9, [R1+0x1c84] ;  /* 0x001c840001097983 */ /* 0x000ea40000300800 */
[----:B------:R0:W-:Y:S01]  /*74740*/  STL [R1+0x1cec], R28 ;  /* 0x001cec1c01007387 */ /* 0x0001e20000100800 */
[----:B------:R-:W2:Y:S01]  /*74750*/  LDL.LU R13, [R1+0x1c58] ;  /* 0x001c5800010d7983 */ /* 0x000ea20000300800 */
[----:B------:R-:W2:Y:S02]  /*74760*/  LDL.LU R12, [R1+0x1c7c] ;  /* 0x001c7c00010c7983 */ /* 0x000ea40000300800 */
[----:B------:R-:W2:Y:S01]  /*74770*/  LDL.LU R29, [R1+0x1c50] ;  /* 0x001c5000011d7983 */ /* 0x000ea20000300800 */
        /* <DEDUP_REMOVED lines=47> */
[----:B------:R0:W-:Y:S01]  /*74a70*/  STL [R1+0x1c68], R2 ;  /* 0x001c680201007387 */ /* 0x0001e20000100800 */
[----:B------:R-:W-:Y:S01]  /*74a80*/  STL [R1+0x1c70], R20 ;  /* 0x001c701401007387 */ /* 0x000fe20000100800 */
[----:B------:R-:W-:Y:S01]  /*74a90*/  IADD3.X R9, R9, UR5, RZ, P1, !PT ;  /* 0x0000000509097c10 */ /* 0x000fe20008ffe4ff */
[----:B------:R-:W-:Y:S01]  /*74aa0*/  IADD3 R13, P1, R13, UR8, RZ ;  /* 0x000000080d0d7c10 */ /* 0x000fe2000ff3e0ff */
[----:B0-----:R-:W2:Y:S01]  /*74ab0*/  LDL.LU R2, [R1+0x1c48] ;  /* 0x001c480001027983 */ /* 0x001ea20000300800 */
[----:B------:R-:W-:Y:S02]  /*74ac0*/  STL [R1+0x1c94], R21 ;  /* 0x001c941501007387 */ /* 0x000fe40000100800 */
[----:B------:R-:W-:Y:S02]  /*74ad0*/  STL [R1+0x1c8c], R22 ;  /* 0x001c8c1601007387 */ /* 0x000fe40000100800 */
[----:B------:R-:W-:Y:S01]  /*74ae0*/  STL [R1+0x1c60], R23 ;  /* 0x001c601701007387 */ /* 0x000fe20000100800 */
[----:B------:R-:W-:Y:S01]  /*74af0*/  STL [R1+0x1c84], R9 ;  /* 0x001c840901007387 */ /* 0x000fe20000100800 */
[----:B------:R-:W-:Y:S02]  /*74b00*/  STL [R1+0x1c58], R13 ;  /* 0x001c580d01007387 */ /* 0x000fe40000100800 */
[----:B------:R-:W3:Y:S01]  /*74b10*/  LDL.LU R0, [R1+0x1c40] ;  /* 0x001c400001007983 */ /* 0x000ee20000300800 */
[----:B------:R-:W-:Y:S01]  /*74b20*/  IADD3.X R12, R12, UR5, RZ, P2, !PT ;  /* 0x000000050c0c7c10 */ /* 0x000fe200097fe4ff */
[----:B------:R-:W-:-:S04]  /*74b30*/  IADD3 R29, P2, R29, UR8, RZ ;  /* 0x000000081d1d7c10 */ /* 0x000fc8000ff5e0ff */
[----:B------:R-:W-:Y:S01]  /*74b40*/  STL [R1+0x1c7c], R12 ;  /* 0x001c7c0c01007387 */ /* 0x000fe20000100800 */
[----:B------:R-:W-:-:S03]  /*74b50*/  IADD3.X R28, R28, UR5, RZ, P3, !PT ;  /* 0x000000051c1c7c10 */ /* 0x000fc60009ffe4ff */
[----:B---3--:R0:W-:Y:S01]  /*74b60*/  STL [R1+0x23bc], R0 ;  /* 0x0023bc0001007387 */ /* 0x0081e20000100800 */
[----:B------:R1:W-:Y:S03]  /*74b70*/  STL [R1+0x1c50], R29 ;  /* 0x001c501d01007387 */ /* 0x0003e60000100800 */
        /* <DEDUP_REMOVED lines=24> */
[----:B------:R-:W2:Y:S01]  /*74d00*/  LDL.LU R22, [R1+0x1be8] ;  /* 0x001be80001167983 */ /* 0x000ea20000300800 */
[----:B------:R-:W2:Y:S02]  /*74d10*/  LDL.LU R9, [R1+0x1c0c] ;  /* 0x001c0c0001097983 */ /* 0x000ea40000300800 */
[----:B------:R0:W-:Y:S02]  /*74d20*/  STL [R1+0x1c48], R2 ;  /* 0x001c480201007387 */ /* 0x0001e40000100800 */
[----:B------:R-:W2:Y:S01]  /*74d30*/  LDL.LU R13, [R1+0x1be0] ;  /* 0x001be000010d7983 */ /* 0x000ea20000300800 */
[----:B------:R-:W2:Y:S01]  /*74d40*/  LDL.LU R12, [R1+0x1c04] ;  /* 0x001c0400010c7983 */ /* 0x000ea20000300800 */
[----:B-1----:R-:W2:Y:S02]  /*74d50*/  LDL.LU R29, [R1+0x1bd8] ;  /* 0x001bd800011d7983 */ /* 0x002ea40000300800 */
[----:B0-----:R-:W2:Y:S01]  /*74d60*/  LDL.LU R28, [R1+0x1bfc] ;  /* 0x001bfc00011c7983 */ /* 0x001ea20000300800 */
[----:B------:R-:W2:Y:S01]  /*74d70*/  LDL.LU R2, [R1+0x1bd0] ;  /* 0x001bd00001027983 */ /* 0x000ea20000300800 */
        /* <DEDUP_REMOVED lines=75> */
[----:B-1----:R-:W4:Y:S01]  /*75230*/  LDL.LU R28, [R1+0x1b98] ;  /* 0x001b9800011c7983 */ /* 0x002f220000300800 */
[----:B0-----:R-:W4:Y:S02]  /*75240*/  LDL.LU R2, [R1+0x1bbc] ;  /* 0x001bbc0001027983 */ /* 0x001f240000300800 */
        /* <DEDUP_REMOVED lines=10> */
[----:B------:R-:W2:Y:S01]  /*752f0*/  LDL.LU R25, [R1+0x1b68] ;  /* 0x001b680001197983 */ /* 0x000ea20000300800 */
[----:B------:R0:W-:Y:S01]  /*75300*/  STL [R1+0x1bf4], R23 ;  /* 0x001bf41701007387 */ /* 0x0001e20000100800 */
[----:B------:R-:W2:Y:S02]  /*75310*/  LDL.LU R26, [R1+0x1b8c] ;  /* 0x001b8c00011a7983 */ /* 0x000ea40000300800 */
[----:B------:R-:W2:Y:S02]  /*75320*/  LDL.LU R27, [R1+0x1b60] ;  /* 0x001b6000011b7983 */ /* 0x000ea40000300800 */
[----:B------:R-:W2:Y:S01]  /*75330*/  LDL.LU R20, [R1+0x1b84] ;  /* 0x001b840001147983 */ /* 0x000ea20000300800 */
[----:B------:R-:W2:Y:S01]  /*75340*/  LDL.LU R21, [R1+0x1b7c] ;  /* 0x001b7c0001157983 */ /* 0x000ea20000300800 */
        /* <DEDUP_REMOVED lines=17> */
[----:B------:R0:W-:Y:S04]  /*75460*/  STL [R1+0x1bec], R0 ;  /* 0x001bec0001007387 */ /* 0x0001e80000100800 */
[----:B0-----:R0:W5:Y:S01]  /*75470*/  LDL.LU R0, [R1+0x23b4] ;  /* 0x0023b40001007983 */ /* 0x0011620000300800 */
[----:B------:R1:W-:Y:S03]  /*75480*/  STL [R1+0x1bc0], R6 ;  /* 0x001bc00601007387 */ /* 0x0003e60000100800 */
[----:B-1----:R0:W5:Y:S01]  /*75490*/  LDL.LU R6, [R1+0x23b0] ;  /* 0x0023b00001067983 */ /* 0x0021620000300800 */
[----:B------:R1:W-:Y:S03]  /*754a0*/  STL [R1+0x1be4], R7 ;  /* 0x001be40701007387 */ /* 0x0003e60000100800 */
[----:B-1----:R0:W5:Y:S01]  /*754b0*/  LDL.LU R7, [R1+0x23ac] ;  /* 0x0023ac0001077983 */ /* 0x0021620000300800 */
[----:B------:R1:W-:Y:S03]  /*754c0*/  STL [R1+0x1bb8], R4 ;  /* 0x001bb80401007387 */ /* 0x0003e60000100800 */
[----:B-1----:R-:W3:Y:S01]  /*754d0*/  LDL.LU R4, [R1+0x23a8] ;  /* 0x0023a80001047983 */ /* 0x002ee20000300800 */
[----:B------:R1:W-:Y:S03]  /*754e0*/  STL [R1+0x1bdc], R3 ;  /* 0x001bdc0301007387 */ /* 0x0003e60000100800 */
[----:B-1----:R-:W4:Y:S01]  /*754f0*/  LDL.LU R3, [R1+0x23a4] ;  /* 0x0023a40001037983 */ /* 0x002f220000300800 */
[----:B------:R1:W-:Y:S01]  /*75500*/  STL [R1+0x1bb0], R8 ;  /* 0x001bb00801007387 */ /* 0x0003e20000100800 */
[----:B------:R-:W-:-:S02]  /*75510*/  IADD3.X R2, R2, UR5, RZ, P2, !PT ;  /* 0x0000000502027c10 */ /* 0x000fc400097fe4ff */
[----:B-1----:R-:W2:Y:S01]  /*75520*/  LDL.LU R8, [R1+0x23a0] ;  /* 0x0023a00001087983 */ /* 0x002ea20000300800 */
[----:B------:R1:W-:Y:S03]  /*75530*/  STL [R1+0x1bd4], R5 ;  /* 0x001bd40501007387 */ /* 0x0003e60000100800 */
[----:B-1----:R-:W2:Y:S01]  /*75540*/  LDL.LU R5, [R1+0x239c] ;  /* 0x00239c0001057983 */ /* 0x002ea20000300800 */
[----:B------:R1:W-:Y:S03]  /*75550*/  STL [R1+0x1ba8], R9 ;  /* 0x001ba80901007387 */ /* 0x0003e60000100800 */
[----:B-1----:R0:W5:Y:S01]  /*75560*/  LDL.LU R9, [R1+0x2398] ;  /* 0x0023980001097983 */ /* 0x0021620000300800 */
[----:B------:R1:W-:Y:S03]  /*75570*/  STL [R1+0x1bcc], R13 ;  /* 0x001bcc0d01007387 */ /* 0x0003e60000100800 */
[----:B-1----:R0:W5:Y:S01]  /*75580*/  LDL.LU R13, [R1+0x2394] ;  /* 0x00239400010d7983 */ /* 0x0021620000300800 */
[----:B------:R1:W-:Y:S03]  /*75590*/  STL [R1+0x1ba0], R12 ;  /* 0x001ba00c01007387 */ /* 0x0003e60000100800 */
[----:B-1----:R0:W5:Y:S01]  /*755a0*/  LDL.LU R12, [R1+0x2390] ;  /* 0x00239000010c7983 */ /* 0x0021620000300800 */
[----:B------:R1:W-:Y:S03]  /*755b0*/  STL [R1+0x1bc4], R29 ;  /* 0x001bc41d01007387 */ /* 0x0003e60000100800 */
[----:B-1----:R0:W5:Y:S01]  /*755c0*/  LDL.LU R29, [R1+0x238c] ;  /* 0x00238c00011d7983 */ /* 0x0021620000300800 */
[----:B------:R1:W-:Y:S03]  /*755d0*/  STL [R1+0x1b98], R28 ;  /* 0x001b981c01007387 */ /* 0x0003e60000100800 */
[----:B-1----:R-:W2:Y:S01]  /*755e0*/  LDL.LU R28, [R1+0x2388] ;  /* 0x00238800011c7983 */ /* 0x002ea20000300800 */
[----:B------:R1:W-:Y:S03]  /*755f0*/  STL [R1+0x1bbc], R2 ;  /* 0x001bbc0201007387 */ /* 0x0003e60000100800 */
[----:B-1----:R-:W2:Y:S01]  /*75600*/  LDL.LU R2, [R1+0x2384] ;  /* 0x0023840001027983 */ /* 0x002ea20000300800 */
[----:B------:R-:W-:-:S02]  /*75610*/  IADD3 R16, P2, R16, UR8, RZ ;  /* 0x0000000810107c10 */ /* 0x000fc4000ff5e0ff */
[----:B------:R-:W-:Y:S01]  /*75620*/  IADD3.X R17, R17, UR5, RZ, P3, !PT ;  /* 0x0000000511117c10 */ /* 0x000fe20009ffe4ff */
[----:B------:R-:W-:Y:S01]  /*75630*/  IADD3 R18, P3, R18, UR8, RZ ;  /* 0x0000000812127c10 */ /* 0x000fe2000ff7e0ff */
[----:B------:R-:W-:Y:S01]  /*75640*/  IADD3.X R19, R19, UR5, RZ, P4, !PT ;  /* 0x0000000513137c10 */ /* 0x000fe2000a7fe4ff */
[----:B------:R-:W-:Y:S01]  /*75650*/  IADD3 R10, P4, R10, UR8, RZ ;  /* 0x000000080a0a7c10 */ /* 0x000fe2000ff9e0ff */
[----:B------:R-:W-:Y:S01]  /*75660*/  STL [R1+0x1b90], R16 ;  /* 0x001b901001007387 */ /* 0x000fe20000100800 */
[----:B------:R-:W-:Y:S01]  /*75670*/  STL [R1+0x1bb4], R17 ;  /* 0x001bb41101007387 */ /* 0x000fe20000100800 */
[----:B------:R-:W-:Y:S01]  /*75680*/  IADD3.X R11, R11, UR5, RZ, P5, !PT ;  /* 0x000000050b0b7c10 */ /* 0x000fe2000affe4ff */
[----:B------:R-:W-:Y:S01]  /*75690*/  STL [R1+0x1b88], R18 ;  /* 0x001b881201007387 */ /* 0x000fe20000100800 */
[----:B------:R-:W-:Y:S01]  /*756a0*/  STL [R1+0x1bac], R19 ;  /* 0x001bac1301007387 */ /* 0x000fe20000100800 */
[----:B------:R-:W-:Y:S01]  /*756b0*/  STL [R1+0x1b80], R10 ;  /* 0x001b800a01007387 */ /* 0x000fe20000100800 */
[----:B--2---:R-:W-:-:S05]  /*756c0*/  IADD3.X R2, R2, UR5, RZ, P6, !PT ;  /* 0x0000000502027c10 */ /* 0x004fca000b7fe4ff */
[----:B------:R1:W-:Y:S01]  /*756d0*/  STL [R1+0x1b9c], R2 ;  /* 0x001b9c0201007387 */ /* 0x0003e20000100800 */
[----:B------:R4:W-:Y:S03]  /*756e0*/  STL [R1+0x1ba4], R11 ;  /* 0x001ba40b01007387 */ /* 0x0009e60000100800 */
[----:B-1----:R-:W2:Y:S01]  /*756f0*/  LDL.LU R2, [R1+0x2380] ;  /* 0x0023800001027983 */ /* 0x002ea20000300800 */
[----:B------:R-:W-:Y:S02]  /*75700*/  IADD3 R14, P5, R14, UR8, RZ ;  /* 0x000000080e0e7c10 */ /* 0x000fe4000ffbe0ff */
[----:B------:R-:W-:Y:S02]  /*75710*/  IADD3 R15, P6, R15, UR8, RZ ;  /* 0x000000080f0f7c10 */ /* 0x000fe4000ffde0ff */
[----:B------:R-:W-:Y:S01]  /*75720*/  IADD3.X R24, R24, UR5, RZ, P1, !PT ;  /* 0x0000000518187c10 */ /* 0x000fe20008ffe4ff */
[----:B------:R-:W-:Y:S01]  /*75730*/  IADD3 R25, P1, R25, UR8, RZ ;  /* 0x0000000819197c10 */ /* 0x000fe2000ff3e0ff */
[----:B------:R-:W-:Y:S01]  /*75740*/  IADD3.X R26, R26, UR5, RZ, P2, !PT ;  /* 0x000000051a1a7c10 */ /* 0x000fe200097fe4ff */
[----:B------:R-:W-:Y:S01]  /*75750*/  STL [R1+0x1b78], R14 ;  /* 0x001b780e01007387 */ /* 0x000fe20000100800 */
[----:B------:R-:W-:Y:S01]  /*75760*/  IADD3 R27, P2, R27, UR8, RZ ;  /* 0x000000081b1b7c10 */ /* 0x000fe2000ff5e0ff */
[----:B------:R-:W-:Y:S01]  /*75770*/  STL [R1+0x1b70], R15 ;  /* 0x001b700f01007387 */ /* 0x000fe20000100800 */
[----:B------:R-:W-:Y:S01]  /*75780*/  IADD3.X R20, R20, UR5, RZ, P3, !PT ;  /* 0x0000000514147c10 */ /* 0x000fe20009ffe4ff */
[----:B------:R-:W-:Y:S01]  /*75790*/  STL [R1+0x1b94], R24 ;  /* 0x001b941801007387 */ /* 0x000fe20000100800 */
[----:B------:R-:W-:Y:S01]  /*757a0*/  IADD3.X R21, R21, UR5, RZ, P4, !PT ;  /* 0x0000000515157c10 */ /* 0x000fe2000a7fe4ff */
[----:B------:R-:W-:Y:S02]  /*757b0*/  STL [R1+0x1b68], R25 ;  /* 0x001b681901007387 */ /* 0x000fe40000100800 */
[----:B------:R-:W-:Y:S01]  /*757c0*/  STL [R1+0x1b8c], R26 ;  /* 0x001b8c1a01007387 */ /* 0x000fe20000100800 */
[----:B------:R-:W-:Y:S01]  /*757d0*/  IADD3.X R22, R22, UR5, RZ, P5, !PT ;  /* 0x0000000516167c10 */ /* 0x000fe2000affe4ff */
[----:B------:R-:W-:Y:S01]  /*757e0*/  STL [R1+0x1b60], R27 ;  /* 0x001b601b01007387 */ /* 0x000fe20000100800 */
[----:B------:R-:W-:Y:S01]  /*757f0*/  IADD3.X R23, R23, UR5, RZ, P6, !PT ;  /* 0x0000000517177c10 */ /* 0x000fe2000b7fe4ff */
[----:B------:R-:W-:Y:S02]  /*75800*/  STL [R1+0x1b84], R20 ;  /* 0x001b841401007387 */ /* 0x000fe40000100800 */
[----:B------:R-:W-:Y:S01]  /*75810*/  STL [R1+0x1b7c], R21 ;  /* 0x001b7c1501007387 */ /* 0x000fe20000100800 */
[----:B------:R-:W-:Y:S01]  /*75820*/  IADD3.X R28, R28, UR5, RZ, P2, !PT ;  /* 0x000000051c1c7c10 */ /* 0x000fe200097fe4ff */
[----:B------:R-:W-:-:S02]  /*75830*/  IMAD.MOV.U32 R10, RZ, RZ, R5 ;  /* 0x000000ffff0a7224 */ /* 0x000fc400078e0005 */
[----:B---3--:R-:W-:Y:S02]  /*75840*/  IMAD.MOV.U32 R5, RZ, RZ, R4 ;  /* 0x000000ffff057224 */ /* 0x008fe400078e0004 */
[----:B------:R-:W-:Y:S02]  /*75850*/  IMAD.MOV.U32 R4, RZ, RZ, R8 ;  /* 0x000000ffff047224 */ /* 0x000fe400078e0008 */
[----:B----4-:R-:W-:Y:S01]  /*75860*/  IMAD.MOV.U32 R11, RZ, RZ, R3 ;  /* 0x000000ffff0b7224 */ /* 0x010fe200078e0003 */
[----:B--2---:R-:W-:-:S05]  /*75870*/  IADD3.X R2, R2, UR5, RZ, P1, !PT ;  /* 0x0000000502027c10 */ /* 0x004fca0008ffe4ff */
[----:B------:R1:W-:Y:S01]  /*75880*/  STL [R1+0x1b64], R2 ;  /* 0x001b640201007387 */ /* 0x0003e20000100800 */
[----:B------:R-:W-:Y:S03]  /*75890*/  STL [R1+0x1b74], R22 ;  /* 0x001b741601007387 */ /* 0x000fe60000100800 */
[----:B-1----:R0:W5:Y:S01]  /*758a0*/  LDL.LU R2, [R1+0x237c] ;  /* 0x00237c0001027983 */ /* 0x0021620000300800 */
[----:B------:R-:W-:Y:S02]  /*758b0*/  STL [R1+0x1b6c], R23 ;  /* 0x001b6c1701007387 */ /* 0x000fe40000100800 */
[----:B------:R1:W-:Y:S02]  /*758c0*/  STL [R1+0x1b5c], R28 ;  /* 0x001b5c1c01007387 */ /* 0x0003e40000100800 */
[----:B-1----:R0:W5:Y:S01]  /*758d0*/  LDL.LU R28, [R1+0x2378] ;  /* 0x00237800011c7983 */ /* 0x0021620000300800 */
[----:B------:R0:W-:Y:S02]  /*758e0*/  STL.64 [R1+0x1730], R4 ;  /* 0x0017300401007387 */ /* 0x0001e40000100a00 */
[----:B------:R0:W-:Y:S01]  /*758f0*/  STL.64 [R1+0x1738], R10 ;  /* 0x0017380a01007387 */ /* 0x0001e20000100a00 */
[----:B------:R-:W-:Y:S01]  /*75900*/  @!P0 CALL.REL.NOINC `(.L_x_2) ;  /* 0x0000001000008944 */ /* 0x000fe20003c00000 */
[----:B------:R-:W-:Y:S05]  /*75910*/  BRA `(.L_x_3) ;  /* 0xfffab15000007947 */ /* 0x000fea000383ffff */
.L_x_2:
[----:B-----5:R-:W2:Y:S04]  /*75920*/  LDL.LU R2, [R1+0x3d8] ;  /* 0x0003d80001027983 */ /* 0x020ea80000300800 */
[----:B--2---:R1:W-:Y:S04]  /*75930*/  STL [R1+0x2bb0], R2 ;  /* 0x002bb00201007387 */ /* 0x0043e80000100800 */
[----:B-1----:R-:W2:Y:S04]  /*75940*/  LDL.LU R2, [R1+0x3bc] ;  /* 0x0003bc0001027983 */ /* 0x002ea80000300800 */
        /* <DEDUP_REMOVED lines=33> */
[----:B------:R-:W2:Y:S01]  /*75b60*/  LDL.LU R29, [R1+0x114] ;  /* 0x00011400011d7983 */ /* 0x000ea20000300800 */
[----:B-1----:R-:W-:-:S03]  /*75b70*/  IMAD.MOV.U32 R2, RZ, RZ, R7 ;  /* 0x000000ffff027224 */ /* 0x002fc600078e0007 */
        /* <DEDUP_REMOVED lines=33> */
[----:B------:R-:W2:Y:S04]  /*75d90*/  LDL.LU R0, [R1+0x110] ;  /* 0x0001100001007983 */ /* 0x000ea80000300800 */
[----:B------:R-:W3:Y:S04]  /*75da0*/  LDL.LU R8, [R1+0x3b4] ;  /* 0x0003b40001087983 */ /* 0x000ee80000300800 */
[----:B0-----:R-:W3:Y:S04]  /*75db0*/  LDL.LU R4, [R1+0x3b0] ;  /* 0x0003b00001047983 */ /* 0x001ee80000300800 */
[----:B------:R-:W4:Y:S04]  /*75dc0*/  LDL.LU R5, [R1+0x3c4] ;  /* 0x0003c40001057983 */ /* 0x000f280000300800 */
[----:B------:R-:W4:Y:S01]  /*75dd0*/  LDL.LU R3, [R1+0x3c0] ;  /* 0x0003c00001037983 */ /* 0x000f220000300800 */
[----:B-1----:R-:W-:-:S03]  /*75de0*/  IMAD.MOV.U32 R29, RZ, RZ, R6 ;  /* 0x000000ffff1d7224 */ /* 0x002fc600078e0006 */
[----:B------:R-:W2:Y:S04]  /*75df0*/  LDL.LU R16, [R1+0x3d4] ;  /* 0x0003d40001107983 */ /* 0x000ea80000300800 */
        /* <DEDUP_REMOVED lines=17> */
[----:B------:R0:W-:Y:S01]  /*75f10*/  STL [R1+0x23b0], R9 ;  /* 0x0023b00901007387 */ /* 0x0001e20000100800 */
[----:B------:R-:W-:-:S03]  /*75f20*/  F2FP.PACK_AB R2, R29, R2 ;  /* 0x000000021d02723e */ /* 0x000fc600000000ff */
[----:B0-----:R-:W2:Y:S04]  /*75f30*/  LDL.LU R9, [R1+0x3dc] ;  /* 0x0003dc0001097983 */ /* 0x001ea80000300800 */
[----:B------:R0:W-:Y:S04]  /*75f40*/  STL [R1+0x23a0], R13 ;  /* 0x0023a00d01007387 */ /* 0x0001e80000100800 */
[----:B0-----:R-:W2:Y:S04]  /*75f50*/  LDL.LU R13, [R1+0x3c8] ;  /* 0x0003c800010d7983 */ /* 0x001ea80000300800 */
[----:B------:R0:W-:Y:S04]  /*75f60*/  STL [R1+0x239c], R12 ;  /* 0x00239c0c01007387 */ /* 0x0001e80000100800 */
[----:B0-----:R-:W2:Y:S04]  /*75f70*/  LDL.LU R12, [R1+0x3cc] ;  /* 0x0003cc00010c7983 */ /* 0x001ea80000300800 */
[----:B------:R0:W-:Y:S04]  /*75f80*/  STL [R1+0x2378], R28 ;  /* 0x0023781c01007387 */ /* 0x0001e80000100800 */
[----:B0-----:R-:W2:Y:S04]  /*75f90*/  LDL.LU R28, [R1+0x3b8] ;  /* 0x0003b800011c7983 */ /* 0x001ea80000300800 */
[----:B------:R-:W2:Y:S04]  /*75fa0*/  LDL.LU R29, [R1+0x2c38] ;  /* 0x002c3800011d7983 */ /* 0x000ea80000300800 */
[----:B------:R0:W-:Y:S04]  /*75fb0*/  STL [R1+0xc3c], R2 ;  /* 0x000c3c0201007387 */ /* 0x0001e80000100800 */
[----:B0-----:R-:W2:Y:S02]  /*75fc0*/  LDL.LU R2, [R1+0x2c34] ;  /* 0x002c340001027983 */ /* 0x001ea40000300800 */
[----:B--2---:R-:W-:-:S02]  /*75fd0*/  F2FP.PACK_AB R2, R29, R2 ;  /* 0x000000021d02723e */ /* 0x004fc400000000ff */
        /* <DEDUP_REMOVED lines=64> */
[----:B------:R-:W2:Y:S01]  /*763e0*/  LDL.LU R2, [R1+0x2bb0] ;  /* 0x002bb00001027983 */ /* 0x000ea20000300800 */
[----:B------:R-:W-:-:S03]  /*763f0*/  F2FP.PACK_AB R13, R12, R13 ;  /* 0x0000000d0c0d723e */ /* 0x000fc600000000ff */
[----:B------:R-:W-:Y:S04]  /*76400*/  STL [R1+0xbf8], R28 ;  /* 0x000bf81c01007387 */ /* 0x000fe80000100800 */
[----:B------:R-:W-:Y:S01]  /*76410*/  STL [R1+0xbf4], R13 ;  /* 0x000bf40d01007387 */ /* 0x000fe20000100800 */
[----:B--2---:R-:W-:Y:S02]  /*76420*/  F2FP.PACK_AB R12, R9, R2 ;  /* 0x00000002090c723e */ /* 0x004fe400000000ff */
[----:B------:R-:W-:Y:S02]  /*76430*/  F2FP.PACK_AB R9, R29, R0 ;  /* 0x000000001d09723e */ /* 0x000fe400000000ff */
[----:B---3--:R-:W-:Y:S02]  /*76440*/  F2FP.PACK_AB R2, R8, R4 ;  /* 0x000000040802723e */ /* 0x008fe400000000ff */
[----:B----4-:R-:W-:Y:S01]  /*76450*/  F2FP.PACK_AB R0, R5, R3 ;  /* 0x000000030500723e */ /* 0x010fe200000000ff */
[----:B------:R-:W-:Y:S01]  /*76460*/  STL [R1+0xbf0], R12 ;  /* 0x000bf00c01007387 */ /* 0x000fe20000100800 */
[----:B------:R-:W-:-:S03]  /*76470*/  F2FP.PACK_AB R3, R16, R17 ;  /* 0x000000111003723e */ /* 0x000fc600000000ff */
[----:B------:R-:W-:Y:S04]  /*76480*/  STL [R1+0xbec], R9 ;  /* 0x000bec0901007387 */ /* 0x000fe80000100800 */
[----:B------:R0:W-:Y:S04]  /*76490*/  STL [R1+0xbe8], R2 ;  /* 0x000be80201007387 */ /* 0x0001e80000100800 */
[----:B------:R1:W-:Y:S04]  /*764a0*/  STL [R1+0xbe4], R0 ;  /* 0x000be40001007387 */ /* 0x0003e80000100800 */
[----:B------:R2:W-:Y:S01]  /*764b0*/  STL [R1+0xbe0], R3 ;  /* 0x000be00301007387 */ /* 0x0005e20000100800 */
[----:B0-----:R-:W-:-:S02]  /*764c0*/  F2FP.PACK_AB R2, R18, R19 ;  /* 0x000000131202723e */ /* 0x001fc400000000ff */
[----:B-1----:R-:W-:-:S03]  /*764d0*/  F2FP.PACK_AB R0, R6, R7 ;  /* 0x000000070600723e */ /* 0x002fc600000000ff */
[----:B------:R0:W-:Y:S01]  /*764e0*/  STL [R1+0xbdc], R2 ;  /* 0x000bdc0201007387 */ /* 0x0001e20000100800 */
[----:B--2---:R-:W-:-:S03]  /*764f0*/  F2FP.PACK_AB R3, R10, R11 ;  /* 0x0000000b0a03723e */ /* 0x004fc600000000ff */
[----:B------:R1:W-:Y:S04]  /*76500*/  STL [R1+0xbd8], R0 ;  /* 0x000bd80001007387 */ /* 0x0003e80000100800 */
[----:B------:R2:W-:Y:S01]  /*76510*/  STL [R1+0xbd4], R3 ;  /* 0x000bd40301007387 */ /* 0x0005e20000100800 */
[----:B0-----:R-:W-:Y:S02]  /*76520*/  F2FP.PACK_AB R2, R14, R15 ;  /* 0x0000000f0e02723e */ /* 0x001fe400000000ff */
[----:B-1----:R-:W-:-:S03]  /*76530*/  F2FP.PACK_AB R0, R24, R25 ;  /* 0x000000191800723e */ /* 0x002fc600000000ff */
[----:B------:R0:W-:Y:S01]  /*76540*/  STL [R1+0xbd0], R2 ;  /* 0x000bd00201007387 */ /* 0x0001e20000100800 */
[----:B--2---:R-:W-:-:S03]  /*76550*/  F2FP.PACK_AB R3, R26, R27 ;  /* 0x0000001b1a03723e */ /* 0x004fc600000000ff */
[----:B------:R1:W-:Y:S04]  /*76560*/  STL [R1+0xbcc], R0 ;  /* 0x000bcc0001007387 */ /* 0x0003e80000100800 */
[----:B------:R-:W-:Y:S04]  /*76570*/  STL [R1+0xbc8], R3 ;  /* 0x000bc80301007387 */ /* 0x000fe80000100800 */
[----:B------:R-:W2:Y:S01]  /*76580*/  LDL.LU R28, [R1+0x138] ;  /* 0x00013800011c7983 */ /* 0x000ea20000300800 */
[----:B0-----:R-:W-:Y:S02]  /*76590*/  F2FP.PACK_AB R2, R20, R21 ;  /* 0x000000151402723e */ /* 0x001fe400000000ff */
[----:B-1----:R-:W-:-:S03]  /*765a0*/  F2FP.PACK_AB R0, R22, R23 ;  /* 0x000000171600723e */ /* 0x002fc600000000ff */
[----:B------:R-:W-:Y:S04]  /*765b0*/  STL [R1+0xbc4], R2 ;  /* 0x000bc40201007387 */ /* 0x000fe80000100800 */
[----:B--2---:R0:W-:Y:S04]  /*765c0*/  STL [R1+0x2b28], R28 ;  /* 0x002b281c01007387 */ /* 0x0041e80000100800 */
[----:B------:R-:W-:Y:S04]  /*765d0*/  STL [R1+0xbc0], R0 ;  /* 0x000bc00001007387 */ /* 0x000fe80000100800 */
[----:B0-----:R-:W2:Y:S04]  /*765e0*/  LDL.LU R28, [R1+0x128] ;  /* 0x00012800011c7983 */ /* 0x001ea80000300800 */
[----:B--2---:R0:W-:Y:S04]  /*765f0*/  STL [R1+0x2b30], R28 ;  /* 0x002b301c01007387 */ /* 0x0041e80000100800 */
        /* <DEDUP_REMOVED lines=31> */
[----:B------:R-:W3:Y:S04]  /*767f0*/  LDL.LU R12, [R1+0x14c] ;  /* 0x00014c00010c7983 */ /* 0x000ee80000300800 */
[----:B---3--:R0:W-:Y:S04]  /*76800*/  STL [R1+0x2b24], R12 ;  /* 0x002b240c01007387 */ /* 0x0081e80000100800 */
[----:B0-----:R-:W3:Y:S04]  /*76810*/  LDL.LU R12, [R1+0x13c] ;  /* 0x00013c00010c7983 */ /* 0x001ee80000300800 */
        /* <DEDUP_REMOVED lines=33> */
[----:B0-----:R-:W2:Y:S04]  /*76a30*/  LDL.LU R12, [R1+0xfac] ;  /* 0x000fac00010c7983 */ /* 0x001ea80000300800 */
[----:B------:R-:W3:Y:S04]  /*76a40*/  LDL.LU R13, [R1+0x148] ;  /* 0x00014800010d7983 */ /* 0x000ee80000300800 */
[----:B------:R-:W4:Y:S04]  /*76a50*/  LDL.LU R9, [R1+0x15c] ;  /* 0x00015c0001097983 */ /* 0x000f280000300800 */
[----:B------:R-:W4:Y:S04]  /*76a60*/  LDL.LU R2, [R1+0x158] ;  /* 0x0001580001027983 */ /* 0x000f280000300800 */
        /* <DEDUP_REMOVED lines=24> */
[----:B--2---:R-:W-:-:S03]  /*76bf0*/  F2FP.PACK_AB R28, R12, R28 ;  /* 0x0000001c0c1c723e */ /* 0x004fc600000000ff */
        /* <DEDUP_REMOVED lines=68> */
[----:B------:R-:W3:Y:S04]  /*77040*/  LDL.LU R12, [R1+0x2b24] ;  /* 0x002b2400010c7983 */ /* 0x000ee80000300800 */
[----:B------:R-:W-:Y:S01]  /*77050*/  STL [R1+0xb78], R28 ;  /* 0x000b781c01007387 */ /* 0x000fe20000100800 */
[----:B---3--:R-:W-:Y:S02]  /*77060*/  F2FP.PACK_AB R13, R12, R13 ;  /* 0x0000000d0c0d723e */ /* 0x008fe400000000ff */
[----:B----4-:R-:W-:Y:S02]  /*77070*/  F2FP.PACK_AB R12, R9, R2 ;  /* 0x00000002090c723e */ /* 0x010fe400000000ff */
[----:B------:R-:W-:Y:S02]  /*77080*/  F2FP.PACK_AB R9, R29, R0 ;  /* 0x000000001d09723e */ /* 0x000fe400000000ff */
[----:B------:R-:W-:Y:S01]  /*77090*/  F2FP.PACK_AB R2, R8, R4 ;  /* 0x000000040802723e */ /* 0x000fe200000000ff */
[----:B------:R-:W-:Y:S01]  /*770a0*/  STL [R1+0xb74], R13 ;  /* 0x000b740d01007387 */ /* 0x000fe20000100800 */
[----:B------:R-:W-:-:S02]  /*770b0*/  F2FP.PACK_AB R0, R5, R3 ;  /* 0x000000030500723e */ /* 0x000fc400000000ff */
[----:B------:R-:W-:Y:S01]  /*770c0*/  F2FP.PACK_AB R3, R16, R17 ;  /* 0x000000111003723e */ /* 0x000fe200000000ff */
[----:B------:R-:W-:Y:S04]  /*770d0*/  STL [R1+0xb70], R12 ;  /* 0x000b700c01007387 */ /* 0x000fe80000100800 */
        /* <DEDUP_REMOVED lines=774> */
[----:B------:R-:W2:Y:S03]  /*7a140*/  LDL.LU R12, [R1+0x2904] ;  /* 0x00290400010c7983 */ /* 0x000ea60000300800 */
[----:B------:R0:W-:Y:S02]  /*7a150*/  STL [R1+0x800], R28 ;  /* 0x0008001c01007387 */ /* 0x0001e40000100800 */
[----:B0-----:R-:W2:Y:S02]  /*7a160*/  LDL.LU R28, [R1+0x2900] ;  /* 0x00290000011c7983 */ /* 0x001ea40000300800 */
[----:B--2---:R-:W-:Y:S02]  /*7a170*/  F2FP.PACK_AB R28, R12, R28 ;  /* 0x0000001c0c1c723e */ /* 0x004fe400000000ff */
[----:B------:R-:W2:Y:S03]  /*7a180*/  LDL.LU R12, [R1+0x28fc] ;  /* 0x0028fc00010c7983 */ /* 0x000ea60000300800 */
[----:B------:R0:W-:Y:S02]  /*7a190*/  STL [R1+0x7fc], R28 ;  /* 0x0007fc1c01007387 */ /* 0x0001e40000100800 */
[----:B0-----:R-:W2:Y:S02]  /*7a1a0*/  LDL.LU R28, [R1+0x28f8] ;  /* 0x0028f800011c7983 */ /* 0x001ea40000300800 */
[----:B--2---:R-:W-:-:S02]  /*7a1b0*/  F2FP.PACK_AB R28, R12, R28 ;  /* 0x0000001c0c1c723e */ /* 0x004fc400000000ff */
[----:B------:R-:W3:Y:S03]  /*7a1c0*/  LDL.LU R12, [R1+0x28f4] ;  /* 0x0028f400010c7983 */ /* 0x000ee60000300800 */
[----:B------:R-:W-:Y:S01]  /*7a1d0*/  STL [R1+0x7f8], R28 ;  /* 0x0007f81c01007387 */ /* 0x000fe20000100800 */
[----:B---3--:R-:W-:Y:S01]  /*7a1e0*/  F2FP.PACK_AB R13, R12, R13 ;  /* 0x0000000d0c0d723e */ /* 0x008fe200000000ff */
[----:B----4-:R-:W-:Y:S01]  /*7a1f0*/  F2FP.PACK_AB R12, R9, R2 ;  /* 0x00000002090c723e */ /* 0x010fe200000000ff */
[----:B------:R-:W-:Y:S02]  /*7a200*/  F2FP.PACK_AB R9, R29, R0 ;  /* 0x000000001d09723e */ /* 0x000fe400000000ff */
[----:B------:R-:W-:Y:S01]  /*7a210*/  F2FP.PACK_AB R2, R8, R4 ;  /* 0x000000040802723e */ /* 0x000fe200000000ff */
[----:B------:R-:W-:Y:S01]  /*7a220*/  F2FP.PACK_AB R0, R5, R3 ;  /* 0x000000030500723e */ /* 0x000fe200000000ff */
[----:B------:R-:W-:Y:S01]  /*7a230*/  STL [R1+0x7f4], R13 ;  /* 0x0007f40d01007387 */ /* 0x000fe20000100800 */
[----:B------:R-:W-:Y:S01]  /*7a240*/  F2FP.PACK_AB R3, R16, R17 ;  /* 0x000000111003723e */ /* 0x000fe200000000ff */
[----:B------:R-:W-:Y:S02]  /*7a250*/  STL [R1+0x7f0], R12 ;  /* 0x0007f00c01007387 */ /* 0x000fe40000100800 */
[----:B------:R-:W-:Y:S01]  /*7a260*/  STL [R1+0x7ec], R9 ;  /* 0x0007ec0901007387 */ /* 0x000fe20000100800 */
[----:B------:R0:W-:Y:S01]  /*7a270*/  STL [R1+0x7e8], R2 ;  /* 0x0007e80201007387 */ /* 0x0001e20000100800 */
[----:B------:R1:W-:Y:S02]  /*7a280*/  STL [R1+0x7e4], R0 ;  /* 0x0007e40001007387 */ /* 0x0003e40000100800 */
[----:B------:R2:W-:Y:S01]  /*7a290*/  STL [R1+0x7e0], R3 ;  /* 0x0007e00301007387 */ /* 0x0005e20000100800 */
[----:B0-----:R-:W-:-:S02]  /*7a2a0*/  F2FP.PACK_AB R2, R18, R19 ;  /* 0x000000131202723e */ /* 0x001fc400000000ff */
[----:B-1----:R-:W-:Y:S02]  /*7a2b0*/  F2FP.PACK_AB R0, R6, R7 ;  /* 0x000000070600723e */ /* 0x002fe400000000ff */
[----:B--2---:R-:W-:Y:S01]  /*7a2c0*/  F2FP.PACK_AB R3, R10, R11 ;  /* 0x0000000b0a03723e */ /* 0x004fe200000000ff */
[----:B------:R0:W-:Y:S02]  /*7a2d0*/  STL [R1+0x7dc], R2 ;  /* 0x0007dc0201007387 */ /* 0x0001e40000100800 */
[----:B------:R1:W-:Y:S02]  /*7a2e0*/  STL [R1+0x7d8], R0 ;  /* 0x0007d80001007387 */ /* 0x0003e40000100800 */
[----:B------:R2:W-:Y:S01]  /*7a2f0*/  STL [R1+0x7d4], R3 ;  /* 0x0007d40301007387 */ /* 0x0005e20000100800 */
[----:B0-----:R-:W-:Y:S02]  /*7a300*/  F2FP.PACK_AB R2, R14, R15 ;  /* 0x0000000f0e02723e */ /* 0x001fe400000000ff */
[----:B-1----:R-:W-:-:S02]  /*7a310*/  F2FP.PACK_AB R0, R24, R25 ;  /* 0x000000191800723e */ /* 0x002fc400000000ff */
[----:B--2---:R-:W-:Y:S01]  /*7a320*/  F2FP.PACK_AB R3, R26, R27 ;  /* 0x0000001b1a03723e */ /* 0x004fe200000000ff */
[----:B------:R0:W-:Y:S02]  /*7a330*/  STL [R1+0x7d0], R2 ;  /* 0x0007d00201007387 */ /* 0x0001e40000100800 */
[----:B------:R1:W-:Y:S02]  /*7a340*/  STL [R1+0x72c], R0 ;  /* 0x00072c0001007387 */ /* 0x0003e40000100800 */
[----:B------:R-:W-:Y:S02]  /*7a350*/  STL [R1+0x728], R3 ;  /* 0x0007280301007387 */ /* 0x000fe40000100800 */
[----:B------:R-:W2:Y:S01]  /*7a360*/  LDL.LU R28, [R1+0x4e8] ;  /* 0x0004e800011c7983 */ /* 0x000ea20000300800 */
[----:B0-----:R-:W-:Y:S02]  /*7a370*/  F2FP.PACK_AB R2, R20, R21 ;  /* 0x000000151402723e */ /* 0x001fe400000000ff */
[----:B-1----:R-:W-:-:S03]  /*7a380*/  F2FP.PACK_AB R0, R22, R23 ;  /* 0x000000171600723e */ /* 0x002fc600000000ff */
[----:B------:R-:W-:Y:S04]  /*7a390*/  STL [R1+0x724], R2 ;  /* 0x0007240201007387 */ /* 0x000fe80000100800 */
[----:B--2---:R0:W-:Y:S01]  /*7a3a0*/  STL [R1+0x286c], R28 ;  /* 0x00286c1c01007387 */ /* 0x0041e20000100800 */
[----:B------:R-:W-:Y:S03]  /*7a3b0*/  STL [R1+0x720], R0 ;  /* 0x0007200001007387 */ /* 0x000fe60000100800 */
        /* <DEDUP_REMOVED lines=32> */
[----:B0-----:R-:W2:Y:S01]  /*7a5c0*/  LDL.LU R28, [R1+0x13a8] ;  /* 0x0013a800011c7983 */ /* 0x001ea20000300800 */
[----:B------:R-:W3:Y:S03]  /*7a5d0*/  LDL.LU R12, [R1+0x4fc] ;  /* 0x0004fc00010c7983 */ /* 0x000ee60000300800 */
        /* <DEDUP_REMOVED lines=35> */
[----:B0-----:R-:W2:Y:S01]  /*7a810*/  LDL.LU R12, [R1+0x13ac] ;  /* 0x0013ac00010c7983 */ /* 0x001ea20000300800 */
[----:B------:R-:W3:Y:S02]  /*7a820*/  LDL.LU R13, [R1+0x4f8] ;  /* 0x0004f800010d7983 */ /* 0x000ee40000300800 */
[----:B------:R-:W4:Y:S02]  /*7a830*/  LDL.LU R9, [R1+0x50c] ;  /* 0x00050c0001097983 */ /* 0x000f240000300800 */
[----:B------:R-:W4:Y:S01]  /*7a840*/  LDL.LU R2, [R1+0x508] ;  /* 0x0005080001027983 */ /* 0x000f220000300800 */
        /* <DEDUP_REMOVED lines=93> */
[----:B------:R-:W3:Y:S03]  /*7ae20*/  LDL.LU R12, [R1+0x2868] ;  /* 0x00286800010c7983 */ /* 0x000ee60000300800 */
[----:B------:R-:W-:Y:S01]  /*7ae30*/  STL [R1+0x6d8], R28 ;  /* 0x0006d81c01007387 */ /* 0x000fe20000100800 */
[----:B---3--:R-:W-:Y:S01]  /*7ae40*/  F2FP.PACK_AB R13, R12, R13 ;  /* 0x0000000d0c0d723e */ /* 0x008fe200000000ff */
[----:B----4-:R-:W-:Y:S01]  /*7ae50*/  F2FP.PACK_AB R12, R9, R2 ;  /* 0x00000002090c723e */ /* 0x010fe200000000ff */
[----:B------:R-:W-:-:S02]  /*7ae60*/  F2FP.PACK_AB R9, R29, R0 ;  /* 0x000000001d09723e */ /* 0x000fc400000000ff */
        /* <DEDUP_REMOVED lines=1645> */
[----:B------:R-:W3:Y:S03]  /*81540*/  LDL.LU R5, [R1+0x1578] ;  /* 0x0015780001057983 */ /* 0x000ee60000300800 */
[----:B---3--:R0:W-:Y:S04]  /*81550*/  STL [R1+0x23c0], R5 ;  /* 0x0023c00501007387 */ /* 0x0081e80000100800 */
[----:B0-----:R-:W3:Y:S01]  /*81560*/  LDL.LU R5, [R1+0x156c] ;  /* 0x00156c0001057983 */ /* 0x001ee20000300800 */
[----:B------:R-:W4:Y:S03]  /*81570*/  LDL.LU R4, [R1+0x15a8] ;  /* 0x0015a80001047983 */ /* 0x000f260000300800 */
[----:B----4-:R0:W-:Y:S04]  /*81580*/  STL [R1+0x23bc], R4 ;  /* 0x0023bc0401007387 */ /* 0x0101e80000100800 */
[----:B0-----:R-:W4:Y:S01]  /*81590*/  LDL.LU R4, [R1+0x157c] ;  /* 0x00157c0001047983 */ /* 0x001f220000300800 */
[----:B------:R-:W2:Y:S03]  /*815a0*/  LDL.LU R11, [R1+0x1550] ;  /* 0x00155000010b7983 */ /* 0x000ea60000300800 */
[----:B--2---:R0:W-:Y:S04]  /*815b0*/  STL [R1+0x23b8], R11 ;  /* 0x0023b80b01007387 */ /* 0x0041e80000100800 */
[----:B0-----:R-:W2:Y:S01]  /*815c0*/  LDL.LU R11, [R1+0x15ac] ;  /* 0x0015ac00010b7983 */ /* 0x001ea20000300800 */
[----:B------:R-:W2:Y:S03]  /*815d0*/  LDL.LU R9, [R1+0x1564] ;  /* 0x0015640001097983 */ /* 0x000ea60000300800 */
[----:B--2---:R0:W-:Y:S04]  /*815e0*/  STL [R1+0x23b4], R9 ;  /* 0x0023b40901007387 */ /* 0x0041e80000100800 */
[----:B0-----:R-:W2:Y:S01]  /*815f0*/  LDL.LU R9, [R1+0x1554] ;  /* 0x0015540001097983 */ /* 0x001ea20000300800 */
[----:B------:R-:W2:Y:S02]  /*81600*/  LDL.LU R10, [R1+0x1560] ;  /* 0x00156000010a7983 */ /* 0x000ea40000300800 */
[----:B------:R-:W2:Y:S02]  /*81610*/  LDL.LU R8, [R1+0x15a0] ;  /* 0x0015a00001087983 */ /* 0x000ea40000300800 */
[----:B--2---:R0:W-:Y:S04]  /*81620*/  STL [R1+0x23ac], R8 ;  /* 0x0023ac0801007387 */ /* 0x0041e80000100800 */
[----:B0-----:R-:W2:Y:S01]  /*81630*/  LDL.LU R8, [R1+0x1574] ;  /* 0x0015740001087983 */ /* 0x001ea20000300800 */
        /* <DEDUP_REMOVED lines=29> */
[----:B------:R-:W2:Y:S01]  /*81810*/  LDL.LU R28, [R1+0xa1c] ;  /* 0x000a1c00011c7983 */ /* 0x000ea20000300800 */
[----:B------:R-:W-:-:S02]  /*81820*/  F2FP.PACK_AB R7, R6, R7 ;  /* 0x000000070607723e */ /* 0x000fc400000000ff */
        /* <DEDUP_REMOVED lines=40> */
[----:B------:R0:W-:Y:S02]  /*81ab0*/  STL [R1], R7 ;  /* 0x0000000701007387 */ /* 0x0001e40000100800 */
[----:B0-----:R-:W2:Y:S02]  /*81ac0*/  LDL.LU R7, [R1+0x23c8] ;  /* 0x0023c80001077983 */ /* 0x001ea40000300800 */
[----:B--2---:R-:W-:Y:S02]  /*81ad0*/  F2FP.PACK_AB R7, R6, R7 ;  /* 0x000000070607723e */ /* 0x004fe400000000ff */
[----:B------:R-:W3:Y:S02]  /*81ae0*/  LDL.LU R6, [R1+0x23c4] ;  /* 0x0023c40001067983 */ /* 0x000ee40000300800 */
[----:B---3--:R-:W-:-:S02]  /*81af0*/  F2FP.PACK_AB R6, R5, R6 ;  /* 0x000000060506723e */ /* 0x008fc400000000ff */
[----:B------:R-:W4:Y:S02]  /*81b00*/  LDL.LU R5, [R1+0x23c0] ;  /* 0x0023c00001057983 */ /* 0x000f240000300800 */
[----:B----4-:R-:W-:Y:S02]  /*81b10*/  F2FP.PACK_AB R5, R4, R5 ;  /* 0x000000050405723e */ /* 0x010fe400000000ff */
[----:B------:R-:W2:Y:S02]  /*81b20*/  LDL.LU R4, [R1+0x23bc] ;  /* 0x0023bc0001047983 */ /* 0x000ea40000300800 */
[----:B--2---:R-:W-:Y:S02]  /*81b30*/  F2FP.PACK_AB R4, R11, R4 ;  /* 0x000000040b04723e */ /* 0x004fe400000000ff */
[----:B------:R-:W2:Y:S02]  /*81b40*/  LDL.LU R11, [R1+0x23b8] ;  /* 0x0023b800010b7983 */ /* 0x000ea40000300800 */
[----:B--2---:R-:W-:-:S02]  /*81b50*/  F2FP.PACK_AB R11, R9, R11 ;  /* 0x0000000b090b723e */ /* 0x004fc400000000ff */
[----:B------:R-:W2:Y:S02]  /*81b60*/  LDL.LU R9, [R1+0x23b4] ;  /* 0x0023b40001097983 */ /* 0x000ea40000300800 */
[----:B--2---:R-:W-:Y:S02]  /*81b70*/  F2FP.PACK_AB R10, R9, R10 ;  /* 0x0000000a090a723e */ /* 0x004fe400000000ff */
        /* <DEDUP_REMOVED lines=26> */
[----:B------:R-:W2:Y:S01]  /*81d20*/  LDL.LU R28, [R1+0x237c] ;  /* 0x00237c00011c7983 */ /* 0x000ea20000300800 */
[----:B------:R-:W-:Y:S02]  /*81d30*/  F2FP.PACK_AB R27, R2, R27 ;  /* 0x0000001b021b723e */ /* 0x000fe400000000ff */
[----:B------:R-:W-:-:S02]  /*81d40*/  F2FP.PACK_AB R26, R29, R26 ;  /* 0x0000001a1d1a723e */ /* 0x000fc400000000ff */
[----:B------:R-:W-:Y:S02]  /*81d50*/  F2FP.PACK_AB R25, R0, R25 ;  /* 0x000000190019723e */ /* 0x000fe400000000ff */
[----:B--2---:R-:W-:Y:S02]  /*81d60*/  F2FP.PACK_AB R20, R28, R20 ;  /* 0x000000141c14723e */ /* 0x004fe400000000ff */
[----:B------:R0:W5:Y:S01]  /*81d70*/  LDL.LU R28, [R1+0x2378] ;  /* 0x00237800011c7983 */ /* 0x0001620000300800 */
[----:B------:R-:W-:-:S03]  /*81d80*/  F2FP.PACK_AB R24, R3, R24 ;  /* 0x000000180318723e */ /* 0x000fc600000000ff */
.L_x_1:
[----:B0-----:R-:W2:Y:S01]  /*81d90*/  LDL.LU R0, [R1+0x2374] ;  /* 0x0023740001007983 */ /* 0x001ea20000300800 */
[C---:B-----5:R-:W-:Y:S02]  /*81da0*/  IADD3 R2, R28.reuse, 0x1, RZ ;  /* 0x000000011c027810 */ /* 0x060fe40007ffe0ff */
[----:B------:R-:W-:Y:S01]  /*81db0*/  IADD3 R3, R28, 0x2, RZ ;  /* 0x000000021c037810 */ /* 0x000fe20007ffe0ff */
[----:B------:R0:W-:Y:S04]  /*81dc0*/  STL [R1+0x29d0], R7 ;  /* 0x0029d00701007387 */ /* 0x0001e80000100800 */
[----:B------:R-:W-:Y:S01]  /*81dd0*/  BAR.SYNC.DEFER_BLOCKING 0x0 ;  /* 0x0000000000007b1d */ /* 0x000fe20000010000 */
[----:B------:R-:W-:-:S02]  /*81de0*/  ISETP.GE.AND P5, PT, R2, c[0x0][0x17c], PT ;  /* 0x00005f0002007a0c */ /* 0x000fc40003fa6270 */
[----:B------:R-:W-:Y:S02]  /*81df0*/  ISETP.GE.AND P4, PT, R3, c[0x0][0x17c], PT ;  /* 0x00005f0003007a0c */ /* 0x000fe40003f86270 */
[----:B------:R-:W-:Y:S01]  /*81e00*/  IADD3 R3, R28, 0x4, RZ ;  /* 0x000000041c037810 */ /* 0x000fe20007ffe0ff */
[----:B0-----:R-:W0:Y:S02]  /*81e10*/  S2R R7, SR_TID.X ;  /* 0x0000000000077919 */ /* 0x001e240000002100 */
[C---:B0-----:R-:W-:Y:S02]  /*81e20*/  IMAD.SHL.U32 R29, R7.reuse, 0x4, RZ ;  /* 0x00000004071d7824 */ /* 0x041fe400078e00ff */
[----:B------:R-:W-:Y:S01]  /*81e30*/  IMAD.SHL.U32 R2, R7, 0x400, RZ ;  /* 0x0000040007027824 */ /* 0x000fe200078e00ff */
[----:B--2---:R-:W-:-:S04]  /*81e40*/  LOP3.LUT R0, R0, 0x60, RZ, 0xc0, !PT ;  /* 0x0000006000007812 */ /* 0x004fc800078ec0ff */
[----:B------:R-:W-:Y:S01]  /*81e50*/  LOP3.LUT R0, R0, 0x70, R29, 0x78, !PT ;  /* 0x0000007000007812 */ /* 0x000fe200078e781d */
[----:B------:R-:W-:Y:S01]  /*81e60*/  IMAD.SHL.U32 R29, R7, 0x40, RZ ;  /* 0x00000040071d7824 */ /* 0x000fe200078e00ff */
[----:B------:R-:W-:Y:S02]  /*81e70*/  LOP3.LUT R7, R2, 0x6000, RZ, 0xc0, !PT ;  /* 0x0000600002077812 */ /* 0x000fe400078ec0ff */
[----:B------:R-:W-:Y:S02]  /*81e80*/  IADD3 R2, R28, 0x3, RZ ;  /* 0x000000031c027810 */ /* 0x000fe40007ffe0ff */
[----:B------:R-:W-:-:S04]  /*81e90*/  LOP3.LUT R29, R29, 0x1800, RZ, 0xc0, !PT ;  /* 0x000018001d1d7812 */ /* 0x000fc800078ec0ff */
[----:B------:R-:W-:Y:S02]  /*81ea0*/  IADD3 R0, R0, R7, R29 ;  /* 0x0000000700007210 */ /* 0x000fe40007ffe01d */
[----:B------:R-:W2:Y:S01]  /*81eb0*/  LDL.LU R7, [R1+0x29d0] ;  /* 0x0029d00001077983 */ /* 0x000ea20000300800 */
[----:B------:R-:W-:Y:S02]  /*81ec0*/  ISETP.GE.AND P0, PT, R2, c[0x0][0x17c], PT ;  /* 0x00005f0002007a0c */ /* 0x000fe40003f06270 */
[----:B------:R-:W-:Y:S01]  /*81ed0*/  ISETP.GE.AND P6, PT, R3, c[0x0][0x17c], PT ;  /* 0x00005f0003007a0c */ /* 0x000fe20003fc6270 */
[----:B------:R-:W-:Y:S04]  /*81ee0*/  STS.128 [R0], R24 ;  /* 0x0000001800007388 */ /* 0x000fe80000000c00 */
[----:B------:R0:W-:Y:S04]  /*81ef0*/  STL [R1+0x23e0], R24 ;  /* 0x0023e01801007387 */ /* 0x0001e80000100800 */
[----:B------:R-:W-:Y:S04]  /*81f00*/  STS.128 [R0+0x100], R16 ;  /* 0x0001001000007388 */ /* 0x000fe80000000c00 */
[----:B------:R-:W-:Y:S04]  /*81f10*/  STS.128 [R0+0x180], R12 ;  /* 0x0001800c00007388 */ /* 0x000fe80000000c00 */
[----:B0-----:R-:W3:Y:S04]  /*81f20*/  LDL.LU R24, [R1+0x90] ;  /* 0x0000900001187983 */ /* 0x001ee80000300800 */
[----:B------:R-:W3:Y:S04]  /*81f30*/  LDL.LU R25, [R1+0x94] ;  /* 0x0000940001197983 */ /* 0x000ee80000300800 */
[----:B------:R-:W4:Y:S04]  /*81f40*/  LDL.LU R26, [R1+0x98] ;  /* 0x00009800011a7983 */ /* 0x000f280000300800 */
[----:B------:R-:W4:Y:S04]  /*81f50*/  LDL.LU R27, [R1+0x9c] ;  /* 0x00009c00011b7983 */ /* 0x000f280000300800 */
[----:B------:R-:W-:Y:S04]  /*81f60*/  STS.128 [R0+0x200], R8 ;  /* 0x0002000800007388 */ /* 0x000fe80000000c00 */
[----:B------:R-:W0:Y:S04]  /*81f70*/  S2R R2, SR_TID.X ;  /* 0x0000000000027919 */ /* 0x000e280000002100 */
[----:B------:R-:W1:Y:S04]  /*81f80*/  S2R R29, SR_TID.X ;  /* 0x00000000001d7919 */ /* 0x000e680000002100 */
[----:B------:R-:W-:Y:S01]  /*81f90*/  STS.128 [R0+0x80], R20 ;  /* 0x0000801400007388 */ /* 0x000fe20000000c00 */
[----:B0-----:R-:W-:Y:S01]  /*81fa0*/  IMAD.SHL.U32 R2, R2, 0x1000, RZ ;  /* 0x0000100002027824 */ /* 0x001fe200078e00ff */
[----:B-1----:R-:W-:-:S04]  /*81fb0*/  LOP3.LUT R29, R29, 0x7f, RZ, 0xc0, !PT ;  /* 0x0000007f1d1d7812 */ /* 0x002fc800078ec0ff */
[----:B------:R-:W-:-:S05]  /*81fc0*/  LOP3.LUT R2, R2, 0x6000, RZ, 0xc0, !PT ;  /* 0x0000600002027812 */ /* 0x000fca00078ec0ff */
[----:B------:R-:W-:Y:S01]  /*81fd0*/  IMAD R2, R29, 0x10, R2 ;  /* 0x000000101d027824 */ /* 0x000fe200078e0202 */
[----:B----4-:R-:W-:Y:S04]  /*81fe0*/  STL.64 [R1+0x2988], R26 ;  /* 0x0029881a01007387 */ /* 0x010fe80000100a00 */
[----:B---3--:R0:W-:Y:S04]  /*81ff0*/  STL.64 [R1+0x2980], R24 ;  /* 0x0029801801007387 */ /* 0x0081e80000100a00 */
[----:B0-----:R-:W3:Y:S04]  /*82000*/  LDL.LU R24, [R1+0x40] ;  /* 0x0000400001187983 */ /* 0x001ee80000300800 */
[----:B------:R-:W3:Y:S04]  /*82010*/  LDL.LU R25, [R1+0x44] ;  /* 0x0000440001197983 */ /* 0x000ee80000300800 */
[----:B------:R-:W4:Y:S04]  /*82020*/  LDL.LU R26, [R1+0x48] ;  /* 0x00004800011a7983 */ /* 0x000f280000300800 */
[----:B------:R-:W4:Y:S04]  /*82030*/  LDL.LU R27, [R1+0x4c] ;  /* 0x00004c00011b7983 */ /* 0x000f280000300800 */
        /* <DEDUP_REMOVED lines=20> */
[----:B0-----:R-:W3:Y:S04]  /*82180*/  LDL.LU R24, [R1] ;  /* 0x0000000001187983 */ /* 0x001ee80000300800 */
[----:B------:R-:W3:Y:S04]  /*82190*/  LDL.LU R25, [R1+0x4] ;  /* 0x0000040001197983 */ /* 0x000ee80000300800 */
[----:B------:R-:W3:Y:S04]  /*821a0*/  LDL.LU R26, [R1+0x8] ;  /* 0x00000800011a7983 */ /* 0x000ee80000300800 */
[----:B------:R-:W3:Y:S04]  /*821b0*/  LDL.LU R27, [R1+0xc] ;  /* 0x00000c00011b7983 */ /* 0x000ee80000300800 */
[----:B------:R-:W4:Y:S04]  /*821c0*/  LDL.LU R16, [R1+0x80] ;  /* 0x0000800001107983 */ /* 0x000f280000300800 */
        /* <DEDUP_REMOVED lines=11> */
[----:B--2---:R0:W-:Y:S04]  /*82280*/  STS.128 [R0+0x280], R4 ;  /* 0x0002800400007388 */ /* 0x0041e80000000c00 */
[----:B0-----:R-:W2:Y:S04]  /*82290*/  LDL.LU R4, [R1+0x50] ;  /* 0x0000500001047983 */ /* 0x001ea80000300800 */
[----:B------:R-:W2:Y:S04]  /*822a0*/  LDL.LU R5, [R1+0x54] ;  /* 0x0000540001057983 */ /* 0x000ea80000300800 */
[----:B------:R-:W2:Y:S04]  /*822b0*/  LDL.LU R6, [R1+0x58] ;  /* 0x0000580001067983 */ /* 0x000ea80000300800 */
[----:B------:R-:W2:Y:S04]  /*822c0*/  LDL.LU R7, [R1+0x5c] ;  /* 0x00005c0001077983 */ /* 0x000ea80000300800 */
[----:B---3--:R0:W-:Y:S04]  /*822d0*/  STS.128 [R0+0x300], R24 ;  /* 0x0003001800007388 */ /* 0x0081e80000000c00 */
[----:B0-----:R-:W3:Y:S04]  /*822e0*/  LDL.LU.64 R26, [R1+0x29c8] ;  /* 0x0029c800011a7983 */ /* 0x001ee80000300a00 */
[----:B------:R-:W3:Y:S04]  /*822f0*/  LDL.LU.64 R24, [R1+0x29c0] ;  /* 0x0029c00001187983 */ /* 0x000ee80000300a00 */
        /* <DEDUP_REMOVED lines=12> */
[----:B--2---:R-:W-:Y:S04]  /*823c0*/  STS.128 [R0+0x580], R4 ;  /* 0x0005800400007388 */ /* 0x004fe80000000c00 */
[----:B----4-:R-:W-:Y:S04]  /*823d0*/  STS.128 [R0+0x600], R8 ;  /* 0x0006000800007388 */ /* 0x010fe80000000c00 */
[----:B------:R-:W-:Y:S04]  /*823e0*/  STS.128 [R0+0x680], R12 ;  /* 0x0006800c00007388 */ /* 0x000fe80000000c00 */
[----:B------:R-:W-:Y:S04]  /*823f0*/  STS.128 [R0+0x700], R16 ;  /* 0x0007001000007388 */ /* 0x000fe80000000c00 */
[----:B---3--:R-:W-:Y:S04]  /*82400*/  STS.128 [R0+0x780], R24 ;  /* 0x0007801800007388 */ /* 0x008fe80000000c00 */
[----:B------:R-:W-:Y:S06]  /*82410*/  BAR.SYNC.DEFER_BLOCKING 0x0 ;  /* 0x0000000000007b1d */ /* 0x000fec0000010000 */
[----:B------:R-:W0:Y:S02]  /*82420*/  LDS.128 R8, [R2] ;  /* 0x0000000002087984 */ /* 0x000e240000000c00 */
[----:B0-----:R-:W-:-:S02]  /*82430*/  IMAD.MOV.U32 R19, RZ, RZ, R8 ;  /* 0x000000ffff137224 */ /* 0x001fc400078e0008 */
[----:B------:R-:W-:Y:S04]  /*82440*/  STL [R1+0x44], R9 ;  /* 0x0000440901007387 */ /* 0x000fe80000100800 */
[----:B------:R-:W-:Y:S04]  /*82450*/  STL.64 [R1+0x48], R10 ;  /* 0x0000480a01007387 */ /* 0x000fe80000100a00 */
[----:B------:R-:W-:Y:S04]  /*82460*/  STL [R1+0x28a8], R19 ;  /* 0x0028a81301007387 */ /* 0x000fe80000100800 */
[----:B------:R-:W0:Y:S04]  /*82470*/  LDS.128 R16, [R2+0x800] ;  /* 0x0008000002107984 */ /* 0x000e280000000c00 */
[----:B------:R-:W1:Y:S04]  /*82480*/  LDS.128 R8, [R2+0x1000] ;  /* 0x0010000002087984 */ /* 0x000e680000000c00 */
[----:B------:R-:W2:Y:S04]  /*82490*/  LDL.LU R12, [R1+0x180] ;  /* 0x00018000010c7983 */ /* 0x000ea80000300800 */
[----:B0-----:R-:W-:Y:S04]  /*824a0*/  STL.64 [R1+0x1f0], R16 ;  /* 0x0001f01001007387 */ /* 0x001fe80000100a00 */
[----:B------:R-:W-:Y:S04]  /*824b0*/  STL.64 [R1+0x1f8], R18 ;  /* 0x0001f81201007387 */ /* 0x000fe80000100a00 */
[----:B-1----:R0:W-:Y:S04]  /*824c0*/  STL.64 [R1+0x2c0], R8 ;  /* 0x0002c00801007387 */ /* 0x0021e80000100a00 */
[----:B------:R1:W-:Y:S04]  /*824d0*/  STL.64 [R1+0x2c8], R10 ;  /* 0x0002c80a01007387 */ /* 0x0003e80000100a00 */
[----:B------:R-:W2:Y:S04]  /*824e0*/  LDL.LU R13, [R1+0x184] ;  /* 0x00018400010d7983 */ /* 0x000ea80000300800 */
[----:B------:R-:W3:Y:S04]  /*824f0*/  LDL.LU R14, [R1+0x188] ;  /* 0x00018800010e7983 */ /* 0x000ee80000300800 */
[----:B------:R-:W3:Y:S04]  /*82500*/  LDL.LU R15, [R1+0x18c] ;  /* 0x00018c00010f7983 */ /* 0x000ee80000300800 */
[----:B---3--:R-:W-:Y:S04]  /*82510*/  STL.64 [R1+0x28b8], R14 ;  /* 0x0028b80e01007387 */ /* 0x008fe80000100a00 */
[----:B--2---:R-:W-:Y:S04]  /*82520*/  STL.64 [R1+0x28b0], R12 ;  /* 0x0028b00c01007387 */ /* 0x004fe80000100a00 */
[----:B0-----:R-:W2:Y:S04]  /*82530*/  LDL.LU R8, [R1+0x170] ;  /* 0x0001700001087983 */ /* 0x001ea80000300800 */
[----:B------:R-:W2:Y:S04]  /*82540*/  LDL.LU R9, [R1+0x174] ;  /* 0x0001740001097983 */ /* 0x000ea80000300800 */
[----:B-1----:R-:W3:Y:S04]  /*82550*/  LDL.LU R10, [R1+0x178] ;  /* 0x00017800010a7983 */ /* 0x002ee80000300800 */
[----:B------:R-:W3:Y:S04]  /*82560*/  LDL.LU R11, [R1+0x17c] ;  /* 0x00017c00010b7983 */ /* 0x000ee80000300800 */
[----:B---3--:R-:W-:Y:S04]  /*82570*/  STL.64 [R1+0x28c8], R10 ;  /* 0x0028c80a01007387 */ /* 0x008fe80000100a00 */
[----:B--2---:R0:W-:Y:S04]  /*82580*/  STL.64 [R1+0x28c0], R8 ;  /* 0x0028c00801007387 */ /* 0x0041e80000100a00 */
[----:B------:R-:W2:Y:S04]  /*82590*/  LDL.LU R16, [R1+0x160] ;  /* 0x0001600001107983 */ /* 0x000ea80000300800 */
[----:B------:R-:W2:Y:S04]  /*825a0*/  LDL.LU R17, [R1+0x164] ;  /* 0x0001640001117983 */ /* 0x000ea80000300800 */
[----:B------:R-:W3:Y:S04]  /*825b0*/  LDL.LU R18, [R1+0x168] ;  /* 0x0001680001127983 */ /* 0x000ee80000300800 */
[----:B------:R-:W3:Y:S04]  /*825c0*/  LDL.LU R19, [R1+0x16c] ;  /* 0x00016c0001137983 */ /* 0x000ee80000300800 */
[----:B---3--:R-:W-:Y:S04]  /*825d0*/  STL.64 [R1+0x28d8], R18 ;  /* 0x0028d81201007387 */ /* 0x008fe80000100a00 */
[----:B--2---:R1:W-:Y:S04]  /*825e0*/  STL.64 [R1+0x28d0], R16 ;  /* 0x0028d01001007387 */ /* 0x0043e80000100a00 */
[----:B0-----:R-:W2:Y:S04]  /*825f0*/  LDL.LU R8, [R1+0x140] ;  /* 0x0001400001087983 */ /* 0x001ea80000300800 */
[----:B------:R-:W2:Y:S04]  /*82600*/  LDL.LU R9, [R1+0x144] ;  /* 0x0001440001097983 */ /* 0x000ea80000300800 */
[----:B------:R-:W3:Y:S04]  /*82610*/  LDL.LU R10, [R1+0x148] ;  /* 0x00014800010a7983 */ /* 0x000ee80000300800 */
[----:B------:R-:W3:Y:S04]  /*82620*/  LDL.LU R11, [R1+0x14c] ;  /* 0x00014c00010b7983 */ /* 0x000ee80000300800 */
[----:B---3--:R-:W-:Y:S04]  /*82630*/  STL.64 [R1+0x28e8], R10 ;  /* 0x0028e80a01007387 */ /* 0x008fe80000100a00 */
[----:B--2---:R0:W-:Y:S04]  /*82640*/  STL.64 [R1+0x28e0], R8 ;  /* 0x0028e00801007387 */ /* 0x0041e80000100a00 */
[----:B-1----:R-:W2:Y:S04]  /*82650*/  LDL.LU R16, [R1+0x130] ;  /* 0x0001300001107983 */ /* 0x002ea80000300800 */
[----:B------:R-:W2:Y:S04]  /*82660*/  LDL.LU R17, [R1+0x134] ;  /* 0x0001340001117983 */ /* 0x000ea80000300800 */
[----:B------:R-:W3:Y:S04]  /*82670*/  LDL.LU R18, [R1+0x138] ;  /* 0x0001380001127983 */ /* 0x000ee80000300800 */
[----:B------:R-:W3:Y:S04]  /*82680*/  LDL.LU R19, [R1+0x13c] ;  /* 0x00013c0001137983 */ /* 0x000ee80000300800 */
[----:B---3--:R-:W-:Y:S04]  /*82690*/  STL.64 [R1+0x28f8], R18 ;  /* 0x0028f81201007387 */ /* 0x008fe80000100a00 */
[----:B--2---:R-:W-:Y:S04]  /*826a0*/  STL.64 [R1+0x28f0], R16 ;  /* 0x0028f01001007387 */ /* 0x004fe80000100a00 */
[----:B0-----:R-:W2:Y:S04]  /*826b0*/  LDL.LU R8, [R1+0x120] ;  /* 0x0001200001087983 */ /* 0x001ea80000300800 */
        /* <DEDUP_REMOVED lines=44> */
[----:B------:R-:W3:Y:S01]  /*82980*/  LDL.LU R11, [R1+0xac] ;  /* 0x0000ac00010b7983 */ /* 0x000ee20000300800 */
[----:B------:R-:W-:-:S02]  /*82990*/  LOP3.LUT R29, R2, 0x20, RZ, 0x3c, !PT ;  /* 0x00000020021d7812 */ /* 0x000fc400078e3cff */
[----:B------:R-:W-:Y:S01]  /*829a0*/  LOP3.LUT R4, R2, 0x40, RZ, 0x3c, !PT ;  /* 0x0000004002047812 */ /* 0x000fe200078e3cff */
[----:B---3--:R-:W-:Y:S04]  /*829b0*/  STL.64 [R1+0x2978], R10 ;  /* 0x0029780a01007387 */ /* 0x008fe80000100a00 */
[----:B--2---:R-:W-:Y:S04]  /*829c0*/  STL.64 [R1+0x2970], R8 ;  /* 0x0029700801007387 */ /* 0x004fe80000100a00 */
[----:B------:R-:W0:Y:S04]  /*829d0*/  LDS.128 R8, [R2+0x1800] ;  /* 0x0018000002087984 */ /* 0x000e280000000c00 */
[----:B------:R-:W2:Y:S04]  /*829e0*/  LDL.LU R16, [R1+0x110] ;  /* 0x0001100001107983 */ /* 0x000ea80000300800 */
[----:B------:R-:W2:Y:S04]  /*829f0*/  LDL.LU R17, [R1+0x114] ;  /* 0x0001140001117983 */ /* 0x000ea80000300800 */
[----:B------:R-:W2:Y:S04]  /*82a00*/  LDL.LU R18, [R1+0x118] ;  /* 0x0001180001127983 */ /* 0x000ea80000300800 */
[----:B------:R-:W2:Y:S04]  /*82a10*/  LDL.LU R19, [R1+0x11c] ;  /* 0x00011c0001137983 */ /* 0x000ea80000300800 */
[----:B------:R-:W3:Y:S04]  /*82a20*/  LDL.LU R12, [R1+0x150] ;  /* 0x00015000010c7983 */ /* 0x000ee80000300800 */
[----:B------:R-:W3:Y:S04]  /*82a30*/  LDL.LU R13, [R1+0x154] ;  /* 0x00015400010d7983 */ /* 0x000ee80000300800 */
[----:B------:R-:W3:Y:S04]  /*82a40*/  LDL.LU R14, [R1+0x158] ;  /* 0x00015800010e7983 */ /* 0x000ee80000300800 */
[----:B------:R-:W3:Y:S04]  /*82a50*/  LDL.LU R15, [R1+0x15c] ;  /* 0x00015c00010f7983 */ /* 0x000ee80000300800 */
[----:B------:R-:W4:Y:S04]  /*82a60*/  LDL.LU R24, [R1+0x190] ;  /* 0x0001900001187983 */ /* 0x000f280000300800 */
[----:B------:R-:W4:Y:S04]  /*82a70*/  LDL.LU R25, [R1+0x194] ;  /* 0x0001940001197983 */ /* 0x000f280000300800 */
[----:B------:R-:W4:Y:S04]  /*82a80*/  LDL.LU R26, [R1+0x198] ;  /* 0x00019800011a7983 */ /* 0x000f280000300800 */
[----:B------:R-:W4:Y:S04]  /*82a90*/  LDL.LU R27, [R1+0x19c] ;  /* 0x00019c00011b7983 */ /* 0x000f280000300800 */
[----:B0-----:R-:W-:Y:S04]  /*82aa0*/  STL.64 [R1+0x380], R8 ;  /* 0x0003800801007387 */ /* 0x001fe80000100a00 */
[----:B------:R-:W-:Y:S04]  /*82ab0*/  STL.64 [R1+0x388], R10 ;  /* 0x0003880a01007387 */ /* 0x000fe80000100a00 */
[----:B------:R-:W0:Y:S04]  /*82ac0*/  LDS.128 R8, [R29] ;  /* 0x000000001d087984 */ /* 0x000e280000000c00 */
[----:B0-----:R-:W-:Y:S04]  /*82ad0*/  STL.64 [R1+0x70], R8 ;  /* 0x0000700801007387 */ /* 0x001fe80000100a00 */
[----:B------:R-:W-:Y:S04]  /*82ae0*/  STL.64 [R1+0x78], R10 ;  /* 0x0000780a01007387 */ /* 0x000fe80000100a00 */
[----:B------:R-:W0:Y:S04]  /*82af0*/  LDS.128 R8, [R29+0x800] ;  /* 0x000800001d087984 */ /* 0x000e280000000c00 */
        /* <DEDUP_REMOVED lines=8> */
[----:B------:R-:W0:Y:S04]  /*82b80*/  LDS.128 R8, [R4] ;  /* 0x0000000004087984 */ /* 0x000e280000000c00 */
[----:B0-----:R-:W-:Y:S01]  /*82b90*/  STL [R1+0x84], R9 ;  /* 0x0000840901007387 */ /* 0x001fe20000100800 */
[----:B------:R-:W-:-:S03]  /*82ba0*/  IMAD.MOV.U32 R23, RZ, RZ, R8 ;  /* 0x000000ffff177224 */ /* 0x000fc600078e0008 */
[----:B------:R-:W-:Y:S04]  /*82bb0*/  STL.64 [R1+0x88], R10 ;  /* 0x0000880a01007387 */ /* 0x000fe80000100a00 */
[----:B------:R-:W0:Y:S04]  /*82bc0*/  LDS.128 R8, [R4+0x800] ;  /* 0x0008000004087984 */ /* 0x000e280000000c00 */
[----:B0-----:R-:W-:Y:S04]  /*82bd0*/  STL.64 [R1+0x210], R8 ;  /* 0x0002100801007387 */ /* 0x001fe80000100a00 */
[----:B------:R-:W-:Y:S04]  /*82be0*/  STL.64 [R1+0x218], R10 ;  /* 0x0002180a01007387 */ /* 0x000fe80000100a00 */
[----:B------:R-:W0:Y:S01]  /*82bf0*/  LDS.128 R8, [R4+0x1000] ;  /* 0x0010000004087984 */ /* 0x000e220000000c00 */
[----:B------:R-:W-:-:S03]  /*82c00*/  LOP3.LUT R3, R2, 0x60, RZ, 0x3c, !PT ;  /* 0x0000006002037812 */ /* 0x000fc600078e3cff */
[----:B0-----:R-:W-:Y:S04]  /*82c10*/  STL.64 [R1+0x2e0], R8 ;  /* 0x0002e00801007387 */ /* 0x001fe80000100a00 */
[----:B------:R-:W-:Y:S04]  /*82c20*/  STL.64 [R1+0x2e8], R10 ;  /* 0x0002e80a01007387 */ /* 0x000fe80000100a00 */
[----:B------:R-:W0:Y:S04]  /*82c30*/  LDS.128 R8, [R4+0x1800] ;  /* 0x0018000004087984 */ /* 0x000e280000000c00 */
        /* <DEDUP_REMOVED lines=12> */
[----:B------:R-:W-:Y:S06]  /*82d00*/  BAR.SYNC.DEFER_BLOCKING 0x0 ;  /* 0x0000000000007b1d */ /* 0x000fec0000010000 */
[----:B0-----:R-:W-:Y:S04]  /*82d10*/  STL.64 [R1+0x420], R8 ;  /* 0x0004200801007387 */ /* 0x001fe80000100a00 */
[----:B------:R0:W-:Y:S04]  /*82d20*/  STL.64 [R1+0x428], R10 ;  /* 0x0004280a01007387 */ /* 0x0001e80000100a00 */
[----:B0-----:R-:W2:Y:S04]  /*82d30*/  LDL.LU.64 R10, [R1+0x2978] ;  /* 0x00297800010a7983 */ /* 0x001ea80000300a00 */
[----:B------:R-:W2:Y:S04]  /*82d40*/  LDL.LU.64 R8, [R1+0x2970] ;  /* 0x0029700001087983 */ /* 0x000ea80000300a00 */
[----:B--2---:R0:W-:Y:S04]  /*82d50*/  STS.128 [R0], R8 ;  /* 0x0000000800007388 */ /* 0x0041e80000000c00 */
[----:B0-----:R-:W2:Y:S04]  /*82d60*/  LDL.LU.64 R10, [R1+0x2968] ;  /* 0x00296800010a7983 */ /* 0x001ea80000300a00 */
[----:B------:R-:W2:Y:S04]  /*82d70*/  LDL.LU.64 R8, [R1+0x2960] ;  /* 0x0029600001087983 */ /* 0x000ea80000300a00 */
[----:B--2---:R0:W-:Y:S04]  /*82d80*/  STS.128 [R0+0x80], R8 ;  /* 0x0000800800007388 */ /* 0x0041e80000000c00 */
        /* <DEDUP_REMOVED lines=14> */
[----:B------:R-:W-:Y:S04]  /*82e70*/  STS.128 [R0+0x380], R16 ;  /* 0x0003801000007388 */ /* 0x000fe80000000c00 */
[----:B--2---:R0:W-:Y:S04]  /*82e80*/  STS.128 [R0+0x300], R8 ;  /* 0x0003000800007388 */ /* 0x0041e80000000c00 */
[----:B0-----:R-:W2:Y:S04]  /*82e90*/  LDL.LU.64 R10, [R1+0x2908] ;  /* 0x00290800010a7983 */ /* 0x001ea80000300a00 */
[----:B------:R-:W2:Y:S04]  /*82ea0*/  LDL.LU.64 R8, [R1+0x2900] ;  /* 0x0029000001087983 */ /* 0x000ea80000300a00 */
[----:B------:R-:W3:Y:S04]  /*82eb0*/  LDL.LU.64 R18, [R1+0x28f8] ;  /* 0x0028f80001127983 */ /* 0x000ee80000300a00 */
[----:B------:R-:W3:Y:S04]  /*82ec0*/  LDL.LU.64 R16, [R1+0x28f0] ;  /* 0x0028f00001107983 */ /* 0x000ee80000300a00 */
[----:B--2---:R0:W-:Y:S04]  /*82ed0*/  STS.128 [R0+0x400], R8 ;  /* 0x0004000800007388 */ /* 0x0041e80000000c00 */
[----:B0-----:R-:W2:Y:S04]  /*82ee0*/  LDL.LU.64 R10, [R1+0x28e8] ;  /* 0x0028e800010a7983 */ /* 0x001ea80000300a00 */
[----:B------:R-:W2:Y:S04]  /*82ef0*/  LDL.LU.64 R8, [R1+0x28e0] ;  /* 0x0028e00001087983 */ /* 0x000ea80000300a00 */
[----:B---3--:R0:W-:Y:S04]  /*82f00*/  STS.128 [R0+0x480], R16 ;  /* 0x0004801000007388 */ /* 0x0081e80000000c00 */
[----:B0-----:R-:W3:Y:S04]  /*82f10*/  LDL.LU.64 R18, [R1+0x28d8] ;  /* 0x0028d80001127983 */ /* 0x001ee80000300a00 */
[----:B------:R-:W3:Y:S04]  /*82f20*/  LDL.LU.64 R16, [R1+0x28d0] ;  /* 0x0028d00001107983 */ /* 0x000ee80000300a00 */
[----:B------:R-:W-:Y:S04]  /*82f30*/  STS.128 [R0+0x580], R12 ;  /* 0x0005800c00007388 */ /* 0x000fe80000000c00 */
[----:B--2---:R0:W-:Y:S04]  /*82f40*/  STS.128 [R0+0x500], R8 ;  /* 0x0005000800007388 */ /* 0x0041e80000000c00 */
[----:B0-----:R-:W2:Y:S04]  /*82f50*/  LDL.LU.64 R10, [R1+0x28c8] ;  /* 0x0028c800010a7983 */ /* 0x001ea80000300a00 */
[----:B------:R-:W2:Y:S04]  /*82f60*/  LDL.LU.64 R8, [R1+0x28c0] ;  /* 0x0028c00001087983 */ /* 0x000ea80000300a00 */
[----:B------:R-:W2:Y:S04]  /*82f70*/  LDL.LU.64 R14, [R1+0x28b8] ;  /* 0x0028b800010e7983 */ /* 0x000ea80000300a00 */
[----:B------:R-:W2:Y:S04]  /*82f80*/  LDL.LU.64 R12, [R1+0x28b0] ;  /* 0x0028b000010c7983 */ /* 0x000ea80000300a00 */
[----:B---3--:R0:W-:Y:S04]  /*82f90*/  STS.128 [R0+0x600], R16 ;  /* 0x0006001000007388 */ /* 0x0081e80000000c00 */
[----:B0-----:R-:W3:Y:S04]  /*82fa0*/  LDL.LU R19, [R1+0x28a8] ;  /* 0x0028a80001137983 */ /* 0x001ee80000300800 */
[----:B----4-:R-:W-:Y:S04]  /*82fb0*/  STS.128 [R0+0x780], R24 ;  /* 0x0007801800007388 */ /* 0x010fe80000000c00 */
[----:B--2---:R-:W-:Y:S04]  /*82fc0*/  STS.128 [R0+0x680], R8 ;  /* 0x0006800800007388 */ /* 0x004fe80000000c00 */
[----:B------:R-:W-:Y:S04]  /*82fd0*/  STS.128 [R0+0x700], R12 ;  /* 0x0007000c00007388 */ /* 0x000fe80000000c00 */
[----:B------:R-:W-:Y:S06]  /*82fe0*/  BAR.SYNC.DEFER_BLOCKING 0x0 ;  /* 0x0000000000007b1d */ /* 0x000fec0000010000 */
[----:B------:R-:W0:Y:S04]  /*82ff0*/  LDS.128 R8, [R2] ;  /* 0x0000000002087984 */ /* 0x000e280000000c00 */
[----:B------:R-:W-:Y:S04]  /*83000*/  LDS.128 R12, [R2+0x1800] ;  /* 0x00180000020c7984 */ /* 0x000fe80000000c00 */
[----:B0-----:R-:W-:Y:S01]  /*83010*/  STL [R1+0x14], R9 ;  /* 0x0000140901007387 */ /* 0x001fe20000100800 */
[----:B------:R-:W-:-:S03]  /*83020*/  IMAD.MOV.U32 R18, RZ, RZ, R8 ;  /* 0x000000ffff127224 */ /* 0x000fc600078e0008 */
[----:B------:R-:W-:Y:S04]  /*83030*/  STL.64 [R1+0x18], R10 ;  /* 0x0000180a01007387 */ /* 0x000fe80000100a00 */
[----:B------:R-:W0:Y:S04]  /*83040*/  LDS.128 R8, [R2+0x800] ;  /* 0x0008000002087984 */ /* 0x000e280000000c00 */
[----:B---3--:R-:W-:Y:S04]  /*83050*/  STL.64 [R1+0x2400], R18 ;  /* 0x0024001201007387 */ /* 0x008fe80000100a00 */
[----:B------:R-:W1:Y:S04]  /*83060*/  LDS.128 R16, [R2+0x1000] ;  /* 0x0010000002107984 */ /* 0x000e680000000c00 */
[----:B0-----:R-:W-:Y:S04]  /*83070*/  STL.64 [R1+0x60], R8 ;  /* 0x0000600801007387 */ /* 0x001fe80000100a00 */
[----:B------:R-:W-:Y:S04]  /*83080*/  STL.64 [R1+0x68], R10 ;  /* 0x0000680a01007387 */ /* 0x000fe80000100a00 */
[----:B------:R-:W0:Y:S04]  /*83090*/  LDS.128 R8, [R29] ;  /* 0x000000001d087984 */ /* 0x000e280000000c00 */
[----:B-1----:R-:W-:Y:S04]  /*830a0*/  STL.64 [R1+0xc0], R16 ;  /* 0x0000c01001007387 */ /* 0x002fe80000100a00 */
[----:B------:R-:W-:Y:S04]  /*830b0*/  STL.64 [R1+0xc8], R18 ;  /* 0x0000c81201007387 */ /* 0x000fe80000100a00 */
[----:B------:R-:W1:Y:S04]  /*830c0*/  LDS.128 R16, [R29+0x800] ;  /* 0x000800001d107984 */ /* 0x000e680000000c00 */
[----:B0-----:R-:W-:Y:S04]  /*830d0*/  STL [R1+0x34], R9 ;  /* 0x0000340901007387 */ /* 0x001fe80000100800 */
[----:B------:R-:W-:Y:S04]  /*830e0*/  STL.64 [R1+0x100], R12 ;  /* 0x0001000c01007387 */ /* 0x000fe80000100a00 */
[----:B------:R-:W-:Y:S04]  /*830f0*/  STL.64 [R1+0x108], R14 ;  /* 0x0001080e01007387 */ /* 0x000fe80000100a00 */
[----:B------:R-:W0:Y:S01]  /*83100*/  LDS.128 R12, [R29+0x1000] ;  /* 0x001000001d0c7984 */ /* 0x000e220000000c00 */
[----:B------:R-:W-:-:S03]  /*83110*/  IMAD.MOV.U32 R24, RZ, RZ, R8 ;  /* 0x000000ffff187224 */ /* 0x000fc600078e0008 */
[----:B------:R2:W-:Y:S04]  /*83120*/  STL.64 [R1+0x38], R10 ;  /* 0x0000380a01007387 */ /* 0x0005e80000100a00 */
[----:B------:R-:W3:Y:S04]  /*83130*/  LDL.LU R8, [R1+0x300] ;  /* 0x0003000001087983 */ /* 0x000ee80000300800 */
[----:B-1----:R1:W-:Y:S04]  /*83140*/  STL.64 [R1+0xa0], R16 ;  /* 0x0000a01001007387 */ /* 0x0023e80000100a00 */
[----:B------:R4:W-:Y:S04]  /*83150*/  STL.64 [R1+0xa8], R18 ;  /* 0x0000a81201007387 */ /* 0x0009e80000100a00 */
[----:B0-----:R0:W-:Y:S04]  /*83160*/  STL.64 [R1+0xe0], R12 ;  /* 0x0000e00c01007387 */ /* 0x0011e80000100a00 */
[----:B------:R0:W-:Y:S04]  /*83170*/  STL.64 [R1+0xe8], R14 ;  /* 0x0000e80e01007387 */ /* 0x0001e80000100a00 */
[----:B------:R-:W3:Y:S04]  /*83180*/  LDL.LU R9, [R1+0x304] ;  /* 0x0003040001097983 */ /* 0x000ee80000300800 */
[----:B--2---:R-:W2:Y:S04]  /*83190*/  LDL.LU R10, [R1+0x308] ;  /* 0x00030800010a7983 */ /* 0x004ea80000300800 */
[----:B------:R-:W2:Y:S04]  /*831a0*/  LDL.LU R11, [R1+0x30c] ;  /* 0x00030c00010b7983 */ /* 0x000ea80000300800 */
[----:B--2---:R-:W-:Y:S04]  /*831b0*/  STL.64 [R1+0x27f0], R10 ;  /* 0x0027f00a01007387 */ /* 0x004fe80000100a00 */
[----:B---3--:R-:W-:Y:S04]  /*831c0*/  STL.64 [R1+0x27e8], R8 ;  /* 0x0027e80801007387 */ /* 0x008fe80000100a00 */
[----:B-1----:R-:W2:Y:S04]  /*831d0*/  LDL.LU R16, [R1+0x2f0] ;  /* 0x0002f00001107983 */ /* 0x002ea80000300800 */
[----:B------:R-:W2:Y:S04]  /*831e0*/  LDL.LU R17, [R1+0x2f4] ;  /* 0x0002f40001117983 */ /* 0x000ea80000300800 */
[----:B----4-:R-:W3:Y:S04]  /*831f0*/  LDL.LU R18, [R1+0x2f8] ;  /* 0x0002f80001127983 */ /* 0x010ee80000300800 */
[----:B------:R-:W3:Y:S04]  /*83200*/  LDL.LU R19, [R1+0x2fc] ;  /* 0x0002fc0001137983 */ /* 0x000ee80000300800 */
[----:B------:R-:W1:Y:S04]  /*83210*/  LDS.128 R8, [R4] ;  /* 0x0000000004087984 */ /* 0x000e680000000c00 */
[----:B---3--:R-:W-:Y:S04]  /*83220*/  STL.64 [R1+0x2800], R18 ;  /* 0x0028001201007387 */ /* 0x008fe80000100a00 */
[----:B--2---:R-:W-:Y:S04]  /*83230*/  STL.64 [R1+0x27f8], R16 ;  /* 0x0027f81001007387 */ /* 0x004fe80000100a00 */
[----:B0-----:R-:W2:Y:S04]  /*83240*/  LDL.LU R12, [R1+0x310] ;  /* 0x00031000010c7983 */ /* 0x001ea80000300800 */
[----:B------:R-:W2:Y:S04]  /*83250*/  LDL.LU R13, [R1+0x314] ;  /* 0x00031400010d7983 */ /* 0x000ea80000300800 */
[----:B------:R-:W3:Y:S04]  /*83260*/  LDL.LU R14, [R1+0x318] ;  /* 0x00031800010e7983 */ /* 0x000ee80000300800 */
[----:B------:R-:W3:Y:S04]  /*83270*/  LDL.LU R15, [R1+0x31c] ;  /* 0x00031c00010f7983 */ /* 0x000ee80000300800 */
[----:B---3--:R-:W-:Y:S04]  /*83280*/  STL.64 [R1+0x2810], R14 ;  /* 0x0028100e01007387 */ /* 0x008fe80000100a00 */
[----:B--2---:R-:W-:Y:S04]  /*83290*/  STL.64 [R1+0x2808], R12 ;  /* 0x0028080c01007387 */ /* 0x004fe80000100a00 */
[----:B------:R-:W0:Y:S04]  /*832a0*/  LDS.128 R12, [R29+0x1800] ;  /* 0x001800001d0c7984 */ /* 0x000e280000000c00 */
[----:B-1----:R-:W-:Y:S04]  /*832b0*/  STL [R1+0x24], R9 ;  /* 0x0000240901007387 */ /* 0x002fe80000100800 */
[----:B0-----:R0:W-:Y:S04]  /*832c0*/  STL.64 [R1+0x120], R12 ;  /* 0x0001200c01007387 */ /* 0x0011e80000100a00 */
[----:B------:R1:W-:Y:S04]  /*832d0*/  STL.64 [R1+0x128], R14 ;  /* 0x0001280e01007387 */ /* 0x0003e80000100a00 */
[----:B------:R-:W-:Y:S04]  /*832e0*/  STL.64 [R1+0x28], R10 ;  /* 0x0000280a01007387 */ /* 0x000fe80000100a00 */
[----:B------:R-:W2:Y:S04]  /*832f0*/  LDL.LU R16, [R1+0x270] ;  /* 0x0002700001107983 */ /* 0x000ea80000300800 */
[----:B------:R-:W2:Y:S04]  /*83300*/  LDL.LU R17, [R1+0x274] ;  /* 0x0002740001117983 */ /* 0x000ea80000300800 */
[----:B------:R-:W3:Y:S04]  /*83310*/  LDL.LU R18, [R1+0x278] ;  /* 0x0002780001127983 */ /* 0x000ee80000300800 */
[----:B------:R-:W3:Y:S04]  /*83320*/  LDL.LU R19, [R1+0x27c] ;  /* 0x00027c0001137983 */ /* 0x000ee80000300800 */
[----:B---3--:R-:W-:Y:S04]  /*83330*/  STL.64 [R1+0x2820], R18 ;  /* 0x0028201201007387 */ /* 0x008fe80000100a00 */
[----:B--2---:R2:W-:Y:S04]  /*83340*/  STL.64 [R1+0x2818], R16 ;  /* 0x0028181001007387 */ /* 0x0045e80000100a00 */
[----:B0-----:R-:W3:Y:S04]  /*83350*/  LDL.LU R12, [R1+0x260] ;  /* 0x00026000010c7983 */ /* 0x001ee80000300800 */
[----:B------:R-:W3:Y:S04]  /*83360*/  LDL.LU R13, [R1+0x264] ;  /* 0x00026400010d7983 */ /* 0x000ee80000300800 */
[----:B-1----:R-:W4:Y:S04]  /*83370*/  LDL.LU R14, [R1+0x268] ;  /* 0x00026800010e7983 */ /* 0x002f280000300800 */
[----:B------:R-:W4:Y:S04]  /*83380*/  LDL.LU R15, [R1+0x26c] ;  /* 0x00026c00010f7983 */ /* 0x000f280000300800 */
[----:B----4-:R-:W-:Y:S04]  /*83390*/  STL.64 [R1+0x2830], R14 ;  /* 0x0028300e01007387 */ /* 0x010fe80000100a00 */
[----:B---3--:R-:W-:Y:S04]  /*833a0*/  STL.64 [R1+0x2828], R12 ;  /* 0x0028280c01007387 */ /* 0x008fe80000100a00 */
[----:B--2---:R-:W2:Y:S04]  /*833b0*/  LDL.LU R16, [R1+0x250] ;  /* 0x0002500001107983 */ /* 0x004ea80000300800 */
        /* <DEDUP_REMOVED lines=39> */
[----:B------:R-:W-:-:S03]  /*83630*/  IMAD.MOV.U32 R22, RZ, RZ, R8 ;  /* 0x000000ffff167224 */ /* 0x000fc600078e0008 */
        /* <DEDUP_REMOVED lines=11> */
[----:B------:R-:W-:Y:S04]  /*836f0*/  STL.64 [R1+0x23e8], R22 ;  /* 0x0023e81601007387 */ /* 0x000fe80000100a00 */
[----:B------:R1:W-:Y:S04]  /*83700*/  STL [R1+0x23e4], R20 ;  /* 0x0023e41401007387 */ /* 0x0003e80000100800 */
[----:B-1----:R-:W4:Y:S04]  /*83710*/  LDL.LU R20, [R1+0x2a0] ;  /* 0x0002a00001147983 */ /* 0x002f280000300800 */
[----:B------:R-:W4:Y:S04]  /*83720*/  LDL.LU R21, [R1+0x2a4] ;  /* 0x0002a40001157983 */ /* 0x000f280000300800 */
[----:B------:R-:W4:Y:S04]  /*83730*/  LDL.LU R22, [R1+0x2a8] ;  /* 0x0002a80001167983 */ /* 0x000f280000300800 */
[----:B------:R-:W4:Y:S04]  /*83740*/  LDL.LU R23, [R1+0x2ac] ;  /* 0x0002ac0001177983 */ /* 0x000f280000300800 */
        /* <DEDUP_REMOVED lines=13> */
[----:B------:R1:W-:Y:S04]  /*83820*/  STL.64 [R1+0x2660], R24 ;  /* 0x0026601801007387 */ /* 0x0003e80000100a00 */
[----:B-1----:R-:W2:Y:S04]  /*83830*/  LDL.LU R24, [R1+0x290] ;  /* 0x0002900001187983 */ /* 0x002ea80000300800 */
[----:B------:R-:W2:Y:S04]  /*83840*/  LDL.LU R25, [R1+0x294] ;  /* 0x0002940001197983 */ /* 0x000ea80000300800 */
[----:B------:R-:W2:Y:S04]  /*83850*/  LDL.LU R26, [R1+0x298] ;  /* 0x00029800011a7983 */ /* 0x000ea80000300800 */
[----:B------:R-:W2:Y:S04]  /*83860*/  LDL.LU R27, [R1+0x29c] ;  /* 0x00029c00011b7983 */ /* 0x000ea80000300800 */
[----:B0-----:R-:W-:Y:S04]  /*83870*/  STL.64 [R1+0xb0], R16 ;  /* 0x0000b01001007387 */ /* 0x001fe80000100a00 */
[----:B------:R-:W-:Y:S04]  /*83880*/  STL.64 [R1+0xb8], R18 ;  /* 0x0000b81201007387 */ /* 0x000fe80000100a00 */
[----:B------:R-:W0:Y:S04]  /*83890*/  LDS.128 R16, [R3+0x1000] ;  /* 0x0010000003107984 */ /* 0x000e280000000c00 */
[----:B0-----:R-:W-:Y:S04]  /*838a0*/  STL.64 [R1+0xf0], R16 ;  /* 0x0000f01001007387 */ /* 0x001fe80000100a00 */
[----:B------:R-:W-:Y:S04]  /*838b0*/  STL.64 [R1+0xf8], R18 ;  /* 0x0000f81201007387 */ /* 0x000fe80000100a00 */
[----:B------:R-:W0:Y:S04]  /*838c0*/  LDS.128 R16, [R3+0x1800] ;  /* 0x0018000003107984 */ /* 0x000e280000000c00 */
[----:B------:R-:W-:Y:S06]  /*838d0*/  BAR.SYNC.DEFER_BLOCKING 0x0 ;  /* 0x0000000000007b1d */ /* 0x000fec0000010000 */
[----:B0-----:R-:W-:Y:S04]  /*838e0*/  STL.64 [R1], R16 ;  /* 0x0000001001007387 */ /* 0x001fe80000100a00 */
        /* <DEDUP_REMOVED lines=21> */
[----:B------:R0:W-:Y:S04]  /*83a40*/  STS.128 [R0+0x300], R12 ;  /* 0x0003000c00007388 */ /* 0x0001e80000000c00 */
[----:B0-----:R-:W3:Y:S04]  /*83a50*/  LDL.LU.64 R14, [R1+0x2830] ;  /* 0x00283000010e7983 */ /* 0x001ee80000300a00 */
[----:B------:R-:W3:Y:S04]  /*83a60*/  LDL.LU.64 R12, [R1+0x2828] ;  /* 0x00282800010c7983 */ /* 0x000ee80000300a00 */
[----:B--2---:R0:W-:Y:S04]  /*83a70*/  STS.128 [R0+0x380], R16 ;  /* 0x0003801000007388 */ /* 0x0041e80000000c00 */
[----:B0-----:R-:W2:Y:S04]  /*83a80*/  LDL.LU.64 R18, [R1+0x2820] ;  /* 0x0028200001127983 */ /* 0x001ea80000300a00 */
[----:B------:R-:W2:Y:S04]  /*83a90*/  LDL.LU.64 R16, [R1+0x2818] ;  /* 0x0028180001107983 */ /* 0x000ea80000300a00 */
[----:B---3--:R0:W-:Y:S04]  /*83aa0*/  STS.128 [R0+0x400], R12 ;  /* 0x0004000c00007388 */ /* 0x0081e80000000c00 */
[----:B------:R-:W-:Y:S04]  /*83ab0*/  STS.128 [R0+0x500], R8 ;  /* 0x0005000800007388 */ /* 0x000fe80000000c00 */
[----:B0-----:R-:W3:Y:S04]  /*83ac0*/  LDL.LU.64 R14, [R1+0x2810] ;  /* 0x00281000010e7983 */ /* 0x001ee80000300a00 */
[----:B------:R-:W3:Y:S04]  /*83ad0*/  LDL.LU.64 R12, [R1+0x2808] ;  /* 0x00280800010c7983 */ /* 0x000ee80000300a00 */
[----:B--2---:R0:W-:Y:S04]  /*83ae0*/  STS.128 [R0+0x480], R16 ;  /* 0x0004801000007388 */ /* 0x0041e80000000c00 */
[----:B0-----:R-:W2:Y:S04]  /*83af0*/  LDL.LU.64 R18, [R1+0x2800] ;  /* 0x0028000001127983 */ /* 0x001ea80000300a00 */
[----:B------:R-:W2:Y:S04]  /*83b00*/  LDL.LU.64 R16, [R1+0x27f8] ;  /* 0x0027f80001107983 */ /* 0x000ea80000300a00 */
[----:B------:R-:W2:Y:S04]  /*83b10*/  LDL.LU.64 R10, [R1+0x27f0] ;  /* 0x0027f000010a7983 */ /* 0x000ea80000300a00 */
[----:B------:R-:W2:Y:S04]  /*83b20*/  LDL.LU.64 R8, [R1+0x27e8] ;  /* 0x0027e80001087983 */ /* 0x000ea80000300a00 */
[----:B------:R-:W-:Y:S04]  /*83b30*/  STS.128 [R0+0x580], R24 ;  /* 0x0005801800007388 */ /* 0x000fe80000000c00 */
[----:B----4-:R-:W-:Y:S04]  /*83b40*/  STS.128 [R0+0x600], R20 ;  /* 0x0006001400007388 */ /* 0x010fe80000000c00 */
[----:B---3--:R-:W-:Y:S04]  /*83b50*/  STS.128 [R0+0x780], R12 ;  /* 0x0007800c00007388 */ /* 0x008fe80000000c00 */
[----:B--2---:R-:W-:Y:S04]  /*83b60*/  STS.128 [R0+0x680], R16 ;  /* 0x0006801000007388 */ /* 0x004fe80000000c00 */
[----:B------:R0:W-:Y:S04]  /*83b70*/  STS.128 [R0+0x700], R8 ;  /* 0x0007000800007388 */ /* 0x0001e80000000c00 */
[----:B------:R-:W-:Y:S06]  /*83b80*/  BAR.SYNC.DEFER_BLOCKING 0x0 ;  /* 0x0000000000007b1d */ /* 0x000fec0000010000 */
[----:B0-----:R-:W2:Y:S04]  /*83b90*/  LDL.LU R8, [R1+0x4c0] ;  /* 0x0004c00001087983 */ /* 0x001ea80000300800 */
[----:B------:R-:W0:Y:S04]  /*83ba0*/  LDS.128 R16, [R2] ;  /* 0x0000000002107984 */ /* 0x000e280000000c00 */
[----:B------:R-:W1:Y:S04]  /*83bb0*/  LDS.128 R12, [R2+0x800] ;  /* 0x00080000020c7984 */ /* 0x000e680000000c00 */
[----:B0-----:R0:W-:Y:S04]  /*83bc0*/  STL.64 [R1+0x180], R16 ;  /* 0x0001801001007387 */ /* 0x0011e80000100a00 */
[----:B------:R3:W-:Y:S04]  /*83bd0*/  STL.64 [R1+0x188], R18 ;  /* 0x0001881201007387 */ /* 0x0007e80000100a00 */
[----:B-1----:R-:W-:Y:S04]  /*83be0*/  STL.64 [R1+0x240], R12 ;  /* 0x0002400c01007387 */ /* 0x002fe80000100a00 */
[----:B------:R-:W-:Y:S04]  /*83bf0*/  STL.64 [R1+0x248], R14 ;  /* 0x0002480e01007387 */ /* 0x000fe80000100a00 */
[----:B------:R-:W2:Y:S04]  /*83c00*/  LDL.LU R9, [R1+0x4c4] ;  /* 0x0004c40001097983 */ /* 0x000ea80000300800 */
[----:B------:R-:W4:Y:S04]  /*83c10*/  LDL.LU R10, [R1+0x4c8] ;  /* 0x0004c800010a7983 */ /* 0x000f280000300800 */
[----:B------:R-:W4:Y:S04]  /*83c20*/  LDL.LU R11, [R1+0x4cc] ;  /* 0x0004cc00010b7983 */ /* 0x000f280000300800 */
[----:B----4-:R-:W-:Y:S04]  /*83c30*/  STL.64 [R1+0x2730], R10 ;  /* 0x0027300a01007387 */ /* 0x010fe80000100a00 */
[----:B--2---:R1:W-:Y:S04]  /*83c40*/  STL.64 [R1+0x2728], R8 ;  /* 0x0027280801007387 */ /* 0x0043e80000100a00 */
[----:B0-----:R-:W2:Y:S04]  /*83c50*/  LDL.LU R16, [R1+0x4b0] ;  /* 0x0004b00001107983 */ /* 0x001ea80000300800 */
[----:B------:R-:W2:Y:S04]  /*83c60*/  LDL.LU R17, [R1+0x4b4] ;  /* 0x0004b40001117983 */ /* 0x000ea80000300800 */
[----:B---3--:R-:W3:Y:S04]  /*83c70*/  LDL.LU R18, [R1+0x4b8] ;  /* 0x0004b80001127983 */ /* 0x008ee80000300800 */
        /* <DEDUP_REMOVED lines=9> */
[----:B-1----:R-:W3:Y:S04]  /*83d10*/  LDL.LU R8, [R1+0x400] ;  /* 0x0004000001087983 */ /* 0x002ee80000300800 */
[----:B------:R-:W3:Y:S04]  /*83d20*/  LDL.LU R9, [R1+0x404] ;  /* 0x0004040001097983 */ /* 0x000ee80000300800 */
[----:B------:R-:W4:Y:S04]  /*83d30*/  LDL.LU R10, [R1+0x408] ;  /* 0x00040800010a7983 */ /* 0x000f280000300800 */
[----:B------:R-:W4:Y:S04]  /*83d40*/  LDL.LU R11, [R1+0x40c] ;  /* 0x00040c00010b7983 */ /* 0x000f280000300800 */
[----:B----4-:R-:W-:Y:S04]  /*83d50*/  STL.64 [R1+0x2760], R10 ;  /* 0x0027600a01007387 */ /* 0x010fe80000100a00 */
[----:B---3--:R-:W-:Y:S04]  /*83d60*/  STL.64 [R1+0x2758], R8 ;  /* 0x0027580801007387 */ /* 0x008fe80000100a00 */
[----:B0-----:R-:W3:Y:S04]  /*83d70*/  LDL.LU R16, [R1+0x3f0] ;  /* 0x0003f00001107983 */ /* 0x001ee80000300800 */
[----:B------:R-:W3:Y:S04]  /*83d80*/  LDL.LU R17, [R1+0x3f4] ;  /* 0x0003f40001117983 */ /* 0x000ee80000300800 */
[----:B------:R-:W4:Y:S04]  /*83d90*/  LDL.LU R18, [R1+0x3f8] ;  /* 0x0003f80001127983 */ /* 0x000f280000300800 */
[----:B------:R-:W4:Y:S04]  /*83da0*/  LDL.LU R19, [R1+0x3fc] ;  /* 0x0003fc0001137983 */ /* 0x000f280000300800 */
[----:B----4-:R-:W-:Y:S04]  /*83db0*/  STL.64 [R1+0x2770], R18 ;  /* 0x0027701201007387 */ /* 0x010fe80000100a00 */
[----:B---3--:R0:W-:Y:S04]  /*83dc0*/  STL.64 [R1+0x2768], R16 ;  /* 0x0027681001007387 */ /* 0x0081e80000100a00 */
        /* <DEDUP_REMOVED lines=55> */
[----:B------:R-:W2:Y:S04]  /*84140*/  LDL.LU R12, [R1+0x4d0] ;  /* 0x0004d000010c7983 */ /* 0x000ea80000300800 */
        /* <DEDUP_REMOVED lines=69> */
[----:B------:R-:W4:Y:S04]  /*845a0*/  LDL.LU.64 R10, [R1+0x2760] ;  /* 0x00276000010a7983 */ /* 0x000f280000300a00 */
[----:B------:R-:W4:Y:S04]  /*845b0*/  LDL.LU.64 R8, [R1+0x2758] ;  /* 0x0027580001087983 */ /* 0x000f280000300a00 */
[----:B---3--:R0:W-:Y:S04]  /*845c0*/  STS.128 [R0+0x400], R20 ;  /* 0x0004001400007388 */ /* 0x0081e80000000c00 */
[----:B0-----:R-:W3:Y:S04]  /*845d0*/  LDL.LU.64 R22, [R1+0x2750] ;  /* 0x0027500001167983 */ /* 0x001ee80000300a00 */
[----:B------:R-:W3:Y:S04]  /*845e0*/  LDL.LU.64 R20, [R1+0x2748] ;  /* 0x0027480001147983 */ /* 0x000ee80000300a00 */
[----:B--2---:R0:W-:Y:S04]  /*845f0*/  STS.128 [R0+0x480], R16 ;  /* 0x0004801000007388 */ /* 0x0041e80000000c00 */
[----:B----4-:R1:W-:Y:S04]  /*84600*/  STS.128 [R0+0x500], R8 ;  /* 0x0005000800007388 */ /* 0x0103e80000000c00 */
[----:B0-----:R-:W2:Y:S04]  /*84610*/  LDL.LU.64 R18, [R1+0x2740] ;  /* 0x0027400001127983 */ /* 0x001ea80000300a00 */
[----:B------:R-:W2:Y:S04]  /*84620*/  LDL.LU.64 R16, [R1+0x2738] ;  /* 0x0027380001107983 */ /* 0x000ea80000300a00 */
[----:B-1----:R-:W4:Y:S04]  /*84630*/  LDL.LU.64 R10, [R1+0x2730] ;  /* 0x00273000010a7983 */ /* 0x002f280000300a00 */
[----:B------:R-:W4:Y:S04]  /*84640*/  LDL.LU.64 R8, [R1+0x2728] ;  /* 0x0027280001087983 */ /* 0x000f280000300a00 */
[----:B------:R-:W-:Y:S04]  /*84650*/  STS.128 [R0+0x580], R24 ;  /* 0x0005801800007388 */ /* 0x000fe80000000c00 */
[----:B---3--:R-:W-:Y:S04]  /*84660*/  STS.128 [R0+0x600], R20 ;  /* 0x0006001400007388 */ /* 0x008fe80000000c00 */
[----:B------:R-:W-:Y:S04]  /*84670*/  STS.128 [R0+0x780], R12 ;  /* 0x0007800c00007388 */ /* 0x000fe80000000c00 */
[----:B--2---:R-:W-:Y:S04]  /*84680*/  STS.128 [R0+0x680], R16 ;  /* 0x0006801000007388 */ /* 0x004fe80000000c00 */
[----:B----4-:R0:W-:Y:S04]  /*84690*/  STS.128 [R0+0x700], R8 ;  /* 0x0007000800007388 */ /* 0x0101e80000000c00 */
        /* <DEDUP_REMOVED lines=173> */
[----:B------:R0:W-:Y:S04]  /*85170*/  STS.128 [R0+0x580], R24 ;  /* 0x0005801800007388 */ /* 0x0001e80000000c00 */
[----:B---3--:R-:W-:Y:S04]  /*85180*/  STS.128 [R0+0x600], R20 ;  /* 0x0006001400007388 */ /* 0x008fe80000000c00 */
[----:B------:R-:W-:Y:S04]  /*85190*/  STS.128 [R0+0x780], R12 ;  /* 0x0007800c00007388 */ /* 0x000fe80000000c00 */
[----:B0-----:R-:W3:Y:S04]  /*851a0*/  LDL.LU.64 R24, [R1+0x2660] ;  /* 0x0026600001187983 */ /* 0x001ee80000300a00 */
[----:B--2---:R-:W-:Y:S04]  /*851b0*/  STS.128 [R0+0x680], R16 ;  /* 0x0006801000007388 */ /* 0x004fe80000000c00 */
[----:B----4-:R-:W-:Y:S04]  /*851c0*/  STS.128 [R0+0x700], R8 ;  /* 0x0007000800007388 */ /* 0x010fe80000000c00 */
[----:B------:R-:W-:Y:S06]  /*851d0*/  BAR.SYNC.DEFER_BLOCKING 0x0 ;  /* 0x0000000000007b1d */ /* 0x000fec0000010000 */
[----:B------:R-:W0:Y:S04]  /*851e0*/  LDS.128 R12, [R2] ;  /* 0x00000000020c7984 */ /* 0x000e280000000c00 */
[----:B------:R-:W1:Y:S04]  /*851f0*/  LDS.128 R8, [R2+0x800] ;  /* 0x0008000002087984 */ /* 0x000e680000000c00 */
[----:B------:R-:W2:Y:S04]  /*85200*/  LDS.128 R16, [R2+0x1000] ;  /* 0x0010000002107984 */ /* 0x000ea80000000c00 */
[----:B0-----:R-:W-:Y:S04]  /*85210*/  STL.64 [R1+0x410], R12 ;  /* 0x0004100c01007387 */ /* 0x001fe80000100a00 */
[----:B------:R-:W-:Y:S04]  /*85220*/  STL.64 [R1+0x418], R14 ;  /* 0x0004180e01007387 */ /* 0x000fe80000100a00 */
[----:B------:R-:W0:Y:S04]  /*85230*/  LDS.128 R12, [R2+0x1800] ;  /* 0x00180000020c7984 */ /* 0x000e280000000c00 */
[----:B-1----:R1:W-:Y:S04]  /*85240*/  STL.64 [R1+0x500], R8 ;  /* 0x0005000801007387 */ /* 0x0023e80000100a00 */
[----:B------:R4:W-:Y:S04]  /*85250*/  STL.64 [R1+0x508], R10 ;  /* 0x0005080a01007387 */ /* 0x0009e80000100a00 */
[----:B-1----:R-:W3:Y:S04]  /*85260*/  LDL.LU R8, [R1+0xa20] ;  /* 0x000a200001087983 */ /* 0x002ee80000300800 */
[----:B--2---:R1:W-:Y:S04]  /*85270*/  STL.64 [R1+0x560], R16 ;  /* 0x0005601001007387 */ /* 0x0043e80000100a00 */
[----:B------:R2:W-:Y:S04]  /*85280*/  STL.64 [R1+0x568], R18 ;  /* 0x0005681201007387 */ /* 0x0005e80000100a00 */
[----:B0-----:R-:W-:Y:S04]  /*85290*/  STL.64 [R1+0x5c0], R12 ;  /* 0x0005c00c01007387 */ /* 0x001fe80000100a00 */
[----:B------:R-:W-:Y:S04]  /*852a0*/  STL.64 [R1+0x5c8], R14 ;  /* 0x0005c80e01007387 */ /* 0x000fe80000100a00 */
[----:B------:R-:W3:Y:S04]  /*852b0*/  LDL.LU R9, [R1+0xa24] ;  /* 0x000a240001097983 */ /* 0x000ee80000300800 */
[----:B----4-:R-:W4:Y:S04]  /*852c0*/  LDL.LU R10, [R1+0xa28] ;  /* 0x000a2800010a7983 */ /* 0x010f280000300800 */
[----:B------:R-:W4:Y:S04]  /*852d0*/  LDL.LU R11, [R1+0xa2c] ;  /* 0x000a2c00010b7983 */ /* 0x000f280000300800 */
[----:B----4-:R-:W-:Y:S04]  /*852e0*/  STL.64 [R1+0x2598], R10 ;  /* 0x0025980a01007387 */ /* 0x010fe80000100a00 */
[----:B---3--:R-:W-:Y:S04]  /*852f0*/  STL.64 [R1+0x2590], R8 ;  /* 0x0025900801007387 */ /* 0x008fe80000100a00 */
[----:B-1----:R-:W3:Y:S04]  /*85300*/  LDL.LU R16, [R1+0xa00] ;  /* 0x000a000001107983 */ /* 0x002ee80000300800 */
[----:B------:R-:W3:Y:S04]  /*85310*/  LDL.LU R17, [R1+0xa04] ;  /* 0x000a040001117983 */ /* 0x000ee80000300800 */
[----:B--2---:R-:W2:Y:S04]  /*85320*/  LDL.LU R18, [R1+0xa08] ;  /* 0x000a080001127983 */ /* 0x004ea80000300800 */
[----:B------:R-:W2:Y:S04]  /*85330*/  LDL.LU R19, [R1+0xa0c] ;  /* 0x000a0c0001137983 */ /* 0x000ea80000300800 */
[----:B--2---:R-:W-:Y:S04]  /*85340*/  STL.64 [R1+0x25a8], R18 ;  /* 0x0025a81201007387 */ /* 0x004fe80000100a00 */
[----:B---3--:R0:W-:Y:S04]  /*85350*/  STL.64 [R1+0x25a0], R16 ;  /* 0x0025a01001007387 */ /* 0x0081e80000100a00 */
        /* <DEDUP_REMOVED lines=66> */
[----:B------:R-:W0:Y:S04]  /*85780*/  LDS.128 R16, [R29] ;  /* 0x000000001d107984 */ /* 0x000e280000000c00 */
        /* <DEDUP_REMOVED lines=33> */
[----:B0-----:R-:W-:Y:S01]  /*859a0*/  STL.64 [R1+0x5a0], R16 ;  /* 0x0005a01001007387 */ /* 0x001fe20000100a00 */
[----:B------:R-:W-:-:S03]  /*859b0*/  IMAD.MOV.U32 R27, RZ, RZ, R19 ;  /* 0x000000ffff1b7224 */ /* 0x000fc600078e0013 */
[----:B------:R-:W-:Y:S04]  /*859c0*/  STL [R1+0x5a8], R18 ;  /* 0x0005a81201007387 */ /* 0x000fe80000100800 */
[----:B------:R-:W0:Y:S04]  /*859d0*/  LDS.128 R16, [R3] ;  /* 0x0000000003107984 */ /* 0x000e280000000c00 */
[----:B------:R-:W-:Y:S04]  /*859e0*/  STL [R1+0x23cc], R27 ;  /* 0x0023cc1b01007387 */ /* 0x000fe80000100800 */
        /* <DEDUP_REMOVED lines=50> */
[----:B---3--:R-:W-:Y:S04]  /*85d10*/  STS.128 [R0+0x600], R20 ;  /* 0x0006001400007388 */ /* 0x008fe80000000c00 */
[----:B----4-:R-:W-:Y:S04]  /*85d20*/  STS.128 [R0+0x780], R12 ;  /* 0x0007800c00007388 */ /* 0x010fe80000000c00 */
[----:B--2---:R-:W-:Y:S04]  /*85d30*/  STS.128 [R0+0x680], R16 ;  /* 0x0006801000007388 */ /* 0x004fe80000000c00 */
[----:B------:R-:W-:Y:S04]  /*85d40*/  STS.128 [R0+0x700], R8 ;  /* 0x0007000800007388 */ /* 0x000fe80000000c00 */
[----:B------:R-:W-:Y:S06]  /*85d50*/  BAR.SYNC.DEFER_BLOCKING 0x0 ;  /* 0x0000000000007b1d */ /* 0x000fec0000010000 */
[----:B------:R-:W0:Y:S04]  /*85d60*/  LDS.128 R12, [R2] ;  /* 0x00000000020c7984 */ /* 0x000e280000000c00 */
[----:B------:R-:W1:Y:S04]  /*85d70*/  LDS.128 R8, [R2+0x800] ;  /* 0x0008000002087984 */ /* 0x000e680000000c00 */
[----:B------:R-:W2:Y:S04]  /*85d80*/  LDS.128 R16, [R2+0x1000] ;  /* 0x0010000002107984 */ /* 0x000ea80000000c00 */
[----:B0-----:R-:W-:Y:S04]  /*85d90*/  STL.64 [R1+0x3c0], R12 ;  /* 0x0003c00c01007387 */ /* 0x001fe80000100a00 */
[----:B------:R-:W-:Y:S04]  /*85da0*/  STL.64 [R1+0x3c8], R14 ;  /* 0x0003c80e01007387 */ /* 0x000fe80000100a00 */
[----:B------:R-:W0:Y:S04]  /*85db0*/  LDS.128 R12, [R2+0x1800] ;  /* 0x00180000020c7984 */ /* 0x000e280000000c00 */
[----:B-1----:R-:W-:Y:S04]  /*85dc0*/  STL.64 [R1+0x400], R8 ;  /* 0x0004000801007387 */ /* 0x002fe80000100a00 */
[----:B------:R-:W-:Y:S04]  /*85dd0*/  STL.64 [R1+0x408], R10 ;  /* 0x0004080a01007387 */ /* 0x000fe80000100a00 */
[----:B------:R-:W1:Y:S04]  /*85de0*/  LDS.128 R8, [R29] ;  /* 0x000000001d087984 */ /* 0x000e680000000c00 */
[----:B--2---:R-:W-:Y:S04]  /*85df0*/  STL.64 [R1+0x4f0], R16 ;  /* 0x0004f01001007387 */ /* 0x004fe80000100a00 */
[----:B------:R-:W-:Y:S04]  /*85e00*/  STL.64 [R1+0x4f8], R18 ;  /* 0x0004f81201007387 */ /* 0x000fe80000100a00 */
[----:B------:R-:W2:Y:S04]  /*85e10*/  LDS.128 R16, [R29+0x800] ;  /* 0x000800001d107984 */ /* 0x000ea80000000c00 */
[----:B0-----:R-:W-:Y:S04]  /*85e20*/  STL.64 [R1+0x4d0], R12 ;  /* 0x0004d00c01007387 */ /* 0x001fe80000100a00 */
[----:B------:R-:W-:Y:S04]  /*85e30*/  STL.64 [R1+0x4d8], R14 ;  /* 0x0004d80e01007387 */ /* 0x000fe80000100a00 */
[----:B------:R-:W-:Y:S04]  /*85e40*/  LDS.128 R12, [R29+0x1000] ;  /* 0x001000001d0c7984 */ /* 0x000fe80000000c00 */
[----:B-1----:R-:W-:Y:S04]  /*85e50*/  STL.64 [R1+0x3e0], R8 ;  /* 0x0003e00801007387 */ /* 0x002fe80000100a00 */
[----:B------:R-:W-:Y:S04]  /*85e60*/  STL.64 [R1+0x3e8], R10 ;  /* 0x0003e80a01007387 */ /* 0x000fe80000100a00 */
[----:B------:R-:W0:Y:S04]  /*85e70*/  LDS.128 R8, [R29+0x1800] ;  /* 0x001800001d087984 */ /* 0x000e280000000c00 */
[----:B--2---:R1:W-:Y:S04]  /*85e80*/  STL.64 [R1+0x4b0], R16 ;  /* 0x0004b01001007387 */ /* 0x0043e80000100a00 */
[----:B------:R-:W-:Y:S04]  /*85e90*/  STL.64 [R1+0x4b8], R18 ;  /* 0x0004b81201007387 */ /* 0x000fe80000100a00 */
[----:B0-----:R-:W-:Y:S01]  /*85ea0*/  STL.64 [R1+0x3f0], R8 ;  /* 0x0003f00801007387 */ /* 0x001fe20000100a00 */
[----:B------:R-:W-:-:S03]  /*85eb0*/  IMAD.MOV.U32 R27, RZ, RZ, R11 ;  /* 0x000000ffff1b7224 */ /* 0x000fc600078e000b */
[----:B------:R-:W-:Y:S04]  /*85ec0*/  STL.64 [R1+0x490], R12 ;  /* 0x0004900c01007387 */ /* 0x000fe80000100a00 */
[----:B------:R-:W-:Y:S04]  /*85ed0*/  STL.64 [R1+0x498], R14 ;  /* 0x0004980e01007387 */ /* 0x000fe80000100a00 */
[----:B------:R-:W0:Y:S04]  /*85ee0*/  LDS.128 R12, [R4] ;  /* 0x00000000040c7984 */ /* 0x000e280000000c00 */
[----:B------:R-:W-:Y:S04]  /*85ef0*/  STL [R1+0x3f8], R10 ;  /* 0x0003f80a01007387 */ /* 0x000fe80000100800 */
[----:B------:R-:W2:Y:S04]  /*85f00*/  LDS.128 R8, [R4+0x800] ;  /* 0x0008000004087984 */ /* 0x000ea80000000c00 */
[----:B------:R-:W-:Y:S04]  /*85f10*/  STL [R1+0x23d0], R27 ;  /* 0x0023d01b01007387 */ /* 0x000fe80000100800 */
[----:B-1----:R-:W3:Y:S04]  /*85f20*/  LDL.LU R16, [R1+0xb30] ;  /* 0x000b300001107983 */ /* 0x002ee80000300800 */
[----:B0-----:R-:W-:Y:S04]  /*85f30*/  STL.64 [R1+0x3d0], R12 ;  /* 0x0003d00c01007387 */ /* 0x001fe80000100a00 */
[----:B------:R-:W-:Y:S04]  /*85f40*/  STL.64 [R1+0x3d8], R14 ;  /* 0x0003d80e01007387 */ /* 0x000fe80000100a00 */
[----:B--2---:R-:W-:Y:S04]  /*85f50*/  STL.64 [R1+0x3b0], R8 ;  /* 0x0003b00801007387 */ /* 0x004fe80000100a00 */
[----:B------:R-:W-:Y:S04]  /*85f60*/  STL.64 [R1+0x3b8], R10 ;  /* 0x0003b80a01007387 */ /* 0x000fe80000100a00 */
[----:B------:R-:W3:Y:S04]  /*85f70*/  LDL.LU R17, [R1+0xb34] ;  /* 0x000b340001117983 */ /* 0x000ee80000300800 */
[----:B------:R-:W2:Y:S04]  /*85f80*/  LDL.LU R18, [R1+0xb38] ;  /* 0x000b380001127983 */ /* 0x000ea80000300800 */
[----:B------:R-:W2:Y:S04]  /*85f90*/  LDL.LU R19, [R1+0xb3c] ;  /* 0x000b3c0001137983 */ /* 0x000ea80000300800 */
[----:B------:R-:W0:Y:S04]  /*85fa0*/  LDS.128 R8, [R4+0x1000] ;  /* 0x0010000004087984 */ /* 0x000e280000000c00 */
[----:B------:R-:W-:Y:S04]  /*85fb0*/  LDS.128 R12, [R3+0x800] ;  /* 0x00080000030c7984 */ /* 0x000fe80000000c00 */
[----:B--2---:R-:W-:Y:S04]  /*85fc0*/  STL.64 [R1+0x24d0], R18 ;  /* 0x0024d01201007387 */ /* 0x004fe80000100a00 */
[----:B---3--:R1:W-:Y:S04]  /*85fd0*/  STL.64 [R1+0x24c8], R16 ;  /* 0x0024c81001007387 */ /* 0x0083e80000100a00 */
[----:B------:R-:W2:Y:S04]  /*85fe0*/  LDL.LU R20, [R1+0xb20] ;  /* 0x000b200001147983 */ /* 0x000ea80000300800 */
[----:B------:R-:W2:Y:S04]  /*85ff0*/  LDL.LU R21, [R1+0xb24] ;  /* 0x000b240001157983 */ /* 0x000ea80000300800 */
[----:B------:R-:W3:Y:S04]  /*86000*/  LDL.LU R22, [R1+0xb28] ;  /* 0x000b280001167983 */ /* 0x000ee80000300800 */
[----:B------:R-:W3:Y:S01]  /*86010*/  LDL.LU R23, [R1+0xb2c] ;  /* 0x000b2c0001177983 */ /* 0x000ee20000300800 */
[----:B0-----:R-:W-:-:S03]  /*86020*/  IMAD.MOV.U32 R27, RZ, RZ, R11 ;  /* 0x000000ffff1b7224 */ /* 0x001fc600078e000b */
[----:B---3--:R-:W-:Y:S04]  /*86030*/  STL.64 [R1+0x24e0], R22 ;  /* 0x0024e01601007387 */ /* 0x008fe80000100a00 */
[----:B--2---:R-:W-:Y:S04]  /*86040*/  STL.64 [R1+0x24d8], R20 ;  /* 0x0024d81401007387 */ /* 0x004fe80000100a00 */
[----:B------:R-:W-:Y:S04]  /*86050*/  STL.64 [R1+0x360], R8 ;  /* 0x0003600801007387 */ /* 0x000fe80000100a00 */
[----:B------:R-:W-:Y:S04]  /*86060*/  STL [R1+0x368], R10 ;  /* 0x0003680a01007387 */ /* 0x000fe80000100800 */
[----:B------:R-:W0:Y:S04]  /*86070*/  LDS.128 R8, [R4+0x1800] ;  /* 0x0018000004087984 */ /* 0x000e280000000c00 */
[----:B------:R-:W-:Y:S04]  /*86080*/  STL [R1+0x23d4], R27 ;  /* 0x0023d41b01007387 */ /* 0x000fe80000100800 */
[----:B------:R2:W-:Y:S04]  /*86090*/  STL [R1+0x24e8], R4 ;  /* 0x0024e80401007387 */ /* 0x0005e80000100800 */
[----:B-1----:R-:W3:Y:S04]  /*860a0*/  LDL.LU R16, [R1+0xaf0] ;  /* 0x000af00001107983 */ /* 0x002ee80000300800 */
[----:B0-----:R-:W-:Y:S04]  /*860b0*/  STL.64 [R1+0x520], R8 ;  /* 0x0005200801007387 */ /* 0x001fe80000100a00 */
[----:B------:R-:W-:Y:S04]  /*860c0*/  STL.64 [R1+0x528], R10 ;  /* 0x0005280a01007387 */ /* 0x000fe80000100a00 */
[----:B------:R-:W3:Y:S04]  /*860d0*/  LDL.LU R17, [R1+0xaf4] ;  /* 0x000af40001117983 */ /* 0x000ee80000300800 */
[----:B------:R-:W4:Y:S04]  /*860e0*/  LDL.LU R18, [R1+0xaf8] ;  /* 0x000af80001127983 */ /* 0x000f280000300800 */
[----:B------:R-:W4:Y:S04]  /*860f0*/  LDL.LU R19, [R1+0xafc] ;  /* 0x000afc0001137983 */ /* 0x000f280000300800 */
[----:B------:R-:W-:Y:S04]  /*86100*/  LDS.128 R8, [R3+0x1000] ;  /* 0x0010000003087984 */ /* 0x000fe80000000c00 */
        /* <DEDUP_REMOVED lines=14> */
[----:B-1----:R-:W2:Y:S04]  /*861f0*/  LDL.LU R4, [R1+0xab0] ;  /* 0x000ab00001047983 */ /* 0x002ea80000300800 */
        /* <DEDUP_REMOVED lines=50> */
[----:B0-----:R-:W-:Y:S01]  /*86520*/  STL.64 [R1+0x350], R4 ;  /* 0x0003500401007387 */ /* 0x001fe20000100a00 */
[----:B------:R-:W-:-:S03]  /*86530*/  IMAD.MOV.U32 R27, RZ, RZ, R7 ;  /* 0x000000ffff1b7224 */ /* 0x000fc600078e0007 */
[----:B------:R-:W-:Y:S04]  /*86540*/  STL [R1+0x358], R6 ;  /* 0x0003580601007387 */ /* 0x000fe80000100800 */
[----:B------:R-:W0:Y:S04]  /*86550*/  LDS.128 R4, [R3+0x1800] ;  /* 0x0018000003047984 */ /* 0x000e280000000c00 */
[----:B------:R-:W-:Y:S04]  /*86560*/  STL [R1+0x23d8], R27 ;  /* 0x0023d81b01007387 */ /* 0x000fe80000100800 */
[----:B------:R-:W-:Y:S04]  /*86570*/  STL [R1+0x23dc], R15 ;  /* 0x0023dc0f01007387 */ /* 0x000fe80000100800 */
[----:B------:R-:W-:Y:S04]  /*86580*/  STL [R1+0x2410], R14 ;  /* 0x0024100e01007387 */ /* 0x000fe80000100800 */
[----:B------:R1:W-:Y:S04]  /*86590*/  STL.64 [R1+0x2408], R12 ;  /* 0x0024080c01007387 */ /* 0x0003e80000100a00 */
[----:B------:R-:W-:Y:S06]  /*865a0*/  BAR.SYNC.DEFER_BLOCKING 0x0 ;  /* 0x0000000000007b1d */ /* 0x000fec0000010000 */
[----:B-1----:R-:W4:Y:S04]  /*865b0*/  LDL.LU R12, [R1+0xb10] ;  /* 0x000b1000010c7983 */ /* 0x002f280000300800 */
[----:B------:R-:W4:Y:S04]  /*865c0*/  LDL.LU R13, [R1+0xb14] ;  /* 0x000b1400010d7983 */ /* 0x000f280000300800 */
[----:B------:R-:W4:Y:S04]  /*865d0*/  LDL.LU R14, [R1+0xb18] ;  /* 0x000b1800010e7983 */ /* 0x000f280000300800 */
[----:B------:R-:W4:Y:S04]  /*865e0*/  LDL.LU R15, [R1+0xb1c] ;  /* 0x000b1c00010f7983 */ /* 0x000f280000300800 */
[----:B------:R-:W-:Y:S04]  /*865f0*/  STL.64 [R1+0x23f8], R10 ;  /* 0x0023f80a01007387 */ /* 0x000fe80000100a00 */
[----:B------:R1:W-:Y:S04]  /*86600*/  STL.64 [R1+0x23f0], R8 ;  /* 0x0023f00801007387 */ /* 0x0003e80000100a00 */
[----:B-1----:R-:W2:Y:S04]  /*86610*/  LDL.LU R8, [R1+0xb00] ;  /* 0x000b000001087983 */ /* 0x002ea80000300800 */
[----:B------:R-:W2:Y:S04]  /*86620*/  LDL.LU R9, [R1+0xb04] ;  /* 0x000b040001097983 */ /* 0x000ea80000300800 */
[----:B------:R-:W2:Y:S04]  /*86630*/  LDL.LU R10, [R1+0xb08] ;  /* 0x000b0800010a7983 */ /* 0x000ea80000300800 */
[----:B------:R-:W2:Y:S04]  /*86640*/  LDL.LU R11, [R1+0xb0c] ;  /* 0x000b0c00010b7983 */ /* 0x000ea80000300800 */
        /* <DEDUP_REMOVED lines=26> */
[----:B---3--:R1:W-:Y:S04]  /*867f0*/  STS.128 [R0+0x400], R16 ;  /* 0x0004001000007388 */ /* 0x0083e80000000c00 */
[----:B0-----:R-:W2:Y:S04]  /*86800*/  LDL.LU.64 R6, [R1+0x2508] ;  /* 0x0025080001067983 */ /* 0x001ea80000300a00 */
[----:B------:R-:W2:Y:S04]  /*86810*/  LDL.LU.64 R4, [R1+0x2500] ;  /* 0x0025000001047983 */ /* 0x000ea80000300a00 */
[----:B-1----:R-:W3:Y:S04]  /*86820*/  LDL.LU.64 R18, [R1+0x24f8] ;  /* 0x0024f80001127983 */ /* 0x002ee80000300a00 */
[----:B------:R-:W3:Y:S04]  /*86830*/  LDL.LU.64 R16, [R1+0x24f0] ;  /* 0x0024f00001107983 */ /* 0x000ee80000300a00 */
[----:B------:R-:W-:Y:S04]  /*86840*/  STS.128 [R0+0x500], R20 ;  /* 0x0005001400007388 */ /* 0x000fe80000000c00 */
[----:B--2---:R0:W-:Y:S04]  /*86850*/  STS.128 [R0+0x480], R4 ;  /* 0x0004800400007388 */ /* 0x0041e80000000c00 */
[----:B---3--:R1:W-:Y:S04]  /*86860*/  STS.128 [R0+0x580], R16 ;  /* 0x0005801000007388 */ /* 0x0083e80000000c00 */
[----:B0-----:R-:W2:Y:S04]  /*86870*/  LDL.LU R4, [R1+0x24e8] ;  /* 0x0024e80001047983 */ /* 0x001ea80000300800 */
[----:B------:R-:W3:Y:S04]  /*86880*/  LDL.LU.64 R22, [R1+0x24e0] ;  /* 0x0024e00001167983 */ /* 0x000ee80000300a00 */
[----:B------:R-:W3:Y:S04]  /*86890*/  LDL.LU.64 R20, [R1+0x24d8] ;  /* 0x0024d80001147983 */ /* 0x000ee80000300a00 */
[----:B-1----:R-:W2:Y:S04]  /*868a0*/  LDL.LU.64 R18, [R1+0x24d0] ;  /* 0x0024d00001127983 */ /* 0x002ea80000300a00 */
[----:B------:R-:W2:Y:S04]  /*868b0*/  LDL.LU.64 R16, [R1+0x24c8] ;  /* 0x0024c80001107983 */ /* 0x000ea80000300a00 */
[----:B------:R-:W-:Y:S04]  /*868c0*/  STS.128 [R0+0x600], R8 ;  /* 0x0006000800007388 */ /* 0x000fe80000000c00 */
[----:B----4-:R-:W-:Y:S04]  /*868d0*/  STS.128 [R0+0x680], R12 ;  /* 0x0006800c00007388 */ /* 0x010fe80000000c00 */
[----:B---3--:R-:W-:Y:S04]  /*868e0*/  STS.128 [R0+0x700], R20 ;  /* 0x0007001400007388 */ /* 0x008fe80000000c00 */
[----:B--2---:R-:W-:Y:S04]  /*868f0*/  STS.128 [R0+0x780], R16 ;  /* 0x0007801000007388 */ /* 0x004fe80000000c00 */
[----:B------:R-:W-:Y:S06]  /*86900*/  BAR.SYNC.DEFER_BLOCKING 0x0 ;  /* 0x0000000000007b1d */ /* 0x000fec0000010000 */
[----:B------:R-:W0:Y:S04]  /*86910*/  LDS.128 R8, [R2] ;  /* 0x0000000002087984 */ /* 0x000e280000000c00 */
[----:B------:R-:W1:Y:S04]  /*86920*/  LDS.128 R16, [R2+0x800] ;  /* 0x0008000002107984 */ /* 0x000e680000000c00 */
[----:B------:R-:W2:Y:S04]  /*86930*/  LDS.128 R12, [R2+0x1000] ;  /* 0x00100000020c7984 */ /* 0x000ea80000000c00 */
[----:B------:R-:W-:Y:S04]  /*86940*/  LDS.128 R20, [R3+0x1000] ;  /* 0x0010000003147984 */ /* 0x000fe80000000c00 */
        /* <DEDUP_REMOVED lines=11> */
[----:B------:R-:W0:Y:S04]  /*86a00*/  LDS.128 R8, [R29+0x1000] ;  /* 0x001000001d087984 */ /* 0x000e280000000c00 */
[----:B-1----:R-:W-:Y:S04]  /*86a10*/  STL.64 [R1+0x5f0], R16 ;  /* 0x0005f01001007387 */ /* 0x002fe80000100a00 */
[----:B------:R-:W-:Y:S04]  /*86a20*/  STL.64 [R1+0x5f8], R18 ;  /* 0x0005f81201007387 */ /* 0x000fe80000100a00 */
[----:B------:R-:W1:Y:S04]  /*86a30*/  LDS.128 R16, [R29+0x1800] ;  /* 0x001800001d107984 */ /* 0x000e680000000c00 */
[----:B--2---:R-:W-:Y:S04]  /*86a40*/  STL.64 [R1+0x630], R12 ;  /* 0x0006300c01007387 */ /* 0x004fe80000100a00 */
[----:B------:R-:W-:Y:S04]  /*86a50*/  STL.64 [R1+0x638], R14 ;  /* 0x0006380e01007387 */ /* 0x000fe80000100a00 */
[----:B------:R-:W2:Y:S04]  /*86a60*/  LDS.128 R12, [R4] ;  /* 0x00000000040c7984 */ /* 0x000ea80000000c00 */
        /* <DEDUP_REMOVED lines=8> */
[----:B------:R-:W2:Y:S04]  /*86af0*/  LDS.128 R12, [R4+0x1800] ;  /* 0x00180000040c7984 */ /* 0x000ea80000000c00 */
[----:B------:R-:W-:Y:S04]  /*86b00*/  LDS.128 R4, [R3+0x800] ;  /* 0x0008000003047984 */ /* 0x000fe80000000c00 */
[----:B0-----:R-:W-:Y:S04]  /*86b10*/  STL.64 [R1+0x640], R8 ;  /* 0x0006400801007387 */ /* 0x001fe80000100a00 */
[----:B------:R-:W-:Y:S04]  /*86b20*/  STL.64 [R1+0x648], R10 ;  /* 0x0006480a01007387 */ /* 0x000fe80000100a00 */
[----:B------:R-:W0:Y:S04]  /*86b30*/  LDS.128 R8, [R3] ;  /* 0x0000000003087984 */ /* 0x000e280000000c00 */
[----:B-1----:R-:W-:Y:S04]  /*86b40*/  STL.64 [R1+0x690], R16 ;  /* 0x0006901001007387 */ /* 0x002fe80000100a00 */
[----:B------:R-:W-:Y:S04]  /*86b50*/  STL.64 [R1+0x698], R18 ;  /* 0x0006981201007387 */ /* 0x000fe80000100a00 */
[----:B--2---:R1:W-:Y:S04]  /*86b60*/  STL.64 [R1+0x6b0], R12 ;  /* 0x0006b00c01007387 */ /* 0x0043e80000100a00 */
[----:B------:R2:W-:Y:S04]  /*86b70*/  STL.64 [R1+0x6b8], R14 ;  /* 0x0006b80e01007387 */ /* 0x0005e80000100a00 */
[----:B-1----:R-:W3:Y:S04]  /*86b80*/  LDL.LU R12, [R1+0xbf0] ;  /* 0x000bf000010c7983 */ /* 0x002ee80000300800 */
[----:B0-----:R-:W-:Y:S04]  /*86b90*/  STL.64 [R1+0x610], R8 ;  /* 0x0006100801007387 */ /* 0x001fe80000100a00 */
[----:B------:R-:W-:Y:S04]  /*86ba0*/  STL.64 [R1+0x618], R10 ;  /* 0x0006180a01007387 */ /* 0x000fe80000100a00 */
[----:B------:R-:W-:Y:S04]  /*86bb0*/  STL.64 [R1+0x650], R4 ;  /* 0x0006500401007387 */ /* 0x000fe80000100a00 */
[----:B------:R-:W-:Y:S04]  /*86bc0*/  STL.64 [R1+0x658], R6 ;  /* 0x0006580601007387 */ /* 0x000fe80000100a00 */
[----:B------:R-:W3:Y:S04]  /*86bd0*/  LDL.LU R13, [R1+0xbf4] ;  /* 0x000bf400010d7983 */ /* 0x000ee80000300800 */
[----:B--2---:R-:W2:Y:S04]  /*86be0*/  LDL.LU R14, [R1+0xbf8] ;  /* 0x000bf800010e7983 */ /* 0x004ea80000300800 */
[----:B------:R-:W2:Y:S04]  /*86bf0*/  LDL.LU R15, [R1+0xbfc] ;  /* 0x000bfc00010f7983 */ /* 0x000ea80000300800 */
[----:B------:R-:W0:Y:S04]  /*86c00*/  LDS.128 R8, [R3+0x1800] ;  /* 0x0018000003087984 */ /* 0x000e280000000c00 */
[----:B------:R-:W-:Y:S06]  /*86c10*/  BAR.SYNC.DEFER_BLOCKING 0x0 ;  /* 0x0000000000007b1d */ /* 0x000fec0000010000 */
[----:B--2---:R-:W-:Y:S04]  /*86c20*/  STL.64 [R1+0x2420], R14 ;  /* 0x0024200e01007387 */ /* 0x004fe80000100a00 */
[----:B---3--:R1:W-:Y:S04]  /*86c30*/  STL.64 [R1+0x2418], R12 ;  /* 0x0024180c01007387 */ /* 0x0083e80000100a00 */
[----:B-1----:R-:W2:Y:S04]  /*86c40*/  LDL.LU R12, [R1+0xbe0] ;  /* 0x000be000010c7983 */ /* 0x002ea80000300800 */
        /* <DEDUP_REMOVED lines=61> */
[----:B------:R-:W2:Y:S04]  /*87020*/  LDL.LU R14, [R1+0xb48] ;  /* 0x000b4800010e7983 */ /* 0x000ea80000300800 */
[----:B------:R-:W2:Y:S04]  /*87030*/  LDL.LU R15, [R1+0xb4c] ;  /* 0x000b4c00010f7983 */ /* 0x000ea80000300800 */
[----:B------:R-:W3:Y:S04]  /*87040*/  LDL.LU R4, [R1+0xc00] ;  /* 0x000c000001047983 */ /* 0x000ee80000300800 */
[----:B------:R-:W3:Y:S04]  /*87050*/  LDL.LU R5, [R1+0xc04] ;  /* 0x000c040001057983 */ /* 0x000ee80000300800 */
[----:B------:R-:W3:Y:S04]  /*87060*/  LDL.LU R6, [R1+0xc08] ;  /* 0x000c080001067983 */ /* 0x000ee80000300800 */
[----:B------:R-:W3:Y:S04]  /*87070*/  LDL.LU R7, [R1+0xc0c] ;  /* 0x000c0c0001077983 */ /* 0x000ee80000300800 */
[----:B------:R-:W4:Y:S04]  /*87080*/  LDL R27, [R1+0x1720] ;  /* 0x00172000011b7983 */ /* 0x000f280000100800 */
[----:B------:R-:W3:Y:S04]  /*87090*/  LDL.LU R16, [R1+0xc10] ;  /* 0x000c100001107983 */ /* 0x000ee80000300800 */
[----:B------:R-:W-:Y:S04]  /*870a0*/  STL.64 [R1+0x6a0], R20 ;  /* 0x0006a01401007387 */ /* 0x000fe80000100a00 */
[----:B------:R-:W-:Y:S04]  /*870b0*/  STL.64 [R1+0x6a8], R22 ;  /* 0x0006a81601007387 */ /* 0x000fe80000100a00 */
[----:B0-----:R0:W-:Y:S04]  /*870c0*/  STL.64 [R1+0x670], R8 ;  /* 0x0006700801007387 */ /* 0x0011e80000100a00 */
[----:B------:R1:W-:Y:S04]  /*870d0*/  STL.64 [R1+0x678], R10 ;  /* 0x0006780a01007387 */ /* 0x0003e80000100a00 */
[----:B------:R-:W3:Y:S04]  /*870e0*/  LDL.LU R17, [R1+0xc14] ;  /* 0x000c140001117983 */ /* 0x000ee80000300800 */
[----:B------:R-:W3:Y:S04]  /*870f0*/  LDL.LU R18, [R1+0xc18] ;  /* 0x000c180001127983 */ /* 0x000ee80000300800 */
[----:B------:R-:W3:Y:S04]  /*87100*/  LDL.LU R19, [R1+0xc1c] ;  /* 0x000c1c0001137983 */ /* 0x000ee80000300800 */
[----:B0-----:R-:W3:Y:S04]  /*87110*/  LDL.LU R8, [R1+0xc20] ;  /* 0x000c200001087983 */ /* 0x001ee80000300800 */
[----:B------:R-:W3:Y:S04]  /*87120*/  LDL.LU R9, [R1+0xc24] ;  /* 0x000c240001097983 */ /* 0x000ee80000300800 */
[----:B-1----:R-:W3:Y:S04]  /*87130*/  LDL.LU R10, [R1+0xc28] ;  /* 0x000c2800010a7983 */ /* 0x002ee80000300800 */
[----:B------:R-:W3:Y:S04]  /*87140*/  LDL.LU R11, [R1+0xc2c] ;  /* 0x000c2c00010b7983 */ /* 0x000ee80000300800 */
[----:B------:R-:W3:Y:S04]  /*87150*/  LDL.LU R20, [R1+0xc30] ;  /* 0x000c300001147983 */ /* 0x000ee80000300800 */
[----:B------:R-:W3:Y:S04]  /*87160*/  LDL.LU R21, [R1+0xc34] ;  /* 0x000c340001157983 */ /* 0x000ee80000300800 */
[----:B------:R-:W3:Y:S04]  /*87170*/  LDL.LU R22, [R1+0xc38] ;  /* 0x000c380001167983 */ /* 0x000ee80000300800 */
[----:B------:R-:W3:Y:S04]  /*87180*/  LDL.LU R23, [R1+0xc3c] ;  /* 0x000c3c0001177983 */ /* 0x000ee80000300800 */
        /* <DEDUP_REMOVED lines=24> */
[----:B------:R-:W3:Y:S04]  /*87310*/  LDL R26, [R1+0x1724] ;  /* 0x00172400011a7983 */ /* 0x000ee80000100800 */
        /* <DEDUP_REMOVED lines=9> */
[----:B---3--:R-:W-:Y:S04]  /*873b0*/  STS.128 [R0+0x680], R16 ;  /* 0x0006801000007388 */ /* 0x008fe80000000c00 */
[----:B------:R-:W-:Y:S04]  /*873c0*/  STS.128 [R0+0x700], R8 ;  /* 0x0007000800007388 */ /* 0x000fe80000000c00 */
[----:B------:R-:W-:Y:S04]  /*873d0*/  STS.128 [R0+0x780], R20 ;  /* 0x0007801400007388 */ /* 0x000fe80000000c00 */
[----:B------:R-:W-:Y:S04]  /*873e0*/  STS.128 [R0+0x600], R4 ;  /* 0x0006000400007388 */ /* 0x000fe80000000c00 */
[----:B--2---:R0:W-:Y:S04]  /*873f0*/  STS.128 [R0+0x580], R12 ;  /* 0x0005800c00007388 */ /* 0x0041e80000000c00 */
[----:B0-----:R-:W2:Y:S04]  /*87400*/  LDL.LU R14, [R1+0x2410] ;  /* 0x00241000010e7983 */ /* 0x001ea80000300800 */
[----:B------:R-:W3:Y:S04]  /*87410*/  LDL.LU.64 R12, [R1+0x2408] ;  /* 0x00240800010c7983 */ /* 0x000ee80000300a00 */
[----:B------:R-:W2:Y:S04]  /*87420*/  LDL.LU.64 R18, [R1+0x2400] ;  /* 0x0024000001127983 */ /* 0x000ea80000300a00 */
[----:B------:R-:W3:Y:S04]  /*87430*/  LDL.LU R15, [R1+0x70] ;  /* 0x00007000010f7983 */ /* 0x000ee80000300800 */
[----:B------:R-:W3:Y:S04]  /*87440*/  LDL.LU.64 R10, [R1+0x23f8] ;  /* 0x0023f800010a7983 */ /* 0x000ee80000300a00 */
[----:B------:R-:W3:Y:S04]  /*87450*/  LDL.LU.64 R8, [R1+0x23f0] ;  /* 0x0023f00001087983 */ /* 0x000ee80000300a00 */
[----:B------:R-:W3:Y:S04]  /*87460*/  LDL.LU.64 R22, [R1+0x23e8] ;  /* 0x0023e80001167983 */ /* 0x000ee80000300a00 */
[----:B------:R-:W3:Y:S01]  /*87470*/  LDL.LU R20, [R1+0x23e4] ;  /* 0x0023e40001147983 */ /* 0x000ee20000300800 */
[----:B----4-:R-:W-:-:S03]  /*87480*/  IMAD R3, R27, c[0x0][0x194], RZ ;  /* 0x000065001b037a24 */ /* 0x010fc600078e02ff */
[----:B------:R-:W-:Y:S01]  /*87490*/  BAR.SYNC.DEFER_BLOCKING 0x0 ;  /* 0x0000000000007b1d */ /* 0x000fe20000010000 */
[----:B------:R-:W-:Y:S01]  /*874a0*/  ISETP.GE.AND P2, PT, R27, c[0x0][0x178], PT ;  /* 0x00005e001b007a0c */ /* 0x000fe20003f46270 */
[----:B------:R-:W-:Y:S01]  /*874b0*/  IMAD.MOV.U32 R5, RZ, RZ, c[0x0][0x194] ;  /* 0x00006500ff057624 */ /* 0x000fe200078e00ff */
[----:B------:R-:W-:Y:S02]  /*874c0*/  LEA R6, P3, R3, c[0x0][0x170], 0x1 ;  /* 0x00005c0003067a11 */ /* 0x000fe400078608ff */
[C---:B------:R-:W-:Y:S01]  /*874d0*/  ISETP.LT.AND P2, PT, R28.reuse, c[0x0][0x17c], !P2 ;  /* 0x00005f001c007a0c */ /* 0x040fe20005741270 */
[----:B------:R-:W-:Y:S01]  /*874e0*/  IMAD R5, R5, 0x80, R3 ;  /* 0x0000008005057824 */ /* 0x000fe200078e0203 */
[C---:B------:R-:W-:Y:S02]  /*874f0*/  ISETP.GE.AND P1, PT, R28.reuse, c[0x0][0x17c], PT ;  /* 0x00005f001c007a0c */ /* 0x040fe40003f26270 */
[----:B------:R-:W-:Y:S01]  /*87500*/  LEA.HI.X.SX32 R7, R3, c[0x0][0x174], 0x1, P3 ;  /* 0x00005d0003077a11 */ /* 0x000fe200018f0eff */
[----:B------:R-:W-:Y:S01]  /*87510*/  IMAD R3, R28, c[0x0][0x198], RZ ;  /* 0x000066001c037a24 */ /* 0x000fe200078e02ff */
[----:B------:R-:W-:-:S02]  /*87520*/  LEA R4, P3, R5, c[0x0][0x170], 0x1 ;  /* 0x00005c0005047a11 */ /* 0x000fc400078608ff */
[----:B------:R-:W-:Y:S01]  /*87530*/  ISETP.LT.AND P1, PT, R26, c[0x0][0x178], !P1 ;  /* 0x00005e001a007a0c */ /* 0x000fe20004f21270 */
[----:B------:R-:W-:Y:S01]  /*87540*/  IMAD.WIDE R16, R3, 0x2, R6 ;  /* 0x0000000203107825 */ /* 0x000fe200078e0206 */
[----:B------:R-:W-:Y:S02]  /*87550*/  LEA.HI.X.SX32 R5, R5, c[0x0][0x174], 0x1, P3 ;  /* 0x00005d0005057a11 */ /* 0x000fe400018f0eff */
[----:B------:R-:W-:-:S04]  /*87560*/  IADD3 R0, R28, 0x5, RZ ;  /* 0x000000051c007810 */ /* 0x000fc80007ffe0ff */
[----:B------:R-:W-:Y:S02]  /*87570*/  ISETP.GE.AND P3, PT, R0, c[0x0][0x17c], PT ;  /* 0x00005f0000007a0c */ /* 0x000fe40003f66270 */
[----:B------:R-:W-:Y:S01]  /*87580*/  IADD3 R0, R3, c[0x0][0x198], RZ ;  /* 0x0000660003007a10 */ /* 0x000fe20007ffe0ff */
[----:B--2---:R0:W-:Y:S01]  /*87590*/  @P2 STG.E.U16 [R16.64], R19 ;  /* 0x0000001310002986 */ /* 0x0041e2000c101506 */
[----:B------:R-:W-:Y:S02]  /*875a0*/  ISETP.LT.AND P2, PT, R27, c[0x0][0x178], !P5 ;  /* 0x00005e001b007a0c */ /* 0x000fe40006f41270 */
[----:B------:R-:W-:Y:S01]  /*875b0*/  ISETP.LT.AND P5, PT, R26, c[0x0][0x178], !P5 ;  /* 0x00005e001a007a0c */ /* 0x000fe20006fa1270 */
[----:B0-----:R-:W-:Y:S01]  /*875c0*/  IMAD.WIDE R16, R3, 0x2, R4 ;  /* 0x0000000203107825 */ /* 0x001fe200078e0204 */
[----:B------:R-:W-:-:S04]  /*875d0*/  PRMT R3, R19, 0x7632, R3 ;  /* 0x0000763213037816 */ /* 0x000fc80000000003 */
[----:B------:R0:W-:Y:S01]  /*875e0*/  @P1 STG.E.U16 [R16.64], R18 ;  /* 0x0000001210001986 */ /* 0x0001e2000c101506 */
[----:B------:R-:W-:Y:S02]  /*875f0*/  ISETP.LT.AND P1, PT, R27, c[0x0][0x178], !P4 ;  /* 0x00005e001b007a0c */ /* 0x000fe40006721270 */
[----:B---3--:R-:W-:Y:S02]  /*87600*/  PRMT R20, R18, 0x7632, R20 ;  /* 0x0000763212147816 */ /* 0x008fe40000000014 */
[----:B------:R-:W-:Y:S01]  /*87610*/  ISETP.LT.AND P4, PT, R26, c[0x0][0x178], !P4 ;  /* 0x00005e001a007a0c */ /* 0x000fe20006781270 */
[----:B0-----:R-:W-:-:S04]  /*87620*/  IMAD.WIDE R18, R0, 0x2, R6 ;  /* 0x0000000200127825 */ /* 0x001fc800078e0206 */
[C-C-:B------:R-:W-:Y:S01]  /*87630*/  IMAD.WIDE R16, R0.reuse, 0x2, R4.reuse ;  /* 0x0000000200107825 */ /* 0x140fe200078e0204 */
[----:B------:R-:W-:Y:S01]  /*87640*/  IADD3 R0, R0, c[0x0][0x198], RZ ;  /* 0x0000660000007a10 */ /* 0x000fe20007ffe0ff */
[----:B------:R0:W-:Y:S04]  /*87650*/  @P2 STG.E.U16 [R18.64], R3 ;  /* 0x0000000312002986 */ /* 0x0001e8000c101506 */
[----:B------:R1:W-:Y:S01]  /*87660*/  @P5 STG.E.U16 [R16.64], R20 ;  /* 0x0000001410005986 */ /* 0x0003e2000c101506 */
[----:B0-----:R-:W-:Y:S01]  /*87670*/  IADD3 R3, R28, 0x7, RZ ;  /* 0x000000071c037810 */ /* 0x001fe20007ffe0ff */
[----:B------:R-:W-:-:S04]  /*87680*/  IMAD.WIDE R18, R0, 0x2, R4 ;  /* 0x0000000200127825 */ /* 0x000fc800078e0204 */
[----:B-1----:R-:W-:Y:S01]  /*87690*/  IMAD.WIDE R16, R0, 0x2, R6 ;  /* 0x0000000200107825 */ /* 0x002fe200078e0206 */
[----:B------:R-:W-:-:S04]  /*876a0*/  PRMT R20, R15, 0x7632, R20 ;  /* 0x000076320f147816 */ /* 0x000fc80000000014 */
[----:B------:R-:W-:Y:S01]  /*876b0*/  @P1 STG.E.U16 [R16.64], R15 ;  /* 0x0000000f10001986 */ /* 0x000fe2000c101506 */
[----:B------:R-:W-:Y:S02]  /*876c0*/  ISETP.GE.AND P1, PT, R3, c[0x0][0x17c], PT ;  /* 0x00005f0003007a0c */ /* 0x000fe40003f26270 */
[----:B------:R-:W-:Y:S01]  /*876d0*/  PRMT R3, R24, 0x7632, R3 ;  /* 0x0000763218037816 */ /* 0x000fe20000000003 */
[----:B------:R0:W-:Y:S04]  /*876e0*/  @P4 STG.E.U16 [R18.64], R24 ;  /* 0x0000001812004986 */ /* 0x0001e8000c101506 */
[----:B0-----:R-:W2:Y:S04]  /*876f0*/  LDL.LU R24, [R1+0x23e0] ;  /* 0x0023e00001187983 */ /* 0x001ea80000300800 */
[----:B------:R-:W3:Y:S01]  /*87700*/  LDL.LU R15, [R1+0x1e0] ;  /* 0x0001e000010f7983 */ /* 0x000ee20000300800 */
[----:B------:R-:W-:-:S02]  /*87710*/  ISETP.LT.AND P5, PT, R27, c[0x0][0x178], !P0 ;  /* 0x00005e001b007a0c */ /* 0x000fc400047a1270 */
[----:B------:R-:W-:Y:S02]  /*87720*/  ISETP.LT.AND P0, PT, R26, c[0x0][0x178], !P0 ;  /* 0x00005e001a007a0c */ /* 0x000fe40004701270 */
[----:B------:R-:W-:Y:S02]  /*87730*/  IADD3 R0, R0, c[0x0][0x198], RZ ;  /* 0x0000660000007a10 */ /* 0x000fe40007ffe0ff */
[----:B------:R-:W-:-:S03]  /*87740*/  ISETP.LT.AND P4, PT, R27, c[0x0][0x178], !P6 ;  /* 0x00005e001b007a0c */ /* 0x000fc60007781270 */
[----:B------:R-:W-:-:S04]  /*87750*/  IMAD.WIDE R16, R0, 0x2, R6 ;  /* 0x0000000200107825 */ /* 0x000fc800078e0206 */
[C---:B------:R-:W-:Y:S01]  /*87760*/  IMAD.WIDE R18, R0.reuse, 0x2, R4 ;  /* 0x0000000200127825 */ /* 0x040fe200078e0204 */
[----:B------:R-:W-:Y:S01]  /*87770*/  IADD3 R0, R0, c[0x0][0x198], RZ ;  /* 0x0000660000007a10 */ /* 0x000fe20007ffe0ff */
[----:B------:R0:W-:Y:S01]  /*87780*/  @P5 STG.E.U16 [R16.64], R20 ;  /* 0x0000001410005986 */ /* 0x0001e2000c101506 */
[----:B------:R-:W-:-:S03]  /*87790*/  ISETP.LT.AND P6, PT, R26, c[0x0][0x178], !P6 ;  /* 0x00005e001a007a0c */ /* 0x000fc600077c1270 */
[----:B------:R1:W-:Y:S01]  /*877a0*/  @P0 STG.E.U16 [R18.64], R3 ;  /* 0x0000000312000986 */ /* 0x0003e2000c101506 */
[----:B------:R-:W-:Y:S02]  /*877b0*/  ISETP.LT.AND P0, PT, R27, c[0x0][0x178], !P3 ;  /* 0x00005e001b007a0c */ /* 0x000fe40005f01270 */
[C---:B------:R-:W-:Y:S02]  /*877c0*/  IADD3 R21, R28.reuse, 0x6, RZ ;  /* 0x000000061c157810 */ /* 0x040fe40007ffe0ff */
[----:B0-----:R-:W-:Y:S01]  /*877d0*/  IADD3 R20, R28, 0x8, RZ ;  /* 0x000000081c147810 */ /* 0x001fe20007ffe0ff */
[----:B------:R-:W-:-:S03]  /*877e0*/  IMAD.WIDE R16, R0, 0x2, R6 ;  /* 0x0000000200107825 */ /* 0x000fc600078e0206 */
[----:B------:R-:W-:Y:S02]  /*877f0*/  ISETP.GE.AND P5, PT, R20, c[0x0][0x17c], PT ;  /* 0x00005f0014007a0c */ /* 0x000fe40003fa6270 */
[----:B------:R-:W-:Y:S01]  /*87800*/  IADD3 R20, R0, c[0x0][0x198], RZ ;  /* 0x0000660000147a10 */ /* 0x000fe20007ffe0ff */
[----:B------:R0:W-:Y:S01]  /*87810*/  @P4 STG.E.U16 [R16.64], R23 ;  /* 0x0000001710004986 */ /* 0x0001e2000c101506 */
[----:B------:R-:W-:-:S03]  /*87820*/  ISETP.GE.AND P2, PT, R21, c[0x0][0x17c], PT ;  /* 0x00005f0015007a0c */ /* 0x000fc60003f46270 */
[----:B-1----:R-:W-:Y:S01]  /*87830*/  IMAD.WIDE R18, R20, 0x2, R6 ;  /* 0x0000000214127825 */ /* 0x002fe200078e0206 */
[----:B------:R-:W-:-:S03]  /*87840*/  ISETP.LT.AND P3, PT, R26, c[0x0][0x178], !P3 ;  /* 0x00005e001a007a0c */ /* 0x000fc60005f61270 */
[----:B0-----:R-:W-:Y:S01]  /*87850*/  IMAD.WIDE R16, R0, 0x2, R4 ;  /* 0x0000000200107825 */ /* 0x001fe200078e0204 */
[----:B------:R-:W-:-:S04]  /*87860*/  PRMT R0, R23, 0x7632, R0 ;  /* 0x0000763217007816 */ /* 0x000fc80000000000 */
[----:B------:R0:W-:Y:S01]  /*87870*/  @P6 STG.E.U16 [R16.64], R22 ;  /* 0x0000001610006986 */ /* 0x0001e2000c101506 */
[----:B------:R-:W-:Y:S02]  /*87880*/  ISETP.LT.AND P6, PT, R27, c[0x0][0x178], !P2 ;  /* 0x00005e001b007a0c */ /* 0x000fe400057c1270 */
[----:B------:R-:W-:Y:S01]  /*87890*/  ISETP.LT.AND P2, PT, R26, c[0x0][0x178], !P2 ;  /* 0x00005e001a007a0c */ /* 0x000fe20005741270 */
[----:B------:R1:W-:Y:S01]  /*878a0*/  @P0 STG.E.U16 [R18.64], R0 ;  /* 0x0000000012000986 */ /* 0x0003e2000c101506 */
[----:B------:R-:W-:-:S04]  /*878b0*/  IADD3 R3, R28, 0x9, RZ ;  /* 0x000000091c037810 */ /* 0x000fc80007ffe0ff */
[----:B------:R-:W-:Y:S02]  /*878c0*/  ISETP.GE.AND P4, PT, R3, c[0x0][0x17c], PT ;  /* 0x00005f0003007a0c */ /* 0x000fe40003f86270 */
[----:B------:R-:W-:Y:S01]  /*878d0*/  PRMT R3, R22, 0x7632, R3 ;  /* 0x0000763216037816 */ /* 0x000fe20000000003 */
[C---:B0-----:R-:W-:Y:S01]  /*878e0*/  IMAD.WIDE R16, R20.reuse, 0x2, R4 ;  /* 0x0000000214107825 */ /* 0x041fe200078e0204 */
[----:B-1----:R-:W-:-:S04]  /*878f0*/  IADD3 R0, R20, c[0x0][0x198], RZ ;  /* 0x0000660014007a10 */ /* 0x002fc80007ffe0ff */
[----:B------:R0:W-:Y:S01]  /*87900*/  @P3 STG.E.U16 [R16.64], R3 ;  /* 0x0000000310003986 */ /* 0x0001e2000c101506 */
[----:B------:R-:W-:-:S04]  /*87910*/  IMAD.WIDE R18, R0, 0x2, R6 ;  /* 0x0000000200127825 */ /* 0x000fc800078e0206 */
[C---:B------:R-:W-:Y:S01]  /*87920*/  IMAD.WIDE R20, R0.reuse, 0x2, R4 ;  /* 0x0000000200147825 */ /* 0x040fe200078e0204 */
[----:B---3--:R1:W-:Y:S04]  /*87930*/  @P6 STG.E.U16 [R18.64], R15 ;  /* 0x0000000f12006986 */ /* 0x0083e8000c101506 */
[----:B------:R-:W-:Y:S01]  /*87940*/  @P2 STG.E.U16 [R20.64], R25 ;  /* 0x0000001914002986 */ /* 0x000fe2000c101506 */
[----:B------:R-:W-:Y:S02]  /*87950*/  ISETP.LT.AND P2, PT, R27, c[0x0][0x178], !P1 ;  /* 0x00005e001b007a0c */ /* 0x000fe40004f41270 */
[----:B0-----:R-:W-:Y:S02]  /*87960*/  PRMT R3, R15, 0x7632, R3 ;  /* 0x000076320f037816 */ /* 0x001fe40000000003 */
[----:B-1----:R-:W-:Y:S01]  /*87970*/  IADD3 R18, R0, c[0x0][0x198], RZ ;  /* 0x0000660000127a10 */ /* 0x002fe20007ffe0ff */
[----:B------:R-:W3:Y:S04]  /*87980*/  LDL.LU R15, [R1+0xa0] ;  /* 0x0000a000010f7983 */ /* 0x000ee80000300800 */
[----:B------:R-:W-:-:S05]  /*87990*/  IMAD.WIDE R16, R18, 0x2, R6 ;  /* 0x0000000212107825 */ /* 0x000fca00078e0206 */
[----:B------:R0:W-:Y:S04]  /*879a0*/  @P2 STG.E.U16 [R16.64], R3 ;  /* 0x0000000310002986 */ /* 0x0001e8000c101506 */
[----:B0-----:R-:W4:Y:S04]  /*879b0*/  LDL.LU R16, [R1+0x1f0] ;  /* 0x0001f00001107983 */ /* 0x001f280000300800 */
[----:B------:R-:W3:Y:S01]  /*879c0*/  LDL.LU R17, [R1+0x60] ;  /* 0x0000600001117983 */ /* 0x000ee20000300800 */
[----:B------:R-:W-:Y:S02]  /*879d0*/  ISETP.LT.AND P1, PT, R26, c[0x0][0x178], !P1 ;  /* 0x00005e001a007a0c */ /* 0x000fe40004f21270 */
[----:B------:R-:W-:-:S02]  /*879e0*/  ISETP.LT.AND P6, PT, R27, c[0x0][0x178], !P5 ;  /* 0x00005e001b007a0c */ /* 0x000fc40006fc1270 */
[C---:B------:R-:W-:Y:S01]  /*879f0*/  IADD3 R0, R18.reuse, c[0x0][0x198], RZ ;  /* 0x0000660012007a10 */ /* 0x040fe20007ffe0ff */
[----:B------:R-:W-:Y:S01]  /*87a00*/  IMAD.WIDE R18, R18, 0x2, R4 ;  /* 0x0000000212127825 */ /* 0x000fe200078e0204 */
[----:B------:R-:W-:Y:S02]  /*87a10*/  ISETP.LT.AND P5, PT, R26, c[0x0][0x178], !P5 ;  /* 0x00005e001a007a0c */ /* 0x000fe40006fa1270 */
[----:B--2---:R-:W-:Y:S01]  /*87a20*/  PRMT R24, R25, 0x7632, R24 ;  /* 0x0000763219187816 */ /* 0x004fe20000000018 */
[----:B------:R-:W-:Y:S01]  /*87a30*/  IMAD.WIDE R20, R0, 0x2, R6 ;  /* 0x0000000200147825 */ /* 0x000fe200078e0206 */
[C---:B------:R-:W-:Y:S02]  /*87a40*/  IADD3 R22, R28.reuse, 0xa, RZ ;  /* 0x0000000a1c167810 */ /* 0x040fe40007ffe0ff */
[----:B------:R-:W-:Y:S01]  /*87a50*/  IADD3 R23, R28, 0xb, RZ ;  /* 0x0000000b1c177810 */ /* 0x000fe20007ffe0ff */
[----:B------:R0:W-:Y:S01]  /*87a60*/  @P1 STG.E.U16 [R18.64], R24 ;  /* 0x0000001812001986 */ /* 0x0001e2000c101506 */
[----:B------:R-:W-:-:S02]  /*87a70*/  ISETP.GE.AND P0, PT, R22, c[0x0][0x17c], PT ;  /* 0x00005f0016007a0c */ /* 0x000fc40003f06270 */
[----:B------:R-:W-:Y:S01]  /*87a80*/  ISETP.GE.AND P3, PT, R23, c[0x0][0x17c], PT ;  /* 0x00005f0017007a0c */ /* 0x000fe20003f66270 */
[----:B------:R-:W-:Y:S01]  /*87a90*/  IMAD.WIDE R22, R0, 0x2, R4 ;  /* 0x0000000200167825 */ /* 0x000fe200078e0204 */
[----:B------:R-:W-:Y:S02]  /*87aa0*/  IADD3 R25, R28, 0xc, RZ ;  /* 0x0000000c1c197810 */ /* 0x000fe40007ffe0ff */
[----:B0-----:R-:W-:Y:S02]  /*87ab0*/  IADD3 R18, R0, c[0x0][0x198], RZ ;  /* 0x0000660000127a10 */ /* 0x001fe40007ffe0ff */
[----:B------:R-:W-:Y:S02]  /*87ac0*/  ISETP.GE.AND P2, PT, R25, c[0x0][0x17c], PT ;  /* 0x00005f0019007a0c */ /* 0x000fe40003f46270 */
[----:B------:R-:W2:Y:S04]  /*87ad0*/  LDL.LU R25, [R1+0x90] ;  /* 0x0000900001197983 */ /* 0x000ea80000300800 */
[----:B----4-:R-:W-:Y:S01]  /*87ae0*/  @P6 STG.E.U16 [R20.64], R16 ;  /* 0x0000001014006986 */ /* 0x010fe2000c101506 */
[----:B------:R-:W-:-:S02]  /*87af0*/  ISETP.LT.AND P6, PT, R27, c[0x0][0x178], !P4 ;  /* 0x00005e001b007a0c */ /* 0x000fc400067c1270 */
[----:B------:R-:W-:Y:S01]  /*87b00*/  ISETP.LT.AND P4, PT, R26, c[0x0][0x178], !P4 ;  /* 0x00005e001a007a0c */ /* 0x000fe20006781270 */
[----:B---3--:R0:W-:Y:S01]  /*87b10*/  @P5 STG.E.U16 [R22.64], R17 ;  /* 0x0000001116005986 */ /* 0x0081e2000c101506 */
[----:B------:R-:W-:Y:S02]  /*87b20*/  PRMT R3, R16, 0x7632, R3 ;  /* 0x0000763210037816 */ /* 0x000fe40000000003 */
[----:B0-----:R-:W-:Y:S01]  /*87b30*/  PRMT R22, R17, 0x7632, R22 ;  /* 0x0000763211167816 */ /* 0x001fe20000000016 */
[C---:B------:R-:W-:Y:S01]  /*87b40*/  IMAD.WIDE R16, R18.reuse, 0x2, R6 ;  /* 0x0000000212107825 */ /* 0x040fe200078e0206 */
[----:B------:R-:W-:-:S03]  /*87b50*/  IADD3 R23, R18, c[0x0][0x198], RZ ;  /* 0x0000660012177a10 */ /* 0x000fc60007ffe0ff */
[----:B------:R-:W-:Y:S02]  /*87b60*/  IMAD.WIDE R18, R18, 0x2, R4 ;  /* 0x0000000212127825 */ /* 0x000fe400078e0204 */
[----:B------:R-:W-:Y:S04]  /*87b70*/  @P6 STG.E.U16 [R16.64], R3 ;  /* 0x0000000310006986 */ /* 0x000fe8000c101506 */
[----:B------:R0:W-:Y:S04]  /*87b80*/  @P4 STG.E.U16 [R18.64], R22 ;  /* 0x0000001612004986 */ /* 0x0001e8000c101506 */
[----:B0-----:R-:W3:Y:S01]  /*87b90*/  LDL.LU R19, [R1+0x200] ;  /* 0x0002000001137983 */ /* 0x001ee20000300800 */
[----:B------:R-:W-:-:S02]  /*87ba0*/  ISETP.LT.AND P5, PT, R27, c[0x0][0x178], !P0 ;  /* 0x00005e001b007a0c */ /* 0x000fc400047a1270 */
[C---:B------:R-:W-:Y:S02]  /*87bb0*/  IADD3 R20, R28.reuse, 0xd, RZ ;  /* 0x0000000d1c147810 */ /* 0x040fe40007ffe0ff */
[----:B------:R-:W-:Y:S02]  /*87bc0*/  IADD3 R0, R28, 0xe, RZ ;  /* 0x0000000e1c007810 */ /* 0x000fe40007ffe0ff */
[----:B------:R-:W-:Y:S01]  /*87bd0*/  ISETP.GE.AND P1, PT, R20, c[0x0][0x17c], PT ;  /* 0x00005f0014007a0c */ /* 0x000fe20003f26270 */
[C---:B------:R-:W-:Y:S01]  /*87be0*/  IMAD.WIDE R20, R23.reuse, 0x2, R6 ;  /* 0x0000000217147825 */ /* 0x040fe200078e0206 */
[----:B------:R-:W-:Y:S02]  /*87bf0*/  ISETP.GE.AND P6, PT, R0, c[0x0][0x17c], PT ;  /* 0x00005f0000007a0c */ /* 0x000fe40003fc6270 */
[----:B------:R-:W-:Y:S01]  /*87c00*/  IADD3 R0, R28, 0xf, RZ ;  /* 0x0000000f1c007810 */ /* 0x000fe20007ffe0ff */
[----:B------:R-:W-:Y:S01]  /*87c10*/  IMAD.WIDE R16, R23, 0x2, R4 ;  /* 0x0000000217107825 */ /* 0x000fe200078e0204 */
[----:B------:R-:W-:-:S02]  /*87c20*/  ISETP.LT.AND P0, PT, R26, c[0x0][0x178], !P0 ;  /* 0x00005e001a007a0c */ /* 0x000fc40004701270 */
[----:B------:R-:W-:Y:S01]  /*87c30*/  ISETP.LT.AND P4, PT, R27, c[0x0][0x178], !P3 ;  /* 0x00005e001b007a0c */ /* 0x000fe20005f81270 */
[----:B---3--:R0:W-:Y:S01]  /*87c40*/  @P5 STG.E.U16 [R20.64], R19 ;  /* 0x0000001314005986 */ /* 0x0081e2000c101506 */
[----:B------:R-:W-:Y:S02]  /*87c50*/  ISETP.GE.AND P5, PT, R0, c[0x0][0x17c], PT ;  /* 0x00005f0000007a0c */ /* 0x000fe40003fa6270 */
[----:B------:R-:W-:Y:S02]  /*87c60*/  IADD3 R0, R23, c[0x0][0x198], RZ ;  /* 0x0000660017007a10 */ /* 0x000fe40007ffe0ff */
[----:B------:R-:W3:Y:S05]  /*87c70*/  LDL.LU R23, [R1+0x210] ;  /* 0x0002100001177983 */ /* 0x000eea0000300800 */
[----:B------:R1:W-:Y:S01]  /*87c80*/  @P0 STG.E.U16 [R16.64], R15 ;  /* 0x0000000f10000986 */ /* 0x0003e2000c101506 */
[----:B0-----:R-:W-:-:S03]  /*87c90*/  PRMT R20, R15, 0x7632, R20 ;  /* 0x000076320f147816 */ /* 0x001fc60000000014 */
[----:B-1----:R-:W4:Y:S04]  /*87ca0*/  LDL.LU R15, [R1+0x2b0] ;  /* 0x0002b000010f7983 */ /* 0x002f280000300800 */
[----:B------:R-:W4:Y:S01]  /*87cb0*/  LDL.LU R22, [R1+0xb0] ;  /* 0x0000b00001167983 */ /* 0x000f220000300800 */
[----:B------:R-:W-:Y:S02]  /*87cc0*/  ISETP.LT.AND P3, PT, R26, c[0x0][0x178], !P3 ;  /* 0x00005e001a007a0c */ /* 0x000fe40005f61270 */
[----:B------:R-:W-:Y:S01]  /*87cd0*/  PRMT R3, R19, 0x7632, R3 ;  /* 0x0000763213037816 */ /* 0x000fe20000000003 */
[----:B------:R-:W-:Y:S01]  /*87ce0*/  IMAD.WIDE R18, R0, 0x2, R6 ;  /* 0x0000000200127825 */ /* 0x000fe200078e0206 */
[C---:B------:R-:W-:Y:S02]  /*87cf0*/  ISETP.LT.AND P0, PT, R27.reuse, c[0x0][0x178], !P2 ;  /* 0x00005e001b007a0c */ /* 0x040fe40005701270 */
[----:B------:R-:W-:Y:S01]  /*87d00*/  ISETP.LT.AND P2, PT, R26, c[0x0][0x178], !P2 ;  /* 0x00005e001a007a0c */ /* 0x000fe20005741270 */
[C---:B------:R-:W-:Y:S01]  /*87d10*/  IMAD.WIDE R16, R0.reuse, 0x2, R4 ;  /* 0x0000000200107825 */ /* 0x040fe200078e0204 */
[----:B------:R-:W-:Y:S01]  /*87d20*/  IADD3 R0, R0, c[0x0][0x198], RZ ;  /* 0x0000660000007a10 */ /* 0x000fe20007ffe0ff */
[----:B------:R0:W-:Y:S04]  /*87d30*/  @P4 STG.E.U16 [R18.64], R3 ;  /* 0x0000000312004986 */ /* 0x0001e8000c101506 */
[----:B------:R1:W-:Y:S01]  /*87d40*/  @P3 STG.E.U16 [R16.64], R20 ;  /* 0x0000001410003986 */ /* 0x0003e2000c101506 */
[----:B------:R-:W-:-:S02]  /*87d50*/  ISETP.LT.AND P3, PT, R27, c[0x0][0x178], !P1 ;  /* 0x00005e001b007a0c */ /* 0x000fc40004f61270 */
[----:B------:R-:W-:Y:S01]  /*87d60*/  ISETP.LT.AND P1, PT, R26, c[0x0][0x178], !P1 ;  /* 0x00005e001a007a0c */ /* 0x000fe20004f21270 */
[----:B0-----:R-:W-:-:S04]  /*87d70*/  IMAD.WIDE R18, R0, 0x2, R4 ;  /* 0x0000000200127825 */ /* 0x001fc800078e0204 */
[C---:B-1----:R-:W-:Y:S01]  /*87d80*/  IMAD.WIDE R16, R0.reuse, 0x2, R6 ;  /* 0x0000000200107825 */ /* 0x042fe200078e0206 */
[----:B------:R-:W-:Y:S02]  /*87d90*/  IADD3 R0, R0, c[0x0][0x198], RZ ;  /* 0x0000660000007a10 */ /* 0x000fe40007ffe0ff */
[----:B------:R-:W-:Y:S02]  /*87da0*/  IADD3 R3, R28, 0x11, RZ ;  /* 0x000000111c037810 */ /* 0x000fe40007ffe0ff */
[----:B---3--:R0:W-:Y:S01]  /*87db0*/  @P0 STG.E.U16 [R16.64], R23 ;  /* 0x0000001710000986 */ /* 0x0081e2000c101506 */
[----:B------:R-:W-:-:S03]  /*87dc0*/  PRMT R20, R23, 0x7632, R20 ;  /* 0x0000763217147816 */ /* 0x000fc60000000014 */
[----:B--2---:R1:W-:Y:S01]  /*87dd0*/  @P2 STG.E.U16 [R18.64], R25 ;  /* 0x0000001912002986 */ /* 0x0043e2000c101506 */
[----:B------:R-:W-:Y:S02]  /*87de0*/  ISETP.LT.AND P2, PT, R27, c[0x0][0x178], !P6 ;  /* 0x00005e001b007a0c */ /* 0x000fe40007741270 */
[----:B------:R-:W-:Y:S02]  /*87df0*/  ISETP.GE.AND P0, PT, R3, c[0x0][0x17c], PT ;  /* 0x00005f0003007a0c */ /* 0x000fe40003f06270 */
[----:B------:R-:W-:Y:S01]  /*87e00*/  PRMT R3, R25, 0x7632, R3 ;  /* 0x0000763219037816 */ /* 0x000fe20000000003 */
[----:B0-----:R-:W-:-:S04]  /*87e10*/  IMAD.WIDE R16, R0, 0x2, R6 ;  /* 0x0000000200107825 */ /* 0x001fc800078e0206 */
[C---:B-1----:R-:W-:Y:S01]  /*87e20*/  IMAD.WIDE R18, R0.reuse, 0x2, R4 ;  /* 0x0000000200127825 */ /* 0x042fe200078e0204 */
[----:B------:R-:W-:Y:S01]  /*87e30*/  IADD3 R0, R0, c[0x0][0x198], RZ ;  /* 0x0000660000007a10 */ /* 0x000fe20007ffe0ff */
[----:B------:R0:W-:Y:S01]  /*87e40*/  @P3 STG.E.U16 [R16.64], R20 ;  /* 0x0000001410003986 */ /* 0x0001e2000c101506 */
[----:B------:R-:W-:-:S03]  /*87e50*/  ISETP.LT.AND P6, PT, R26, c[0x0][0x178], !P6 ;  /* 0x00005e001a007a0c */ /* 0x000fc600077c1270 */
[----:B------:R1:W-:Y:S01]  /*87e60*/  @P1 STG.E.U16 [R18.64], R3 ;  /* 0x0000000312001986 */ /* 0x0003e2000c101506 */
[----:B------:R-:W-:-:S03]  /*87e70*/  ISETP.LT.AND P1, PT, R27, c[0x0][0x178], !P5 ;  /* 0x00005e001b007a0c */ /* 0x000fc60006f21270 */
[----:B------:R-:W2:Y:S01]  /*87e80*/  LDL.LU R25, [R1+0xc0] ;  /* 0x0000c00001197983 */ /* 0x000ea20000300800 */
[----:B0-----:R-:W-:Y:S01]  /*87e90*/  IMAD.WIDE R16, R0, 0x2, R6 ;  /* 0x0000000200107825 */ /* 0x001fe200078e0206 */
[C---:B------:R-:W-:Y:S02]  /*87ea0*/  IADD3 R20, R28.reuse, 0x12, RZ ;  /* 0x000000121c147810 */ /* 0x040fe40007ffe0ff */
[----:B-1----:R-:W-:Y:S02]  /*87eb0*/  IADD3 R3, R28, 0x13, RZ ;  /* 0x000000131c037810 */ /* 0x002fe40007ffe0ff */
[----:B----4-:R0:W-:Y:S01]  /*87ec0*/  @P2 STG.E.U16 [R16.64], R15 ;  /* 0x0000000f10002986 */ /* 0x0101e2000c101506 */
[----:B------:R-:W-:Y:S02]  /*87ed0*/  ISETP.GE.AND P3, PT, R20, c[0x0][0x17c], PT ;  /* 0x00005f0014007a0c */ /* 0x000fe40003f66270 */
[----:B------:R-:W-:Y:S02]  /*87ee0*/  IADD3 R20, R0, c[0x0][0x198], RZ ;  /* 0x0000660000147a10 */ /* 0x000fe40007ffe0ff */
[----:B------:R-:W-:-:S02]  /*87ef0*/  ISETP.GE.AND P2, PT, R3, c[0x0][0x17c], PT ;  /* 0x00005f0003007a0c */ /* 0x000fc40003f46270 */
[----:B------:R-:W-:Y:S01]  /*87f00*/  PRMT R3, R22, 0x7632, R3 ;  /* 0x0000763216037816 */ /* 0x000fe20000000003 */
[----:B0-----:R-:W-:Y:S01]  /*87f10*/  IMAD.WIDE R16, R0, 0x2, R4 ;  /* 0x0000000200107825 */ /* 0x001fe200078e0204 */
[----:B------:R-:W-:Y:S02]  /*87f20*/  PRMT R0, R15, 0x7632, R0 ;  /* 0x000076320f007816 */ /* 0x000fe40000000000 */
[----:B------:R-:W3:Y:S01]  /*87f30*/  LDL.LU R15, [R1+0xe0] ;  /* 0x0000e000010f7983 */ /* 0x000ee20000300800 */
[----:B------:R-:W-:-:S03]  /*87f40*/  IMAD.WIDE R18, R20, 0x2, R6 ;  /* 0x0000000214127825 */ /* 0x000fc600078e0206 */
[----:B------:R0:W-:Y:S04]  /*87f50*/  @P6 STG.E.U16 [R16.64], R22 ;  /* 0x0000001610006986 */ /* 0x0001e8000c101506 */
[----:B------:R1:W-:Y:S01]  /*87f60*/  @P1 STG.E.U16 [R18.64], R0 ;  /* 0x0000000012001986 */ /* 0x0003e2000c101506 */
[----:B0-----:R-:W-:-:S04]  /*87f70*/  IADD3 R22, R28, 0x14, RZ ;  /* 0x000000141c167810 */ /* 0x001fc80007ffe0ff */
[----:B------:R-:W-:Y:S02]  /*87f80*/  ISETP.GE.AND P1, PT, R22, c[0x0][0x17c], PT ;  /* 0x00005f0016007a0c */ /* 0x000fe40003f26270 */
[----:B------:R-:W4:Y:S01]  /*87f90*/  LDL.LU R22, [R1+0x2c0] ;  /* 0x0002c00001167983 */ /* 0x000f220000300800 */
[----:B------:R-:W-:-:S04]  /*87fa0*/  IADD3 R21, R28, 0x10, RZ ;  /* 0x000000101c157810 */ /* 0x000fc80007ffe0ff */
[----:B------:R-:W-:Y:S02]  /*87fb0*/  ISETP.GE.AND P4, PT, R21, c[0x0][0x17c], PT ;  /* 0x00005f0015007a0c */ /* 0x000fe40003f86270 */
[C---:B------:R-:W-:Y:S02]  /*87fc0*/  ISETP.LT.AND P5, PT, R26.reuse, c[0x0][0x178], !P5 ;  /* 0x00005e001a007a0c */ /* 0x040fe40006fa1270 */
[----:B------:R-:W-:Y:S02]  /*87fd0*/  ISETP.LT.AND P6, PT, R27, c[0x0][0x178], !P4 ;  /* 0x00005e001b007a0c */ /* 0x000fe400067c1270 */
[----:B------:R-:W-:Y:S02]  /*87fe0*/  ISETP.LT.AND P4, PT, R26, c[0x0][0x178], !P4 ;  /* 0x00005e001a007a0c */ /* 0x000fe40006781270 */
[C---:B-1----:R-:W-:Y:S01]  /*87ff0*/  IADD3 R0, R20.reuse, c[0x0][0x198], RZ ;  /* 0x0000660014007a10 */ /* 0x042fe20007ffe0ff */
[----:B------:R-:W-:-:S04]  /*88000*/  IMAD.WIDE R16, R20, 0x2, R4 ;  /* 0x0000000214107825 */ /* 0x000fc800078e0204 */
[----:B------:R-:W-:-:S04]  /*88010*/  IMAD.WIDE R18, R0, 0x2, R6 ;  /* 0x0000000200127825 */ /* 0x000fc800078e0206 */
[----:B------:R-:W-:Y:S01]  /*88020*/  IMAD.WIDE R20, R0, 0x2, R4 ;  /* 0x0000000200147825 */ /* 0x000fe200078e0204 */
[----:B------:R0:W-:Y:S04]  /*88030*/  @P5 STG.E.U16 [R16.64], R3 ;  /* 0x0000000310005986 */ /* 0x0001e8000c101506 */
[----:B----4-:R1:W-:Y:S04]  /*88040*/  @P6 STG.E.U16 [R18.64], R22 ;  /* 0x0000001612006986 */ /* 0x0103e8000c101506 */
[----:B--2---:R-:W-:Y:S01]  /*88050*/  @P4 STG.E.U16 [R20.64], R25 ;  /* 0x0000001914004986 */ /* 0x004fe2000c101506 */
[----:B------:R-:W-:-:S02]  /*88060*/  ISETP.LT.AND P4, PT, R27, c[0x0][0x178], !P0 ;  /* 0x00005e001b007a0c */ /* 0x000fc40004781270 */
[----:B0-----:R-:W-:Y:S02]  /*88070*/  PRMT R3, R22, 0x7632, R3 ;  /* 0x0000763216037816 */ /* 0x001fe40000000003 */
[----:B-1----:R-:W-:-:S05]  /*88080*/  IADD3 R18, R0, c[0x0][0x198], RZ ;  /* 0x0000660000127a10 */ /* 0x002fca0007ffe0ff */
[----:B------:R-:W-:-:S05]  /*88090*/  IMAD.WIDE R16, R18, 0x2, R6 ;  /* 0x0000000212107825 */ /* 0x000fca00078e0206 */
[----:B------:R0:W-:Y:S04]  /*880a0*/  @P4 STG.E.U16 [R16.64], R3 ;  /* 0x0000000310004986 */ /* 0x0001e8000c101506 */
[----:B0-----:R-:W2:Y:S01]  /*880b0*/  LDL.LU R17, [R1+0x2d0] ;  /* 0x0002d00001117983 */ /* 0x001ea20000300800 */
[----:B------:R-:W-:Y:S02]  /*880c0*/  ISETP.LT.AND P0, PT, R26, c[0x0][0x178], !P0 ;  /* 0x00005e001a007a0c */ /* 0x000fe40004701270 */
[----:B------:R-:W-:Y:S02]  /*880d0*/  ISETP.LT.AND P6, PT, R27, c[0x0][0x178], !P3 ;  /* 0x00005e001b007a0c */ /* 0x000fe40005fc1270 */
[C---:B------:R-:W-:Y:S01]  /*880e0*/  IADD3 R0, R18.reuse, c[0x0][0x198], RZ ;  /* 0x0000660012007a10 */ /* 0x040fe20007ffe0ff */
[----:B------:R-:W-:Y:S01]  /*880f0*/  IMAD.WIDE R18, R18, 0x2, R4 ;  /* 0x0000000212127825 */ /* 0x000fe200078e0204 */
[----:B------:R-:W-:-:S02]  /*88100*/  PRMT R24, R25, 0x7632, R24 ;  /* 0x0000763219187816 */ /* 0x000fc40000000018 */
[----:B------:R-:W-:Y:S01]  /*88110*/  ISETP.LT.AND P3, PT, R26, c[0x0][0x178], !P3 ;  /* 0x00005e001a007a0c */ /* 0x000fe20005f61270 */
[----:B------:R-:W-:Y:S01]  /*88120*/  IMAD.WIDE R20, R0, 0x2, R6 ;  /* 0x0000000200147825 */ /* 0x000fe200078e0206 */
[----:B------:R-:W-:-:S03]  /*88130*/  IADD3 R23, R28, 0x15, RZ ;  /* 0x000000151c177810 */ /* 0x000fc60007ffe0ff */
[----:B------:R0:W-:Y:S01]  /*88140*/  @P0 STG.E.U16 [R18.64], R24 ;  /* 0x0000001812000986 */ /* 0x0001e2000c101506 */
[----:B------:R-:W-:Y:S01]  /*88150*/  ISETP.GE.AND P5, PT, R23, c[0x0][0x17c], PT ;  /* 0x00005f0017007a0c */ /* 0x000fe20003fa6270 */
[----:B------:R-:W-:Y:S01]  /*88160*/  IMAD.WIDE R22, R0, 0x2, R4 ;  /* 0x0000000200167825 */ /* 0x000fe200078e0204 */
[----:B------:R-:W-:Y:S02]  /*88170*/  IADD3 R25, R28, 0x16, RZ ;  /* 0x000000161c197810 */ /* 0x000fe40007ffe0ff */
[----:B0-----:R-:W-:Y:S02]  /*88180*/  IADD3 R18, R0, c[0x0][0x198], RZ ;  /* 0x0000660000127a10 */ /* 0x001fe40007ffe0ff */
[----:B------:R-:W-:Y:S02]  /*88190*/  ISETP.GE.AND P4, PT, R25, c[0x0][0x17c], PT ;  /* 0x00005f0019007a0c */ /* 0x000fe40003f86270 */
[----:B------:R-:W4:Y:S04]  /*881a0*/  LDL.LU R25, [R1+0x370] ;  /* 0x0003700001197983 */ /* 0x000f280000300800 */
[----:B--2---:R0:W-:Y:S01]  /*881b0*/  @P6 STG.E.U16 [R20.64], R17 ;  /* 0x0000001114006986 */ /* 0x0041e2000c101506 */
[----:B------:R-:W-:-:S02]  /*881c0*/  ISETP.LT.AND P6, PT, R27, c[0x0][0x178], !P2 ;  /* 0x00005e001b007a0c */ /* 0x000fc400057c1270 */
[----:B------:R-:W-:Y:S01]  /*881d0*/  ISETP.LT.AND P2, PT, R26, c[0x0][0x178], !P2 ;  /* 0x00005e001a007a0c */ /* 0x000fe20005741270 */
[----:B---3--:R1:W-:Y:S01]  /*881e0*/  @P3 STG.E.U16 [R22.64], R15 ;  /* 0x0000000f16003986 */ /* 0x0083e2000c101506 */
[----:B------:R-:W-:Y:S01]  /*881f0*/  PRMT R3, R17, 0x7632, R3 ;  /* 0x0000763211037816 */ /* 0x000fe20000000003 */
[C---:B0-----:R-:W-:Y:S01]  /*88200*/  IMAD.WIDE R16, R18.reuse, 0x2, R6 ;  /* 0x0000000212107825 */ /* 0x041fe200078e0206 */
[----:B-1----:R-:W-:-:S03]  /*88210*/  IADD3 R23, R18, c[0x0][0x198], RZ ;  /* 0x0000660012177a10 */ /* 0x002fc60007ffe0ff */
[----:B------:R-:W-:Y:S01]  /*88220*/  IMAD.WIDE R18, R18, 0x2, R4 ;  /* 0x0000000212127825 */ /* 0x000fe200078e0204 */
[----:B------:R-:W-:-:S03]  /*88230*/  PRMT R22, R15, 0x7632, R22 ;  /* 0x000076320f167816 */ /* 0x000fc60000000016 */
[----:B------:R-:W-:Y:S04]  /*88240*/  @P6 STG.E.U16 [R16.64], R3 ;  /* 0x0000000310006986 */ /* 0x000fe8000c101506 */
[----:B------:R-:W2:Y:S04]  /*88250*/  LDL.LU R15, [R1+0xf0] ;  /* 0x0000f000010f7983 */ /* 0x000ea80000300800 */
[----:B------:R0:W-:Y:S04]  /*88260*/  @P2 STG.E.U16 [R18.64], R22 ;  /* 0x0000001612002986 */ /* 0x0001e8000c101506 */
[----:B0-----:R-:W3:Y:S04]  /*88270*/  LDL.LU R18, [R1+0x2e0] ;  /* 0x0002e00001127983 */ /* 0x001ee80000300800 */
[----:B------:R-:W2:Y:S01]  /*88280*/  LDL.LU R19, [R1+0xd0] ;  /* 0x0000d00001137983 */ /* 0x000ea20000300800 */
[----:B------:R-:W-:-:S02]  /*88290*/  ISETP.LT.AND P3, PT, R27, c[0x0][0x178], !P1 ;  /* 0x00005e001b007a0c */ /* 0x000fc40004f61270 */
[C---:B------:R-:W-:Y:S02]  /*882a0*/  IADD3 R20, R28.reuse, 0x17, RZ ;  /* 0x000000171c147810 */ /* 0x040fe40007ffe0ff */
[----:B------:R-:W-:Y:S02]  /*882b0*/  IADD3 R0, R28, 0x18, RZ ;  /* 0x000000181c007810 */ /* 0x000fe40007ffe0ff */
[----:B------:R-:W-:Y:S02]  /*882c0*/  ISETP.LT.AND P1, PT, R26, c[0x0][0x178], !P1 ;  /* 0x00005e001a007a0c */ /* 0x000fe40004f21270 */
        /* <DEDUP_REMOVED lines=10> */
[----:B------:R-:W3:Y:S01]  /*88370*/  LDL.LU R23, [R1+0x380] ;  /* 0x0003800001177983 */ /* 0x000ee20000300800 */
[----:B------:R-:W-:-:S03]  /*88380*/  PRMT R3, R18, 0x7632, R3 ;  /* 0x0000763212037816 */ /* 0x000fc60000000003 */
[----:B--2---:R1:W-:Y:S01]  /*88390*/  @P1 STG.E.U16 [R16.64], R19 ;  /* 0x0000001310001986 */ /* 0x0043e2000c101506 */
[----:B------:R-:W-:Y:S02]  /*883a0*/  ISETP.LT.AND P1, PT, R27, c[0x0][0x178], !P4 ;  /* 0x00005e001b007a0c */ /* 0x000fe40006721270 */
[----:B0-----:R-:W-:Y:S01]  /*883b0*/  PRMT R20, R19, 0x7632, R20 ;  /* 0x0000763213147816 */ /* 0x001fe20000000014 */
[----:B------:R-:W2:Y:S01]  /*883c0*/  LDL.LU R22, [R1+0x100] ;  /* 0x0001000001167983 */ /* 0x000ea20000300800 */
[----:B------:R-:W-:Y:S01]  /*883d0*/  ISETP.LT.AND P4, PT, R26, c[0x0][0x178], !P4 ;  /* 0x00005e001a007a0c */ /* 0x000fe20006781270 */
[----:B-1----:R-:W-:-:S04]  /*883e0*/  IMAD.WIDE R18, R0, 0x2, R6 ;  /* 0x0000000200127825 */ /* 0x002fc800078e0206 */
[C-C-:B------:R-:W-:Y:S01]  /*883f0*/  IMAD.WIDE R16, R0.reuse, 0x2, R4.reuse ;  /* 0x0000000200107825 */ /* 0x140fe200078e0204 */
[----:B------:R-:W-:Y:S01]  /*88400*/  IADD3 R0, R0, c[0x0][0x198], RZ ;  /* 0x0000660000007a10 */ /* 0x000fe20007ffe0ff */
[----:B------:R0:W-:Y:S04]  /*88410*/  @P2 STG.E.U16 [R18.64], R3 ;  /* 0x0000000312002986 */ /* 0x0001e8000c101506 */
[----:B------:R1:W-:Y:S01]  /*88420*/  @P5 STG.E.U16 [R16.64], R20 ;  /* 0x0000001410005986 */ /* 0x0003e2000c101506 */
[----:B0-----:R-:W-:Y:S01]  /*88430*/  IADD3 R3, R28, 0x1b, RZ ;  /* 0x0000001b1c037810 */ /* 0x001fe20007ffe0ff */
[----:B------:R-:W-:-:S04]  /*88440*/  IMAD.WIDE R18, R0, 0x2, R4 ;  /* 0x0000000200127825 */ /* 0x000fc800078e0204 */
[----:B-1----:R-:W-:Y:S01]  /*88450*/  IMAD.WIDE R16, R0, 0x2, R6 ;  /* 0x0000000200107825 */ /* 0x002fe200078e0206 */
[----:B----4-:R-:W-:-:S04]  /*88460*/  PRMT R20, R25, 0x7632, R20 ;  /* 0x0000763219147816 */ /* 0x010fc80000000014 */
[----:B------:R0:W-:Y:S01]  /*88470*/  @P1 STG.E.U16 [R16.64], R25 ;  /* 0x0000001910001986 */ /* 0x0001e2000c101506 */
[----:B------:R-:W-:Y:S02]  /*88480*/  ISETP.GE.AND P1, PT, R3, c[0x0][0x17c], PT ;  /* 0x00005f0003007a0c */ /* 0x000fe40003f26270 */
[----:B------:R-:W-:Y:S01]  /*88490*/  PRMT R3, R15, 0x7632, R3 ;  /* 0x000076320f037816 */ /* 0x000fe20000000003 */
[----:B------:R1:W-:Y:S04]  /*884a0*/  @P4 STG.E.U16 [R18.64], R15 ;  /* 0x0000000f12004986 */ /* 0x0003e8000c101506 */
[----:B0-----:R-:W4:Y:S04]  /*884b0*/  LDL.LU R25, [R1+0x390] ;  /* 0x0003900001197983 */ /* 0x001f280000300800 */
[----:B-1----:R-:W4:Y:S01]  /*884c0*/  LDL.LU R15, [R1+0x120] ;  /* 0x00012000010f7983 */ /* 0x002f220000300800 */
        /* <DEDUP_REMOVED lines=15> */
[----:B------:R-:W-:Y:S02]  /*885c0*/  IADD3 R20, R0, c[0x0][0x198], RZ ;  /* 0x0000660000147a10 */ /* 0x000fe40007ffe0ff */
[----:B------:R-:W-:-:S03]  /*885d0*/  ISETP.GE.AND P2, PT, R21, c[0x0][0x17c], PT ;  /* 0x00005f0015007a0c */ /* 0x000fc60003f46270 */
[----:B-1----:R-:W-:Y:S01]  /*885e0*/  IMAD.WIDE R18, R20, 0x2, R6 ;  /* 0x0000000214127825 */ /* 0x002fe200078e0206 */
[----:B------:R-:W-:Y:S02]  /*885f0*/  ISETP.LT.AND P3, PT, R26, c[0x0][0x178], !P3 ;  /* 0x00005e001a007a0c */ /* 0x000fe40005f61270 */
[----:B------:R-:W-:Y:S01]  /*88600*/  IADD3 R3, R28, 0x1d, RZ ;  /* 0x0000001d1c037810 */ /* 0x000fe20007ffe0ff */
[----:B---3--:R0:W-:Y:S02]  /*88610*/  @P4 STG.E.U16 [R16.64], R23 ;  /* 0x0000001710004986 */ /* 0x0081e4000c101506 */
[----:B0-----:R-:W-:Y:S01]  /*88620*/  IMAD.WIDE R16, R0, 0x2, R4 ;  /* 0x0000000200107825 */ /* 0x001fe200078e0204 */
[----:B------:R-:W-:-:S04]  /*88630*/  PRMT R0, R23, 0x7632, R0 ;  /* 0x0000763217007816 */ /* 0x000fc80000000000 */
[----:B--2---:R0:W-:Y:S01]  /*88640*/  @P6 STG.E.U16 [R16.64], R22 ;  /* 0x0000001610006986 */ /* 0x0041e2000c101506 */
[----:B------:R-:W-:Y:S02]  /*88650*/  ISETP.LT.AND P6, PT, R27, c[0x0][0x178], !P2 ;  /* 0x00005e001b007a0c */ /* 0x000fe400057c1270 */
[----:B------:R-:W-:Y:S01]  /*88660*/  ISETP.LT.AND P2, PT, R26, c[0x0][0x178], !P2 ;  /* 0x00005e001a007a0c */ /* 0x000fe20005741270 */
[----:B------:R1:W-:Y:S01]  /*88670*/  @P0 STG.E.U16 [R18.64], R0 ;  /* 0x0000000012000986 */ /* 0x0003e2000c101506 */
[----:B------:R-:W-:Y:S02]  /*88680*/  ISETP.GE.AND P4, PT, R3, c[0x0][0x17c], PT ;  /* 0x00005f0003007a0c */ /* 0x000fe40003f86270 */
[----:B------:R-:W-:Y:S01]  /*88690*/  PRMT R3, R22, 0x7632, R3 ;  /* 0x0000763216037816 */ /* 0x000fe20000000003 */
[C---:B0-----:R-:W-:Y:S01]  /*886a0*/  IMAD.WIDE R16, R20.reuse, 0x2, R4 ;  /* 0x0000000214107825 */ /* 0x041fe200078e0204 */
[----:B-1----:R-:W-:-:S04]  /*886b0*/  IADD3 R0, R20, c[0x0][0x198], RZ ;  /* 0x0000660014007a10 */ /* 0x002fc80007ffe0ff */
[----:B------:R0:W-:Y:S01]  /*886c0*/  @P3 STG.E.U16 [R16.64], R3 ;  /* 0x0000000310003986 */ /* 0x0001e2000c101506 */
[----:B------:R-:W-:-:S04]  /*886d0*/  IMAD.WIDE R18, R0, 0x2, R6 ;  /* 0x0000000200127825 */ /* 0x000fc800078e0206 */
[C---:B------:R-:W-:Y:S01]  /*886e0*/  IMAD.WIDE R20, R0.reuse, 0x2, R4 ;  /* 0x0000000200147825 */ /* 0x040fe200078e0204 */
[----:B----4-:R1:W-:Y:S04]  /*886f0*/  @P6 STG.E.U16 [R18.64], R25 ;  /* 0x0000001912006986 */ /* 0x0103e8000c101506 */
[----:B------:R2:W-:Y:S01]  /*88700*/  @P2 STG.E.U16 [R20.64], R15 ;  /* 0x0000000f14002986 */ /* 0x0005e2000c101506 */
[----:B------:R-:W-:Y:S02]  /*88710*/  ISETP.LT.AND P2, PT, R27, c[0x0][0x178], !P1 ;  /* 0x00005e001b007a0c */ /* 0x000fe40004f41270 */
[----:B0-----:R-:W-:Y:S02]  /*88720*/  PRMT R3, R25, 0x7632, R3 ;  /* 0x0000763219037816 */ /* 0x001fe40000000003 */
[----:B-1----:R-:W-:-:S05]  /*88730*/  IADD3 R18, R0, c[0x0][0x198], RZ ;  /* 0x0000660000127a10 */ /* 0x002fca0007ffe0ff */
[----:B------:R-:W-:Y:S01]  /*88740*/  IMAD.WIDE R16, R18, 0x2, R6 ;  /* 0x0000000212107825 */ /* 0x000fe200078e0206 */
[----:B------:R-:W-:Y:S02]  /*88750*/  PRMT R24, R15, 0x7632, R24 ;  /* 0x000076320f187816 */ /* 0x000fe40000000018 */
[----:B--2---:R-:W2:Y:S04]  /*88760*/  LDL.LU R15, [R1] ;  /* 0x00000000010f7983 */ /* 0x004ea80000300800 */
[----:B------:R0:W-:Y:S04]  /*88770*/  @P2 STG.E.U16 [R16.64], R3 ;  /* 0x0000000310002986 */ /* 0x0001e8000c101506 */
[----:B0-----:R-:W3:Y:S04]  /*88780*/  LDL.LU R16, [R1+0x3a0] ;  /* 0x0003a00001107983 */ /* 0x001ee80000300800 */
[----:B------:R-:W4:Y:S01]  /*88790*/  LDL.LU R17, [R1+0x110] ;  /* 0x0001100001117983 */ /* 0x000f220000300800 */
[----:B------:R-:W-:-:S02]  /*887a0*/  ISETP.LT.AND P1, PT, R26, c[0x0][0x178], !P1 ;  /* 0x00005e001a007a0c */ /* 0x000fc40004f21270 */
[----:B------:R-:W-:Y:S02]  /*887b0*/  ISETP.LT.AND P6, PT, R27, c[0x0][0x178], !P5 ;  /* 0x00005e001b007a0c */ /* 0x000fe40006fc1270 */
[C---:B------:R-:W-:Y:S01]  /*887c0*/  IADD3 R0, R18.reuse, c[0x0][0x198], RZ ;  /* 0x0000660012007a10 */ /* 0x040fe20007ffe0ff */
[----:B------:R-:W-:Y:S01]  /*887d0*/  IMAD.WIDE R18, R18, 0x2, R4 ;  /* 0x0000000212127825 */ /* 0x000fe200078e0204 */
[----:B------:R-:W-:-:S03]  /*887e0*/  ISETP.LT.AND P5, PT, R26, c[0x0][0x178], !P5 ;  /* 0x00005e001a007a0c */ /* 0x000fc60006fa1270 */
[----:B------:R-:W-:Y:S01]  /*887f0*/  IMAD.WIDE R20, R0, 0x2, R6 ;  /* 0x0000000200147825 */ /* 0x000fe200078e0206 */
[C---:B------:R-:W-:Y:S02]  /*88800*/  IADD3 R22, R28.reuse, 0x1e, RZ ;  /* 0x0000001e1c167810 */ /* 0x040fe40007ffe0ff */
[----:B------:R-:W-:Y:S01]  /*88810*/  IADD3 R23, R28, 0x1f, RZ ;  /* 0x0000001f1c177810 */ /* 0x000fe20007ffe0ff */
[----:B------:R0:W-:Y:S01]  /*88820*/  @P1 STG.E.U16 [R18.64], R24 ;  /* 0x0000001812001986 */ /* 0x0001e2000c101506 */
[----:B------:R-:W-:Y:S02]  /*88830*/  ISETP.GE.AND P0, PT, R22, c[0x0][0x17c], PT ;  /* 0x00005f0016007a0c */ /* 0x000fe40003f06270 */
[----:B------:R-:W-:Y:S01]  /*88840*/  ISETP.GE.AND P3, PT, R23, c[0x0][0x17c], PT ;  /* 0x00005f0017007a0c */ /* 0x000fe20003f66270 */
[----:B------:R-:W-:Y:S01]  /*88850*/  IMAD.WIDE R22, R0, 0x2, R4 ;  /* 0x0000000200167825 */ /* 0x000fe200078e0204 */
[----:B------:R-:W-:Y:S02]  /*88860*/  IADD3 R25, R28, 0x20, RZ ;  /* 0x000000201c197810 */ /* 0x000fe40007ffe0ff */
[----:B0-----:R-:W-:-:S02]  /*88870*/  IADD3 R18, R0, c[0x0][0x198], RZ ;  /* 0x0000660000127a10 */ /* 0x001fc40007ffe0ff */
[----:B------:R-:W-:Y:S02]  /*88880*/  ISETP.GE.AND P2, PT, R25, c[0x0][0x17c], PT ;  /* 0x00005f0019007a0c */ /* 0x000fe40003f46270 */
[----:B------:R-:W2:Y:S04]  /*88890*/  LDL.LU R25, [R1+0x14] ;  /* 0x0000140001197983 */ /* 0x000ea80000300800 */
[----:B---3--:R-:W-:Y:S01]  /*888a0*/  @P6 STG.E.U16 [R20.64], R16 ;  /* 0x0000001014006986 */ /* 0x008fe2000c101506 */
[----:B------:R-:W-:Y:S02]  /*888b0*/  ISETP.LT.AND P6, PT, R27, c[0x0][0x178], !P4 ;  /* 0x00005e001b007a0c */ /* 0x000fe400067c1270 */
[----:B------:R-:W-:Y:S01]  /*888c0*/  ISETP.LT.AND P4, PT, R26, c[0x0][0x178], !P4 ;  /* 0x00005e001a007a0c */ /* 0x000fe20006781270 */
[----:B----4-:R0:W-:Y:S01]  /*888d0*/  @P5 STG.E.U16 [R22.64], R17 ;  /* 0x0000001116005986 */ /* 0x0101e2000c101506 */
[----:B------:R-:W-:-:S02]  /*888e0*/  PRMT R3, R16, 0x7632, R3 ;  /* 0x0000763210037816 */ /* 0x000fc40000000003 */
        /* <DEDUP_REMOVED lines=21> */
[----:B--2---:R1:W-:Y:S01]  /*88a40*/  @P0 STG.E.U16 [R16.64], R15 ;  /* 0x0000000f10000986 */ /* 0x0043e2000c101506 */
[----:B0-----:R-:W-:-:S03]  /*88a50*/  PRMT R20, R15, 0x7632, R20 ;  /* 0x000076320f147816 */ /* 0x001fc60000000014 */
[----:B-1----:R-:W2:Y:S04]  /*88a60*/  LDL.LU R15, [R1+0x74] ;  /* 0x00007400010f7983 */ /* 0x002ea80000300800 */
        /* <DEDUP_REMOVED lines=18> */
[----:B------:R1:W-:Y:S01]  /*88b90*/  @P2 STG.E.U16 [R18.64], R25 ;  /* 0x0000001912002986 */ /* 0x0003e2000c101506 */
        /* <DEDUP_REMOVED lines=10> */
[----:B------:R-:W3:Y:S01]  /*88c40*/  LDL.LU R25, [R1+0x24] ;  /* 0x0000240001197983 */ /* 0x000ee20000300800 */
[----:B0-----:R-:W-:Y:S01]  /*88c50*/  IMAD.WIDE R16, R0, 0x2, R6 ;  /* 0x0000000200107825 */ /* 0x001fe200078e0206 */
[C---:B------:R-:W-:Y:S02]  /*88c60*/  IADD3 R20, R28.reuse, 0x26, RZ ;  /* 0x000000261c147810 */ /* 0x040fe40007ffe0ff */
[----:B-1----:R-:W-:Y:S02]  /*88c70*/  IADD3 R3, R28, 0x27, RZ ;  /* 0x000000271c037810 */ /* 0x002fe40007ffe0ff */
[----:B--2---:R0:W-:Y:S01]  /*88c80*/  @P2 STG.E.U16 [R16.64], R15 ;  /* 0x0000000f10002986 */ /* 0x0041e2000c101506 */
[----:B------:R-:W-:Y:S02]  /*88c90*/  ISETP.GE.AND P3, PT, R20, c[0x0][0x17c], PT ;  /* 0x00005f0014007a0c */ /* 0x000fe40003f66270 */
[----:B------:R-:W-:Y:S02]  /*88ca0*/  IADD3 R20, R0, c[0x0][0x198], RZ ;  /* 0x0000660000147a10 */ /* 0x000fe40007ffe0ff */
[----:B------:R-:W-:-:S02]  /*88cb0*/  ISETP.GE.AND P2, PT, R3, c[0x0][0x17c], PT ;  /* 0x00005f0003007a0c */ /* 0x000fc40003f46270 */
[----:B----4-:R-:W-:Y:S01]  /*88cc0*/  PRMT R3, R22, 0x7632, R3 ;  /* 0x0000763216037816 */ /* 0x010fe20000000003 */
[----:B0-----:R-:W-:Y:S01]  /*88cd0*/  IMAD.WIDE R16, R0, 0x2, R4 ;  /* 0x0000000200107825 */ /* 0x001fe200078e0204 */
[----:B------:R-:W-:Y:S02]  /*88ce0*/  PRMT R0, R15, 0x7632, R0 ;  /* 0x000076320f007816 */ /* 0x000fe40000000000 */
[----:B------:R-:W2:Y:S01]  /*88cf0*/  LDL.LU R15, [R1+0x54] ;  /* 0x00005400010f7983 */ /* 0x000ea20000300800 */
        /* <DEDUP_REMOVED lines=15> */
[----:B------:R-:W-:Y:S04]  /*88df0*/  @P5 STG.E.U16 [R16.64], R3 ;  /* 0x0000000310005986 */ /* 0x000fe8000c101506 */
[----:B----4-:R0:W-:Y:S04]  /*88e00*/  @P6 STG.E.U16 [R18.64], R22 ;  /* 0x0000001612006986 */ /* 0x0101e8000c101506 */
[----:B---3--:R-:W-:Y:S01]  /*88e10*/  @P4 STG.E.U16 [R20.64], R25 ;  /* 0x0000001914004986 */ /* 0x008fe2000c101506 */
[----:B------:R-:W-:-:S02]  /*88e20*/  ISETP.LT.AND P4, PT, R27, c[0x0][0x178], !P0 ;  /* 0x00005e001b007a0c */ /* 0x000fc40004781270 */
[----:B0-----:R-:W-:Y:S02]  /*88e30*/  IADD3 R18, R0, c[0x0][0x198], RZ ;  /* 0x0000660000127a10 */ /* 0x001fe40007ffe0ff */
[----:B------:R-:W-:-:S03]  /*88e40*/  PRMT R0, R22, 0x7632, R0 ;  /* 0x0000763216007816 */ /* 0x000fc60000000000 */
[----:B------:R-:W-:-:S06]  /*88e50*/  IMAD.WIDE R16, R18, 0x2, R6 ;  /* 0x0000000212107825 */ /* 0x000fcc00078e0206 */
[----:B------:R0:W-:Y:S04]  /*88e60*/  @P4 STG.E.U16 [R16.64], R0 ;  /* 0x0000000010004986 */ /* 0x0001e8000c101506 */
[----:B0-----:R-:W3:Y:S01]  /*88e70*/  LDL.LU R17, [R1+0x1e4] ;  /* 0x0001e40001117983 */ /* 0x001ee20000300800 */
[----:B------:R-:W-:Y:S02]  /*88e80*/  ISETP.LT.AND P0, PT, R26, c[0x0][0x178], !P0 ;  /* 0x00005e001a007a0c */ /* 0x000fe40004701270 */
[----:B------:R-:W-:Y:S02]  /*88e90*/  ISETP.LT.AND P6, PT, R27, c[0x0][0x178], !P3 ;  /* 0x00005e001b007a0c */ /* 0x000fe40005fc1270 */
[C---:B------:R-:W-:Y:S01]  /*88ea0*/  IADD3 R3, R18.reuse, c[0x0][0x198], RZ ;  /* 0x0000660012037a10 */ /* 0x040fe20007ffe0ff */
[----:B------:R-:W-:Y:S01]  /*88eb0*/  IMAD.WIDE R18, R18, 0x2, R4 ;  /* 0x0000000212127825 */ /* 0x000fe200078e0204 */
[----:B------:R-:W-:-:S02]  /*88ec0*/  ISETP.LT.AND P3, PT, R26, c[0x0][0x178], !P3 ;  /* 0x00005e001a007a0c */ /* 0x000fc40005f61270 */
[----:B------:R-:W-:Y:S01]  /*88ed0*/  PRMT R24, R25, 0x7632, R24 ;  /* 0x0000763219187816 */ /* 0x000fe20000000018 */
[----:B------:R-:W-:Y:S01]  /*88ee0*/  IMAD.WIDE R20, R3, 0x2, R6 ;  /* 0x0000000203147825 */ /* 0x000fe200078e0206 */
[----:B------:R-:W-:-:S03]  /*88ef0*/  IADD3 R23, R28, 0x29, RZ ;  /* 0x000000291c177810 */ /* 0x000fc60007ffe0ff */
[----:B------:R0:W-:Y:S01]  /*88f00*/  @P0 STG.E.U16 [R18.64], R24 ;  /* 0x0000001812000986 */ /* 0x0001e2000c101506 */
[----:B------:R-:W-:Y:S01]  /*88f10*/  ISETP.GE.AND P5, PT, R23, c[0x0][0x17c], PT ;  /* 0x00005f0017007a0c */ /* 0x000fe20003fa6270 */
[----:B------:R-:W-:Y:S01]  /*88f20*/  IMAD.WIDE R22, R3, 0x2, R4 ;  /* 0x0000000203167825 */ /* 0x000fe200078e0204 */
[----:B------:R-:W-:Y:S02]  /*88f30*/  IADD3 R25, R28, 0x2a, RZ ;  /* 0x0000002a1c197810 */ /* 0x000fe40007ffe0ff */
[----:B--2---:R-:W-:Y:S02]  /*88f40*/  PRMT R0, R15, 0x7632, R0 ;  /* 0x000076320f007816 */ /* 0x004fe40000000000 */
[----:B0-----:R-:W-:Y:S02]  /*88f50*/  IADD3 R18, R3, c[0x0][0x198], RZ ;  /* 0x0000660003127a10 */ /* 0x001fe40007ffe0ff */
[----:B------:R-:W-:Y:S02]  /*88f60*/  ISETP.GE.AND P4, PT, R25, c[0x0][0x17c], PT ;  /* 0x00005f0019007a0c */ /* 0x000fe40003f86270 */
[----:B------:R-:W2:Y:S04]  /*88f70*/  LDL.LU R25, [R1+0x204] ;  /* 0x0002040001197983 */ /* 0x000ea80000300800 */
[----:B---3--:R-:W-:Y:S01]  /*88f80*/  @P6 STG.E.U16 [R20.64], R17 ;  /* 0x0000001114006986 */ /* 0x008fe2000c101506 */
[----:B------:R-:W-:-:S02]  /*88f90*/  ISETP.LT.AND P6, PT, R27, c[0x0][0x178], !P2 ;  /* 0x00005e001b007a0c */ /* 0x000fc400057c1270 */
[----:B------:R-:W-:Y:S01]  /*88fa0*/  ISETP.LT.AND P2, PT, R26, c[0x0][0x178], !P2 ;  /* 0x00005e001a007a0c */ /* 0x000fe20005741270 */
[----:B------:R0:W-:Y:S02]  /*88fb0*/  @P3 STG.E.U16 [R22.64], R15 ;  /* 0x0000000f16003986 */ /* 0x0001e4000c101506 */
[----:B0-----:R-:W-:Y:S01]  /*88fc0*/  PRMT R22, R17, 0x7632, R22 ;  /* 0x0000763211167816 */ /* 0x001fe20000000016 */
[C---:B------:R-:W-:Y:S01]  /*88fd0*/  IMAD.WIDE R16, R18.reuse, 0x2, R6 ;  /* 0x0000000212107825 */ /* 0x040fe200078e0206 */
[C---:B------:R-:W-:Y:S01]  /*88fe0*/  IADD3 R23, R18.reuse, c[0x0][0x198], RZ ;  /* 0x0000660012177a10 */ /* 0x040fe20007ffe0ff */
[----:B------:R-:W3:Y:S02]  /*88ff0*/  LDL.LU R15, [R1+0xa4] ;  /* 0x0000a400010f7983 */ /* 0x000ee40000300800 */
[----:B------:R-:W-:-:S03]  /*89000*/  IMAD.WIDE R18, R18, 0x2, R4 ;  /* 0x0000000212127825 */ /* 0x000fc600078e0204 */
[----:B------:R0:W-:Y:S04]  /*89010*/  @P6 STG.E.U16 [R16.64], R22 ;  /* 0x0000001610006986 */ /* 0x0001e8000c101506 */
[----:B------:R1:W-:Y:S04]  /*89020*/  @P2 STG.E.U16 [R18.64], R0 ;  /* 0x0000000012002986 */ /* 0x0003e8000c101506 */
[----:B0-----:R-:W4:Y:S04]  /*89030*/  LDL.LU R22, [R1+0x64] ;  /* 0x0000640001167983 */ /* 0x001f280000300800 */
[----:B-1----:R-:W2:Y:S01]  /*89040*/  LDL.LU R19, [R1+0x1f4] ;  /* 0x0001f40001137983 */ /* 0x002ea20000300800 */
[----:B------:R-:W-:-:S02]  /*89050*/  ISETP.LT.AND P3, PT, R27, c[0x0][0x178], !P1 ;  /* 0x00005e001b007a0c */ /* 0x000fc40004f61270 */
[----:B------:R-:W-:Y:S02]  /*89060*/  IADD3 R20, R28, 0x2b, RZ ;  /* 0x0000002b1c147810 */ /* 0x000fe40007ffe0ff */
[----:B------:R-:W-:Y:S02]  /*89070*/  ISETP.LT.AND P1, PT, R26, c[0x0][0x178], !P1 ;  /* 0x00005e001a007a0c */ /* 0x000fe40004f21270 */
[----:B------:R-:W-:Y:S01]  /*89080*/  ISETP.GE.AND P0, PT, R20, c[0x0][0x17c], PT ;  /* 0x00005f0014007a0c */ /* 0x000fe20003f06270 */
[----:B------:R-:W-:Y:S01]  /*89090*/  IMAD.WIDE R20, R23, 0x2, R6 ;  /* 0x0000000217147825 */ /* 0x000fe200078e0206 */
[----:B------:R-:W-:Y:S02]  /*890a0*/  IADD3 R0, R28, 0x2d, RZ ;  /* 0x0000002d1c007810 */ /* 0x000fe40007ffe0ff */
[----:B------:R-:W-:Y:S01]  /*890b0*/  ISETP.LT.AND P2, PT, R27, c[0x0][0x178], !P5 ;  /* 0x00005e001b007a0c */ /* 0x000fe20006f41270 */
[----:B------:R-:W-:Y:S01]  /*890c0*/  IMAD.WIDE R16, R23, 0x2, R4 ;  /* 0x0000000217107825 */ /* 0x000fe200078e0204 */
[----:B------:R-:W-:-:S02]  /*890d0*/  ISETP.LT.AND P5, PT, R26, c[0x0][0x178], !P5 ;  /* 0x00005e001a007a0c */ /* 0x000fc40006fa1270 */
[----:B------:R-:W-:-:S04]  /*890e0*/  IADD3 R3, R28, 0x2c, RZ ;  /* 0x0000002c1c037810 */ /* 0x000fc80007ffe0ff */
[----:B------:R-:W-:Y:S01]  /*890f0*/  ISETP.GE.AND P6, PT, R3, c[0x0][0x17c], PT ;  /* 0x00005f0003007a0c */ /* 0x000fe20003fc6270 */
[----:B--2---:R0:W-:Y:S01]  /*89100*/  @P3 STG.E.U16 [R20.64], R19 ;  /* 0x0000001314003986 */ /* 0x0041e2000c101506 */
[----:B------:R-:W-:Y:S02]  /*89110*/  ISETP.GE.AND P3, PT, R0, c[0x0][0x17c], PT ;  /* 0x00005f0000007a0c */ /* 0x000fe40003f66270 */
[----:B------:R-:W-:Y:S02]  /*89120*/  IADD3 R0, R23, c[0x0][0x198], RZ ;  /* 0x0000660017007a10 */ /* 0x000fe40007ffe0ff */
[----:B------:R-:W2:Y:S01]  /*89130*/  LDL.LU R23, [R1+0x214] ;  /* 0x0002140001177983 */ /* 0x000ea20000300800 */
[----:B------:R-:W-:-:S03]  /*89140*/  PRMT R3, R19, 0x7632, R3 ;  /* 0x0000763213037816 */ /* 0x000fc60000000003 */
[----:B----4-:R1:W-:Y:S01]  /*89150*/  @P1 STG.E.U16 [R16.64], R22 ;  /* 0x0000001610001986 */ /* 0x0103e2000c101506 */
[----:B------:R-:W-:Y:S02]  /*89160*/  ISETP.LT.AND P1, PT, R27, c[0x0][0x178], !P4 ;  /* 0x00005e001b007a0c */ /* 0x000fe40006721270 */
[----:B0-----:R-:W-:Y:S01]  /*89170*/  PRMT R20, R22, 0x7632, R20 ;  /* 0x0000763216147816 */ /* 0x001fe20000000014 */
[----:B------:R-:W-:Y:S01]  /*89180*/  IMAD.WIDE R18, R0, 0x2, R6 ;  /* 0x0000000200127825 */ /* 0x000fe200078e0206 */
[----:B------:R-:W-:Y:S01]  /*89190*/  ISETP.LT.AND P4, PT, R26, c[0x0][0x178], !P4 ;  /* 0x00005e001a007a0c */ /* 0x000fe20006781270 */
[----:B-1----:R-:W4:Y:S02]  /*891a0*/  LDL.LU R22, [R1+0x94] ;  /* 0x0000940001167983 */ /* 0x002f240000300800 */
        /* <DEDUP_REMOVED lines=8> */
[----:B------:R0:W-:Y:S01]  /*89230*/  @P1 STG.E.U16 [R16.64], R25 ;  /* 0x0000001910001986 */ /* 0x0001e2000c101506 */
[----:B------:R-:W-:Y:S02]  /*89240*/  ISETP.GE.AND P1, PT, R3, c[0x0][0x17c], PT ;  /* 0x00005f0003007a0c */ /* 0x000fe40003f26270 */
[----:B---3--:R-:W-:Y:S01]  /*89250*/  PRMT R3, R15, 0x7632, R3 ;  /* 0x000076320f037816 */ /* 0x008fe20000000003 */
[----:B------:R1:W-:Y:S04]  /*89260*/  @P4 STG.E.U16 [R18.64], R15 ;  /* 0x0000000f12004986 */ /* 0x0003e8000c101506 */
[----:B0-----:R-:W3:Y:S04]  /*89270*/  LDL.LU R25, [R1+0x2b4] ;  /* 0x0002b40001197983 */ /* 0x001ee80000300800 */
[----:B-1----:R-:W3:Y:S01]  /*89280*/  LDL.LU R15, [R1+0xb4] ;  /* 0x0000b400010f7983 */ /* 0x002ee20000300800 */
        /* <DEDUP_REMOVED lines=20> */
[----:B--2---:R0:W-:Y:S02]  /*893d0*/  @P4 STG.E.U16 [R16.64], R23 ;  /* 0x0000001710004986 */ /* 0x0041e4000c101506 */
[----:B0-----:R-:W-:Y:S01]  /*893e0*/  IMAD.WIDE R16, R0, 0x2, R4 ;  /* 0x0000000200107825 */ /* 0x001fe200078e0204 */
[----:B------:R-:W-:-:S04]  /*893f0*/  PRMT R0, R23, 0x7632, R0 ;  /* 0x0000763217007816 */ /* 0x000fc80000000000 */
[----:B----4-:R0:W-:Y:S01]  /*89400*/  @P6 STG.E.U16 [R16.64], R22 ;  /* 0x0000001610006986 */ /* 0x0101e2000c101506 */
[----:B------:R-:W-:Y:S02]  /*89410*/  ISETP.LT.AND P6, PT, R27, c[0x0][0x178], !P2 ;  /* 0x00005e001b007a0c */ /* 0x000fe400057c1270 */
[----:B------:R-:W-:Y:S01]  /*89420*/  ISETP.LT.AND P2, PT, R26, c[0x0][0x178], !P2 ;  /* 0x00005e001a007a0c */ /* 0x000fe20005741270 */
[----:B------:R1:W-:Y:S01]  /*89430*/  @P0 STG.E.U16 [R18.64], R0 ;  /* 0x0000000012000986 */ /* 0x0003e2000c101506 */
[----:B------:R-:W-:Y:S02]  /*89440*/  ISETP.GE.AND P4, PT, R3, c[0x0][0x17c], PT ;  /* 0x00005f0003007a0c */ /* 0x000fe40003f86270 */
[----:B------:R-:W-:Y:S01]  /*89450*/  PRMT R3, R22, 0x7632, R3 ;  /* 0x0000763216037816 */ /* 0x000fe20000000003 */
[C---:B0-----:R-:W-:Y:S01]  /*89460*/  IMAD.WIDE R16, R20.reuse, 0x2, R4 ;  /* 0x0000000214107825 */ /* 0x041fe200078e0204 */
[----:B-1----:R-:W-:-:S04]  /*89470*/  IADD3 R0, R20, c[0x0][0x198], RZ ;  /* 0x0000660014007a10 */ /* 0x002fc80007ffe0ff */
[----:B------:R-:W-:Y:S01]  /*89480*/  @P3 STG.E.U16 [R16.64], R3 ;  /* 0x0000000310003986 */ /* 0x000fe2000c101506 */
[----:B------:R-:W-:-:S04]  /*89490*/  IMAD.WIDE R18, R0, 0x2, R6 ;  /* 0x0000000200127825 */ /* 0x000fc800078e0206 */
[C---:B------:R-:W-:Y:S01]  /*894a0*/  IMAD.WIDE R20, R0.reuse, 0x2, R4 ;  /* 0x0000000200147825 */ /* 0x040fe200078e0204 */
[----:B---3--:R0:W-:Y:S04]  /*894b0*/  @P6 STG.E.U16 [R18.64], R25 ;  /* 0x0000001912006986 */ /* 0x0081e8000c101506 */
[----:B------:R1:W-:Y:S01]  /*894c0*/  @P2 STG.E.U16 [R20.64], R15 ;  /* 0x0000000f14002986 */ /* 0x0003e2000c101506 */
[----:B------:R-:W-:Y:S02]  /*894d0*/  ISETP.LT.AND P2, PT, R27, c[0x0][0x178], !P1 ;  /* 0x00005e001b007a0c */ /* 0x000fe40004f41270 */
[----:B0-----:R-:W-:Y:S02]  /*894e0*/  IADD3 R18, R0, c[0x0][0x198], RZ ;  /* 0x0000660000127a10 */ /* 0x001fe40007ffe0ff */
[----:B------:R-:W-:-:S03]  /*894f0*/  PRMT R0, R25, 0x7632, R0 ;  /* 0x0000763219007816 */ /* 0x000fc60000000000 */
[----:B------:R-:W-:Y:S01]  /*89500*/  IMAD.WIDE R16, R18, 0x2, R6 ;  /* 0x0000000212107825 */ /* 0x000fe200078e0206 */
[----:B------:R-:W-:Y:S02]  /*89510*/  PRMT R24, R15, 0x7632, R24 ;  /* 0x000076320f187816 */ /* 0x000fe40000000018 */
[----:B-1----:R-:W2:Y:S04]  /*89520*/  LDL.LU R15, [R1+0xe4] ;  /* 0x0000e400010f7983 */ /* 0x002ea80000300800 */
        /* <DEDUP_REMOVED lines=14> */
[C---:B------:R-:W-:Y:S01]  /*89610*/  IMAD.WIDE R22, R3.reuse, 0x2, R4 ;  /* 0x0000000203167825 */ /* 0x040fe200078e0204 */
[----:B------:R-:W-:Y:S02]  /*89620*/  IADD3 R25, R28, 0x34, RZ ;  /* 0x000000341c197810 */ /* 0x000fe40007ffe0ff */
[----:B0-----:R-:W-:-:S02]  /*89630*/  IADD3 R18, R3, c[0x0][0x198], RZ ;  /* 0x0000660003127a10 */ /* 0x001fc40007ffe0ff */
[----:B------:R-:W-:Y:S02]  /*89640*/  ISETP.GE.AND P2, PT, R25, c[0x0][0x17c], PT ;  /* 0x00005f0019007a0c */ /* 0x000fe40003f46270 */
[----:B------:R-:W2:Y:S04]  /*89650*/  LDL.LU R25, [R1+0xd4] ;  /* 0x0000d40001197983 */ /* 0x000ea80000300800 */
[----:B---3--:R-:W-:Y:S01]  /*89660*/  @P6 STG.E.U16 [R20.64], R16 ;  /* 0x0000001014006986 */ /* 0x008fe2000c101506 */
[----:B------:R-:W-:-:S03]  /*89670*/  ISETP.LT.AND P6, PT, R27, c[0x0][0x178], !P4 ;  /* 0x00005e001b007a0c */ /* 0x000fc600067c1270 */
[----:B----4-:R0:W-:Y:S01]  /*89680*/  @P5 STG.E.U16 [R22.64], R17 ;  /* 0x0000001116005986 */ /* 0x0101e2000c101506 */
[----:B------:R-:W-:Y:S02]  /*89690*/  PRMT R0, R17, 0x7632, R0 ;  /* 0x0000763211007816 */ /* 0x000fe40000000000 */
[----:B0-----:R-:W-:Y:S01]  /*896a0*/  PRMT R22, R16, 0x7632, R22 ;  /* 0x0000763210167816 */ /* 0x001fe20000000016 */
[----:B------:R-:W-:-:S06]  /*896b0*/  IMAD.WIDE R16, R18, 0x2, R6 ;  /* 0x0000000212107825 */ /* 0x000fcc00078e0206 */
[----:B------:R0:W-:Y:S04]  /*896c0*/  @P6 STG.E.U16 [R16.64], R22 ;  /* 0x0000001610006986 */ /* 0x0001e8000c101506 */
[----:B0-----:R-:W3:Y:S01]  /*896d0*/  LDL.LU R22, [R1+0x2d4] ;  /* 0x0002d40001167983 */ /* 0x001ee20000300800 */
[----:B------:R-:W-:Y:S02]  /*896e0*/  ISETP.LT.AND P4, PT, R26, c[0x0][0x178], !P4 ;  /* 0x00005e001a007a0c */ /* 0x000fe40006781270 */
[----:B------:R-:W-:Y:S02]  /*896f0*/  ISETP.LT.AND P5, PT, R27, c[0x0][0x178], !P0 ;  /* 0x00005e001b007a0c */ /* 0x000fe400047a1270 */
[----:B------:R-:W-:Y:S02]  /*89700*/  IADD3 R20, R28, 0x35, RZ ;  /* 0x000000351c147810 */ /* 0x000fe40007ffe0ff */
[C---:B------:R-:W-:Y:S01]  /*89710*/  IADD3 R23, R18.reuse, c[0x0][0x198], RZ ;  /* 0x0000660012177a10 */ /* 0x040fe20007ffe0ff */
[----:B------:R-:W-:Y:S01]  /*89720*/  IMAD.WIDE R18, R18, 0x2, R4 ;  /* 0x0000000212127825 */ /* 0x000fe200078e0204 */
[----:B------:R-:W-:-:S03]  /*89730*/  ISETP.GE.AND P1, PT, R20, c[0x0][0x17c], PT ;  /* 0x00005f0014007a0c */ /* 0x000fc60003f26270 */
[C---:B------:R-:W-:Y:S02]  /*89740*/  IMAD.WIDE R20, R23.reuse, 0x2, R6 ;  /* 0x0000000217147825 */ /* 0x040fe400078e0206 */
[----:B------:R0:W-:Y:S02]  /*89750*/  @P4 STG.E.U16 [R18.64], R0 ;  /* 0x0000000012004986 */ /* 0x0001e4000c101506 */
[----:B------:R-:W-:Y:S01]  /*89760*/  IMAD.WIDE R16, R23, 0x2, R4 ;  /* 0x0000000217107825 */ /* 0x000fe200078e0204 */
[----:B------:R-:W-:Y:S02]  /*89770*/  ISETP.LT.AND P0, PT, R26, c[0x0][0x178], !P0 ;  /* 0x00005e001a007a0c */ /* 0x000fe40004701270 */
[C---:B0-----:R-:W-:Y:S02]  /*89780*/  IADD3 R0, R28.reuse, 0x37, RZ ;  /* 0x000000371c007810 */ /* 0x041fe40007ffe0ff */
[----:B------:R-:W-:-:S04]  /*89790*/  IADD3 R3, R28, 0x36, RZ ;  /* 0x000000361c037810 */ /* 0x000fc80007ffe0ff */
[----:B------:R-:W-:Y:S01]  /*897a0*/  ISETP.GE.AND P6, PT, R3, c[0x0][0x17c], PT ;  /* 0x00005f0003007a0c */ /* 0x000fe20003fc6270 */
[----:B---3--:R0:W-:Y:S01]  /*897b0*/  @P5 STG.E.U16 [R20.64], R22 ;  /* 0x0000001614005986 */ /* 0x0081e2000c101506 */
[----:B------:R-:W-:Y:S02]  /*897c0*/  ISETP.GE.AND P5, PT, R0, c[0x0][0x17c], PT ;  /* 0x00005f0000007a0c */ /* 0x000fe40003fa6270 */
[----:B------:R-:W-:Y:S02]  /*897d0*/  IADD3 R0, R23, c[0x0][0x198], RZ ;  /* 0x0000660017007a10 */ /* 0x000fe40007ffe0ff */
[----:B------:R-:W3:Y:S04]  /*897e0*/  LDL.LU R23, [R1+0x2e4] ;  /* 0x0002e40001177983 */ /* 0x000ee80000300800 */
[----:B--2---:R1:W-:Y:S01]  /*897f0*/  @P0 STG.E.U16 [R16.64], R15 ;  /* 0x0000000f10000986 */ /* 0x0043e2000c101506 */
[----:B0-----:R-:W-:-:S02]  /*89800*/  PRMT R20, R15, 0x7632, R20 ;  /* 0x000076320f147816 */ /* 0x001fc40000000014 */
[----:B------:R-:W-:Y:S01]  /*89810*/  PRMT R3, R22, 0x7632, R3 ;  /* 0x0000763216037816 */ /* 0x000fe20000000003 */
[----:B-1----:R-:W2:Y:S04]  /*89820*/  LDL.LU R15, [R1+0x374] ;  /* 0x00037400010f7983 */ /* 0x002ea80000300800 */
[----:B------:R-:W4:Y:S01]  /*89830*/  LDL.LU R22, [R1+0xf4] ;  /* 0x0000f40001167983 */ /* 0x000f220000300800 */
[C---:B------:R-:W-:Y:S02]  /*89840*/  ISETP.LT.AND P4, PT, R27.reuse, c[0x0][0x178], !P3 ;  /* 0x00005e001b007a0c */ /* 0x040fe40005f81270 */
[----:B------:R-:W-:Y:S01]  /*89850*/  ISETP.LT.AND P3, PT, R26, c[0x0][0x178], !P3 ;  /* 0x00005e001a007a0c */ /* 0x000fe20005f61270 */
[----:B------:R-:W-:Y:S01]  /*89860*/  IMAD.WIDE R18, R0, 0x2, R6 ;  /* 0x0000000200127825 */ /* 0x000fe200078e0206 */
[----:B------:R-:W-:-:S02]  /*89870*/  ISETP.LT.AND P0, PT, R27, c[0x0][0x178], !P2 ;  /* 0x00005e001b007a0c */ /* 0x000fc40005701270 */
[----:B------:R-:W-:Y:S01]  /*89880*/  ISETP.LT.AND P2, PT, R26, c[0x0][0x178], !P2 ;  /* 0x00005e001a007a0c */ /* 0x000fe20005741270 */
[C---:B------:R-:W-:Y:S01]  /*89890*/  IMAD.WIDE R16, R0.reuse, 0x2, R4 ;  /* 0x0000000200107825 */ /* 0x040fe200078e0204 */
[----:B------:R-:W-:-:S05]  /*898a0*/  IADD3 R0, R0, c[0x0][0x198], RZ ;  /* 0x0000660000007a10 */ /* 0x000fca0007ffe0ff */
[----:B------:R0:W-:Y:S04]  /*898b0*/  @P4 STG.E.U16 [R18.64], R3 ;  /* 0x0000000312004986 */ /* 0x0001e8000c101506 */
[----:B------:R1:W-:Y:S01]  /*898c0*/  @P3 STG.E.U16 [R16.64], R20 ;  /* 0x0000001410003986 */ /* 0x0003e2000c101506 */
[----:B------:R-:W-:Y:S02]  /*898d0*/  ISETP.LT.AND P3, PT, R27, c[0x0][0x178], !P1 ;  /* 0x00005e001b007a0c */ /* 0x000fe40004f61270 */
        /* <DEDUP_REMOVED lines=87> */
[C---:B------:R-:W-:Y:S01]  /*89e50*/  IMAD.WIDE R20, R23.reuse, 0x2, R6 ;  /* 0x0000000217147825 */ /* 0x040fe200078e0206 */
[C---:B------:R-:W-:Y:S02]  /*89e60*/  IADD3 R0, R28.reuse, 0x41, RZ ;  /* 0x000000411c007810 */ /* 0x040fe40007ffe0ff */
[----:B------:R-:W-:Y:S01]  /*89e70*/  IADD3 R3, R28, 0x40, RZ ;  /* 0x000000401c037810 */ /* 0x000fe20007ffe0ff */
[----:B------:R-:W-:Y:S01]  /*89e80*/  IMAD.WIDE R16, R23, 0x2, R4 ;  /* 0x0000000217107825 */ /* 0x000fe200078e0204 */
[----:B------:R-:W-:-:S02]  /*89e90*/  ISETP.GE.AND P2, PT, R0, c[0x0][0x17c], PT ;  /* 0x00005f0000007a0c */ /* 0x000fc40003f46270 */
[----:B------:R-:W-:Y:S02]  /*89ea0*/  IADD3 R0, R23, c[0x0][0x198], RZ ;  /* 0x0000660017007a10 */ /* 0x000fe40007ffe0ff */
[----:B------:R-:W3:Y:S01]  /*89eb0*/  LDL.LU R23, [R1+0x48] ;  /* 0x0000480001177983 */ /* 0x000ee20000300800 */
[----:B------:R-:W-:-:S03]  /*89ec0*/  ISETP.GE.AND P6, PT, R3, c[0x0][0x17c], PT ;  /* 0x00005f0003007a0c */ /* 0x000fc60003fc6270 */
[----:B--2---:R0:W-:Y:S01]  /*89ed0*/  @P3 STG.E.U16 [R20.64], R19 ;  /* 0x0000001314003986 */ /* 0x0041e2000c101506 */
[----:B------:R-:W-:Y:S02]  /*89ee0*/  ISETP.LT.AND P3, PT, R27, c[0x0][0x178], !P5 ;  /* 0x00005e001b007a0c */ /* 0x000fe40006f61270 */
[C---:B------:R-:W-:Y:S01]  /*89ef0*/  ISETP.LT.AND P5, PT, R26.reuse, c[0x0][0x178], !P5 ;  /* 0x00005e001a007a0c */ /* 0x040fe20006fa1270 */
[----:B----4-:R1:W-:Y:S01]  /*89f00*/  @P1 STG.E.U16 [R16.64], R22 ;  /* 0x0000001610001986 */ /* 0x0103e2000c101506 */
[----:B------:R-:W-:Y:S02]  /*89f10*/  PRMT R3, R19, 0x7632, R3 ;  /* 0x0000763213037816 */ /* 0x000fe40000000003 */
[----:B------:R-:W-:Y:S02]  /*89f20*/  ISETP.LT.AND P1, PT, R27, c[0x0][0x178], !P4 ;  /* 0x00005e001b007a0c */ /* 0x000fe40006721270 */
[----:B------:R-:W-:Y:S02]  /*89f30*/  ISETP.LT.AND P4, PT, R26, c[0x0][0x178], !P4 ;  /* 0x00005e001a007a0c */ /* 0x000fe40006781270 */
[----:B0-----:R-:W-:Y:S01]  /*89f40*/  PRMT R20, R22, 0x7632, R20 ;  /* 0x0000763216147816 */ /* 0x001fe20000000014 */
[C---:B------:R-:W-:Y:S01]  /*89f50*/  IMAD.WIDE R18, R0.reuse, 0x2, R6 ;  /* 0x0000000200127825 */ /* 0x040fe200078e0206 */
[----:B-1----:R-:W2:Y:S03]  /*89f60*/  LDL.LU R22, [R1+0x18] ;  /* 0x0000180001167983 */ /* 0x002ea60000300800 */
[C-C-:B------:R-:W-:Y:S01]  /*89f70*/  IMAD.WIDE R16, R0.reuse, 0x2, R4.reuse ;  /* 0x0000000200107825 */ /* 0x140fe200078e0204 */
[----:B------:R-:W-:Y:S01]  /*89f80*/  IADD3 R0, R0, c[0x0][0x198], RZ ;  /* 0x0000660000007a10 */ /* 0x000fe20007ffe0ff */
[----:B------:R0:W-:Y:S04]  /*89f90*/  @P3 STG.E.U16 [R18.64], R3 ;  /* 0x0000000312003986 */ /* 0x0001e8000c101506 */
[----:B------:R1:W-:Y:S01]  /*89fa0*/  @P5 STG.E.U16 [R16.64], R20 ;  /* 0x0000001410005986 */ /* 0x0003e2000c101506 */
[----:B0-----:R-:W-:Y:S01]  /*89fb0*/  IADD3 R3, R28, 0x43, RZ ;  /* 0x000000431c037810 */ /* 0x001fe20007ffe0ff */
[----:B------:R-:W-:-:S04]  /*89fc0*/  IMAD.WIDE R18, R0, 0x2, R4 ;  /* 0x0000000200127825 */ /* 0x000fc800078e0204 */
[----:B-1----:R-:W-:Y:S01]  /*89fd0*/  IMAD.WIDE R16, R0, 0x2, R6 ;  /* 0x0000000200107825 */ /* 0x002fe200078e0206 */
[----:B---3--:R-:W-:-:S04]  /*89fe0*/  PRMT R20, R15, 0x7632, R20 ;  /* 0x000076320f147816 */ /* 0x008fc80000000014 */
[----:B------:R0:W-:Y:S01]  /*89ff0*/  @P1 STG.E.U16 [R16.64], R25 ;  /* 0x0000001910001986 */ /* 0x0001e2000c101506 */
[----:B------:R-:W-:Y:S02]  /*8a000*/  ISETP.GE.AND P1, PT, R3, c[0x0][0x17c], PT ;  /* 0x00005f0003007a0c */ /* 0x000fe40003f26270 */
[----:B------:R-:W-:Y:S01]  /*8a010*/  PRMT R3, R25, 0x7632, R3 ;  /* 0x0000763219037816 */ /* 0x000fe20000000003 */
[----:B------:R1:W-:Y:S04]  /*8a020*/  @P4 STG.E.U16 [R18.64], R15 ;  /* 0x0000000f12004986 */ /* 0x0003e8000c101506 */
[----:B0-----:R-:W3:Y:S04]  /*8a030*/  LDL.LU R25, [R1+0x78] ;  /* 0x0000780001197983 */ /* 0x001ee80000300800 */
        /* <DEDUP_REMOVED lines=12> */
[----:B------:R-:W-:Y:S01]  /*8a100*/  IADD3 R21, R28, 0x42, RZ ;  /* 0x000000421c157810 */ /* 0x000fe20007ffe0ff */
[C---:B0-----:R-:W-:Y:S01]  /*8a110*/  IMAD.WIDE R16, R0.reuse, 0x2, R6 ;  /* 0x0000000200107825 */ /* 0x041fe200078e0206 */
[----:B-1----:R-:W-:-:S04]  /*8a120*/  IADD3 R20, R0, c[0x0][0x198], RZ ;  /* 0x0000660000147a10 */ /* 0x002fc80007ffe0ff */
[----:B------:R0:W-:Y:S01]  /*8a130*/  @P4 STG.E.U16 [R16.64], R23 ;  /* 0x0000001710004986 */ /* 0x0001e2000c101506 */
[----:B------:R-:W-:Y:S02]  /*8a140*/  ISETP.GE.AND P3, PT, R21, c[0x0][0x17c], PT ;  /* 0x00005f0015007a0c */ /* 0x000fe40003f66270 */
[----:B------:R-:W-:Y:S01]  /*8a150*/  IADD3 R3, R28, 0x44, RZ ;  /* 0x000000441c037810 */ /* 0x000fe20007ffe0ff */
[----:B------:R-:W-:Y:S01]  /*8a160*/  IMAD.WIDE R18, R20, 0x2, R6 ;  /* 0x0000000214127825 */ /* 0x000fe200078e0206 */
[----:B------:R-:W-:-:S03]  /*8a170*/  ISETP.LT.AND P2, PT, R26, c[0x0][0x178], !P2 ;  /* 0x00005e001a007a0c */ /* 0x000fc60005741270 */
[----:B0-----:R-:W-:Y:S01]  /*8a180*/  IMAD.WIDE R16, R0, 0x2, R4 ;  /* 0x0000000200107825 */ /* 0x001fe200078e0204 */
[----:B------:R-:W-:Y:S02]  /*8a190*/  PRMT R0, R23, 0x7632, R0 ;  /* 0x0000763217007816 */ /* 0x000fe40000000000 */
[----:B------:R-:W-:Y:S02]  /*8a1a0*/  ISETP.GE.AND P5, PT, R3, c[0x0][0x17c], PT ;  /* 0x00005f0003007a0c */ /* 0x000fe40003fa6270 */
[----:B------:R-:W-:-:S04]  /*8a1b0*/  IADD3 R3, R28, 0x45, RZ ;  /* 0x000000451c037810 */ /* 0x000fc80007ffe0ff */
[----:B------:R-:W-:Y:S01]  /*8a1c0*/  ISETP.GE.AND P4, PT, R3, c[0x0][0x17c], PT ;  /* 0x00005f0003007a0c */ /* 0x000fe20003f86270 */
[----:B--2---:R0:W-:Y:S01]  /*8a1d0*/  @P6 STG.E.U16 [R16.64], R22 ;  /* 0x0000001610006986 */ /* 0x0041e2000c101506 */
[----:B------:R-:W-:Y:S02]  /*8a1e0*/  ISETP.LT.AND P6, PT, R27, c[0x0][0x178], !P3 ;  /* 0x00005e001b007a0c */ /* 0x000fe40005fc1270 */
[----:B------:R-:W-:Y:S01]  /*8a1f0*/  ISETP.LT.AND P3, PT, R26, c[0x0][0x178], !P3 ;  /* 0x00005e001a007a0c */ /* 0x000fe20005f61270 */
[----:B------:R1:W-:Y:S01]  /*8a200*/  @P0 STG.E.U16 [R18.64], R0 ;  /* 0x0000000012000986 */ /* 0x0003e2000c101506 */
[----:B------:R-:W-:Y:S01]  /*8a210*/  PRMT R3, R22, 0x7632, R3 ;  /* 0x0000763216037816 */ /* 0x000fe20000000003 */
[C---:B0-----:R-:W-:Y:S01]  /*8a220*/  IMAD.WIDE R16, R20.reuse, 0x2, R4 ;  /* 0x0000000214107825 */ /* 0x041fe200078e0204 */
[----:B-1----:R-:W-:-:S04]  /*8a230*/  IADD3 R0, R20, c[0x0][0x198], RZ ;  /* 0x0000660014007a10 */ /* 0x002fc80007ffe0ff */
[----:B------:R-:W-:Y:S01]  /*8a240*/  @P2 STG.E.U16 [R16.64], R3 ;  /* 0x0000000310002986 */ /* 0x000fe2000c101506 */
[----:B------:R-:W-:-:S04]  /*8a250*/  IMAD.WIDE R18, R0, 0x2, R6 ;  /* 0x0000000200127825 */ /* 0x000fc800078e0206 */
[C---:B------:R-:W-:Y:S01]  /*8a260*/  IMAD.WIDE R20, R0.reuse, 0x2, R4 ;  /* 0x0000000200147825 */ /* 0x040fe200078e0204 */
[----:B---3--:R0:W-:Y:S04]  /*8a270*/  @P6 STG.E.U16 [R18.64], R25 ;  /* 0x0000001912006986 */ /* 0x0081e8000c101506 */
[----:B----4-:R1:W-:Y:S01]  /*8a280*/  @P3 STG.E.U16 [R20.64], R15 ;  /* 0x0000000f14003986 */ /* 0x0103e2000c101506 */
        /* <DEDUP_REMOVED lines=11> */
[----:B------:R-:W-:Y:S02]  /*8a340*/  ISETP.LT.AND P5, PT, R26, c[0x0][0x178], !P5 ;  /* 0x00005e001a007a0c */ /* 0x000fe40006fa1270 */
[----:B------:R-:W-:Y:S02]  /*8a350*/  IADD3 R3, R18, c[0x0][0x198], RZ ;  /* 0x0000660012037a10 */ /* 0x000fe40007ffe0ff */
[C---:B------:R-:W-:Y:S02]  /*8a360*/  IADD3 R22, R28.reuse, 0x46, RZ ;  /* 0x000000461c167810 */ /* 0x040fe40007ffe0ff */
[----:B------:R-:W-:Y:S01]  /*8a370*/  IADD3 R23, R28, 0x47, RZ ;  /* 0x000000471c177810 */ /* 0x000fe20007ffe0ff */
[----:B------:R-:W-:Y:S01]  /*8a380*/  IMAD.WIDE R18, R18, 0x2, R4 ;  /* 0x0000000212127825 */ /* 0x000fe200078e0204 */
[----:B------:R-:W-:-:S02]  /*8a390*/  ISETP.GE.AND P0, PT, R22, c[0x0][0x17c], PT ;  /* 0x00005f0016007a0c */ /* 0x000fc40003f06270 */
[----:B------:R-:W-:Y:S01]  /*8a3a0*/  ISETP.GE.AND P2, PT, R23, c[0x0][0x17c], PT ;  /* 0x00005f0017007a0c */ /* 0x000fe20003f46270 */
[C---:B------:R-:W-:Y:S01]  /*8a3b0*/  IMAD.WIDE R20, R3.reuse, 0x2, R6 ;  /* 0x0000000203147825 */ /* 0x040fe200078e0206 */
[----:B------:R0:W-:Y:S03]  /*8a3c0*/  @P1 STG.E.U16 [R18.64], R24 ;  /* 0x0000001812001986 */ /* 0x0001e6000c101506 */
[C---:B------:R-:W-:Y:S01]  /*8a3d0*/  IMAD.WIDE R22, R3.reuse, 0x2, R4 ;  /* 0x0000000203167825 */ /* 0x040fe200078e0204 */
[----:B------:R-:W-:Y:S02]  /*8a3e0*/  IADD3 R25, R28, 0x48, RZ ;  /* 0x000000481c197810 */ /* 0x000fe40007ffe0ff */
[----:B0-----:R-:W-:Y:S02]  /*8a3f0*/  IADD3 R18, R3, c[0x0][0x198], RZ ;  /* 0x0000660003127a10 */ /* 0x001fe40007ffe0ff */
[----:B------:R-:W-:-:S02]  /*8a400*/  ISETP.GE.AND P3, PT, R25, c[0x0][0x17c], PT ;  /* 0x00005f0019007a0c */ /* 0x000fc40003f66270 */
[----:B------:R-:W2:Y:S04]  /*8a410*/  LDL.LU R25, [R1+0x68] ;  /* 0x0000680001197983 */ /* 0x000ea80000300800 */
[----:B---3--:R-:W-:Y:S04]  /*8a420*/  @P6 STG.E.U16 [R20.64], R16 ;  /* 0x0000001014006986 */ /* 0x008fe8000c101506 */
[----:B----4-:R0:W-:Y:S01]  /*8a430*/  @P5 STG.E.U16 [R22.64], R17 ;  /* 0x0000001116005986 */ /* 0x0101e2000c101506 */
[----:B------:R-:W-:Y:S02]  /*8a440*/  ISETP.LT.AND P5, PT, R27, c[0x0][0x178], !P4 ;  /* 0x00005e001b007a0c */ /* 0x000fe400067a1270 */
[----:B------:R-:W-:-:S02]  /*8a450*/  PRMT R0, R16, 0x7632, R0 ;  /* 0x0000763210007816 */ /* 0x000fc40000000000 */
[----:B0-----:R-:W-:Y:S01]  /*8a460*/  PRMT R22, R17, 0x7632, R22 ;  /* 0x0000763211167816 */ /* 0x001fe20000000016 */
[----:B------:R-:W-:Y:S01]  /*8a470*/  IMAD.WIDE R16, R18, 0x2, R6 ;  /* 0x0000000212107825 */ /* 0x000fe200078e0206 */
[----:B------:R-:W-:-:S07]  /*8a480*/  IADD3 R23, R28, 0x4a, RZ ;  /* 0x0000004a1c177810 */ /* 0x000fce0007ffe0ff */
[----:B------:R-:W-:Y:S01]  /*8a490*/  @P5 STG.E.U16 [R16.64], R0 ;  /* 0x0000000010005986 */ /* 0x000fe2000c101506 */
[----:B------:R-:W-:-:S03]  /*8a4a0*/  ISETP.GE.AND P5, PT, R23, c[0x0][0x17c], PT ;  /* 0x00005f0017007a0c */ /* 0x000fc60003fa6270 */
[----:B------:R-:W3:Y:S01]  /*8a4b0*/  LDL.LU R23, [R1+0x1e8] ;  /* 0x0001e80001177983 */ /* 0x000ee20000300800 */
[----:B------:R-:W-:Y:S02]  /*8a4c0*/  ISETP.LT.AND P4, PT, R26, c[0x0][0x178], !P4 ;  /* 0x00005e001a007a0c */ /* 0x000fe40006781270 */
[C---:B------:R-:W-:Y:S01]  /*8a4d0*/  IADD3 R3, R18.reuse, c[0x0][0x198], RZ ;  /* 0x0000660012037a10 */ /* 0x040fe20007ffe0ff */
[----:B------:R-:W-:Y:S01]  /*8a4e0*/  IMAD.WIDE R18, R18, 0x2, R4 ;  /* 0x0000000212127825 */ /* 0x000fe200078e0204 */
[----:B------:R-:W-:Y:S02]  /*8a4f0*/  ISETP.LT.AND P6, PT, R27, c[0x0][0x178], !P0 ;  /* 0x00005e001b007a0c */ /* 0x000fe400047c1270 */
[----:B------:R-:W-:Y:S02]  /*8a500*/  ISETP.LT.AND P0, PT, R26, c[0x0][0x178], !P0 ;  /* 0x00005e001a007a0c */ /* 0x000fe40004701270 */
[----:B------:R-:W-:-:S05]  /*8a510*/  IADD3 R20, R28, 0x49, RZ ;  /* 0x000000491c147810 */ /* 0x000fca0007ffe0ff */
[----:B------:R0:W-:Y:S01]  /*8a520*/  @P4 STG.E.U16 [R18.64], R22 ;  /* 0x0000001612004986 */ /* 0x0001e2000c101506 */
[----:B------:R-:W-:Y:S01]  /*8a530*/  ISETP.GE.AND P1, PT, R20, c[0x0][0x17c], PT ;  /* 0x00005f0014007a0c */ /* 0x000fe20003f26270 */
[C---:B------:R-:W-:Y:S02]  /*8a540*/  IMAD.WIDE R20, R3.reuse, 0x2, R6 ;  /* 0x0000000203147825 */ /* 0x040fe400078e0206 */
[----:B0-----:R-:W4:Y:S02]  /*8a550*/  LDL.LU R22, [R1+0x1f8] ;  /* 0x0001f80001167983 */ /* 0x001f240000300800 */
[----:B------:R-:W-:Y:S01]  /*8a560*/  IMAD.WIDE R16, R3, 0x2, R4 ;  /* 0x0000000203107825 */ /* 0x000fe200078e0204 */
[----:B------:R-:W-:Y:S02]  /*8a570*/  IADD3 R0, R28, 0x4b, RZ ;  /* 0x0000004b1c007810 */ /* 0x000fe40007ffe0ff */
[----:B------:R-:W-:Y:S02]  /*8a580*/  ISETP.LT.AND P4, PT, R27, c[0x0][0x178], !P2 ;  /* 0x00005e001b007a0c */ /* 0x000fe40005781270 */
[----:B------:R-:W-:Y:S01]  /*8a590*/  ISETP.LT.AND P2, PT, R26, c[0x0][0x178], !P2 ;  /* 0x00005e001a007a0c */ /* 0x000fe20005741270 */
[----:B---3--:R0:W-:Y:S04]  /*8a5a0*/  @P6 STG.E.U16 [R20.64], R23 ;  /* 0x0000001714006986 */ /* 0x0081e8000c101506 */
[----:B--2---:R1:W-:Y:S01]  /*8a5b0*/  @P0 STG.E.U16 [R16.64], R15 ;  /* 0x0000000f10000986 */ /* 0x0043e2000c101506 */
[----:B------:R-:W-:-:S02]  /*8a5c0*/  ISETP.GE.AND P6, PT, R0, c[0x0][0x17c], PT ;  /* 0x00005f0000007a0c */ /* 0x000fc40003fc6270 */
[----:B------:R-:W-:Y:S02]  /*8a5d0*/  IADD3 R0, R3, c[0x0][0x198], RZ ;  /* 0x0000660003007a10 */ /* 0x000fe40007ffe0ff */
[----:B0-----:R-:W-:Y:S02]  /*8a5e0*/  PRMT R20, R15, 0x7632, R20 ;  /* 0x000076320f147816 */ /* 0x001fe40000000014 */
[----:B-1----:R-:W2:Y:S01]  /*8a5f0*/  LDL.LU R15, [R1+0x208] ;  /* 0x00020800010f7983 */ /* 0x002ea20000300800 */
[----:B------:R-:W-:-:S03]  /*8a600*/  PRMT R3, R23, 0x7632, R3 ;  /* 0x0000763217037816 */ /* 0x000fc60000000003 */
[----:B------:R-:W3:Y:S01]  /*8a610*/  LDL.LU R23, [R1+0xa8] ;  /* 0x0000a80001177983 */ /* 0x000ee20000300800 */
        /* <DEDUP_REMOVED lines=9> */
[----:B0-----:R-:W-:Y:S01]  /*8a6b0*/  IMAD.WIDE R16, R0, 0x2, R6 ;  /* 0x0000000200107825 */ /* 0x001fe200078e0206 */
[----:B------:R-:W-:-:S03]  /*8a6c0*/  IADD3 R3, R28, 0x4d, RZ ;  /* 0x0000004d1c037810 */ /* 0x000fc60007ffe0ff */
[C---:B-1----:R-:W-:Y:S01]  /*8a6d0*/  IMAD.WIDE R18, R0.reuse, 0x2, R4 ;  /* 0x0000000200127825 */ /* 0x042fe200078e0204 */
[----:B------:R-:W-:Y:S01]  /*8a6e0*/  IADD3 R0, R0, c[0x0][0x198], RZ ;  /* 0x0000660000007a10 */ /* 0x000fe20007ffe0ff */
[----:B----4-:R0:W-:Y:S01]  /*8a6f0*/  @P0 STG.E.U16 [R16.64], R22 ;  /* 0x0000001610000986 */ /* 0x0101e2000c101506 */
[----:B------:R-:W-:Y:S02]  /*8a700*/  ISETP.GE.AND P0, PT, R3, c[0x0][0x17c], PT ;  /* 0x00005f0003007a0c */ /* 0x000fe40003f06270 */
[----:B------:R-:W-:Y:S01]  /*8a710*/  PRMT R3, R22, 0x7632, R3 ;  /* 0x0000763216037816 */ /* 0x000fe20000000003 */
[----:B------:R1:W-:Y:S01]  /*8a720*/  @P3 STG.E.U16 [R18.64], R25 ;  /* 0x0000001912003986 */ /* 0x0003e2000c101506 */
[----:B------:R-:W-:Y:S02]  /*8a730*/  ISETP.LT.AND P3, PT, R27, c[0x0][0x178], !P5 ;  /* 0x00005e001b007a0c */ /* 0x000fe40006f61270 */
[----:B------:R-:W-:Y:S01]  /*8a740*/  PRMT R20, R25, 0x7632, R20 ;  /* 0x0000763219147816 */ /* 0x000fe20000000014 */
[----:B0-----:R-:W-:-:S04]  /*8a750*/  IMAD.WIDE R16, R0, 0x2, R6 ;  /* 0x0000000200107825 */ /* 0x001fc800078e0206 */
[C---:B-1----:R-:W-:Y:S01]  /*8a760*/  IMAD.WIDE R18, R0.reuse, 0x2, R4 ;  /* 0x0000000200127825 */ /* 0x042fe200078e0204 */
[----:B------:R-:W-:Y:S01]  /*8a770*/  IADD3 R0, R0, c[0x0][0x198], RZ ;  /* 0x0000660000007a10 */ /* 0x000fe20007ffe0ff */
[----:B------:R0:W-:Y:S01]  /*8a780*/  @P2 STG.E.U16 [R16.64], R3 ;  /* 0x0000000310002986 */ /* 0x0001e2000c101506 */
[----:B------:R-:W-:-:S03]  /*8a790*/  ISETP.LT.AND P5, PT, R26, c[0x0][0x178], !P5 ;  /* 0x00005e001a007a0c */ /* 0x000fc60006fa1270 */
[----:B------:R1:W-:Y:S01]  /*8a7a0*/  @P1 STG.E.U16 [R18.64], R20 ;  /* 0x0000001412001986 */ /* 0x0003e2000c101506 */
[----:B------:R-:W-:Y:S02]  /*8a7b0*/  ISETP.LT.AND P1, PT, R27, c[0x0][0x178], !P6 ;  /* 0x00005e001b007a0c */ /* 0x000fe40007721270 */
[----:B------:R-:W-:Y:S01]  /*8a7c0*/  IADD3 R22, R28, 0x50, RZ ;  /* 0x000000501c167810 */ /* 0x000fe20007ffe0ff */
[----:B------:R-:W4:Y:S01]  /*8a7d0*/  LDL.LU R25, [R1+0x98] ;  /* 0x0000980001197983 */ /* 0x000f220000300800 */
[C---:B0-----:R-:W-:Y:S01]  /*8a7e0*/  IMAD.WIDE R16, R0.reuse, 0x2, R6 ;  /* 0x0000000200107825 */ /* 0x041fe200078e0206 */
[----:B-1----:R-:W-:-:S05]  /*8a7f0*/  IADD3 R20, R0, c[0x0][0x198], RZ ;  /* 0x0000660000147a10 */ /* 0x002fca0007ffe0ff */
[----:B------:R-:W-:Y:S01]  /*8a800*/  IMAD.WIDE R18, R20, 0x2, R6 ;  /* 0x0000000214127825 */ /* 0x000fe200078e0206 */
[----:B--2---:R0:W-:Y:S03]  /*8a810*/  @P3 STG.E.U16 [R16.64], R15 ;  /* 0x0000000f10003986 */ /* 0x0041e6000c101506 */
[----:B0-----:R-:W-:Y:S01]  /*8a820*/  IMAD.WIDE R16, R0, 0x2, R4 ;  /* 0x0000000200107825 */ /* 0x001fe200078e0204 */
[----:B------:R-:W-:Y:S02]  /*8a830*/  PRMT R0, R15, 0x7632, R0 ;  /* 0x000076320f007816 */ /* 0x000fe40000000000 */
[----:B------:R-:W2:Y:S04]  /*8a840*/  LDL.LU R15, [R1+0xb8] ;  /* 0x0000b800010f7983 */ /* 0x000ea80000300800 */
[----:B---3--:R-:W-:Y:S04]  /*8a850*/  @P5 STG.E.U16 [R16.64], R23 ;  /* 0x0000001710005986 */ /* 0x008fe8000c101506 */
[----:B------:R0:W-:Y:S01]  /*8a860*/  @P1 STG.E.U16 [R18.64], R0 ;  /* 0x0000000012001986 */ /* 0x0001e2000c101506 */
[----:B------:R-:W-:-:S03]  /*8a870*/  ISETP.GE.AND P1, PT, R22, c[0x0][0x17c], PT ;  /* 0x00005f0016007a0c */ /* 0x000fc60003f26270 */
[----:B------:R-:W3:Y:S01]  /*8a880*/  LDL.LU R22, [R1+0x218] ;  /* 0x0002180001167983 */ /* 0x000ee20000300800 */
[C---:B------:R-:W-:Y:S02]  /*8a890*/  IADD3 R21, R28.reuse, 0x4c, RZ ;  /* 0x0000004c1c157810 */ /* 0x040fe40007ffe0ff */
[----:B------:R-:W-:Y:S02]  /*8a8a0*/  IADD3 R3, R28, 0x4e, RZ ;  /* 0x0000004e1c037810 */ /* 0x000fe40007ffe0ff */
[----:B------:R-:W-:Y:S02]  /*8a8b0*/  ISETP.GE.AND P4, PT, R21, c[0x0][0x17c], PT ;  /* 0x00005f0015007a0c */ /* 0x000fe40003f86270 */
[----:B------:R-:W-:Y:S02]  /*8a8c0*/  ISETP.LT.AND P6, PT, R26, c[0x0][0x178], !P6 ;  /* 0x00005e001a007a0c */ /* 0x000fe400077c1270 */
[----:B------:R-:W-:Y:S02]  /*8a8d0*/  ISETP.LT.AND P5, PT, R27, c[0x0][0x178], !P4 ;  /* 0x00005e001b007a0c */ /* 0x000fe400067a1270 */
[----:B------:R-:W-:-:S02]  /*8a8e0*/  ISETP.GE.AND P2, PT, R3, c[0x0][0x17c], PT ;  /* 0x00005f0003007a0c */ /* 0x000fc40003f46270 */
[----:B------:R-:W-:Y:S02]  /*8a8f0*/  IADD3 R3, R28, 0x4f, RZ ;  /* 0x0000004f1c037810 */ /* 0x000fe40007ffe0ff */
[C---:B0-----:R-:W-:Y:S01]  /*8a900*/  IADD3 R0, R20.reuse, c[0x0][0x198], RZ ;  /* 0x0000660014007a10 */ /* 0x041fe20007ffe0ff */
[----:B------:R-:W-:Y:S01]  /*8a910*/  IMAD.WIDE R16, R20, 0x2, R4 ;  /* 0x0000000214107825 */ /* 0x000fe200078e0204 */
[----:B------:R-:W-:Y:S02]  /*8a920*/  ISETP.GE.AND P3, PT, R3, c[0x0][0x17c], PT ;  /* 0x00005f0003007a0c */ /* 0x000fe40003f66270 */
[----:B------:R-:W-:Y:S01]  /*8a930*/  PRMT R3, R23, 0x7632, R3 ;  /* 0x0000763217037816 */ /* 0x000fe20000000003 */
[----:B------:R-:W-:Y:S01]  /*8a940*/  IMAD.WIDE R18, R0, 0x2, R6 ;  /* 0x0000000200127825 */ /* 0x000fe200078e0206 */
[----:B------:R-:W-:-:S03]  /*8a950*/  ISETP.LT.AND P4, PT, R26, c[0x0][0x178], !P4 ;  /* 0x00005e001a007a0c */ /* 0x000fc60006781270 */
[----:B------:R-:W-:Y:S01]  /*8a960*/  @P6 STG.E.U16 [R16.64], R3 ;  /* 0x0000000310006986 */ /* 0x000fe2000c101506 */
[C---:B------:R-:W-:Y:S01]  /*8a970*/  IMAD.WIDE R20, R0.reuse, 0x2, R4 ;  /* 0x0000000200147825 */ /* 0x040fe200078e0204 */
[----:B----4-:R-:W-:Y:S02]  /*8a980*/  PRMT R24, R25, 0x7632, R24 ;  /* 0x0000763219187816 */ /* 0x010fe40000000018 */
[----:B---3--:R0:W-:Y:S01]  /*8a990*/  @P5 STG.E.U16 [R18.64], R22 ;  /* 0x0000001612005986 */ /* 0x0081e2000c101506 */
[----:B------:R-:W-:Y:S02]  /*8a9a0*/  ISETP.LT.AND P5, PT, R27, c[0x0][0x178], !P0 ;  /* 0x00005e001b007a0c */ /* 0x000fe400047a1270 */
[----:B0-----:R-:W-:Y:S02]  /*8a9b0*/  IADD3 R18, R0, c[0x0][0x198], RZ ;  /* 0x0000660000127a10 */ /* 0x001fe40007ffe0ff */
[----:B------:R-:W-:-:S03]  /*8a9c0*/  PRMT R0, R22, 0x7632, R0 ;  /* 0x0000763216007816 */ /* 0x000fc60000000000 */
[----:B------:R-:W-:Y:S01]  /*8a9d0*/  IMAD.WIDE R16, R18, 0x2, R6 ;  /* 0x0000000212107825 */ /* 0x000fe200078e0206 */
[----:B------:R-:W-:Y:S01]  /*8a9e0*/  @P4 STG.E.U16 [R20.64], R25 ;  /* 0x0000001914004986 */ /* 0x000fe2000c101506 */
[----:B------:R-:W-:-:S04]  /*8a9f0*/  ISETP.LT.AND P0, PT, R26, c[0x0][0x178], !P0 ;  /* 0x00005e001a007a0c */ /* 0x000fc80004701270 */
[----:B------:R0:W-:Y:S01]  /*8aa00*/  @P5 STG.E.U16 [R16.64], R0 ;  /* 0x0000000010005986 */ /* 0x0001e2000c101506 */
[C---:B------:R-:W-:Y:S01]  /*8aa10*/  IADD3 R3, R18.reuse, c[0x0][0x198], RZ ;  /* 0x0000660012037a10 */ /* 0x040fe20007ffe0ff */
[----:B------:R-:W-:Y:S02]  /*8aa20*/  IMAD.WIDE R18, R18, 0x2, R4 ;  /* 0x0000000212127825 */ /* 0x000fe400078e0204 */
[----:B0-----:R-:W3:Y:S01]  /*8aa30*/  LDL.LU R17, [R1+0x2b8] ;  /* 0x0002b80001117983 */ /* 0x001ee20000300800 */
[----:B------:R-:W-:-:S04]  /*8aa40*/  IADD3 R25, R28, 0x52, RZ ;  /* 0x000000521c197810 */ /* 0x000fc80007ffe0ff */
[----:B------:R0:W-:Y:S01]  /*8aa50*/  @P0 STG.E.U16 [R18.64], R24 ;  /* 0x0000001812000986 */ /* 0x0001e2000c101506 */
[----:B------:R-:W-:-:S03]  /*8aa60*/  ISETP.GE.AND P5, PT, R25, c[0x0][0x17c], PT ;  /* 0x00005f0019007a0c */ /* 0x000fc60003fa6270 */
[----:B------:R-:W4:Y:S04]  /*8aa70*/  LDL.LU R25, [R1+0xc8] ;  /* 0x0000c80001197983 */ /* 0x000f280000300800 */
[----:B0-----:R-:W4:Y:S01]  /*8aa80*/  LDL.LU R24, [R1+0x2c8] ;  /* 0x0002c80001187983 */ /* 0x001f220000300800 */
[C---:B------:R-:W-:Y:S02]  /*8aa90*/  ISETP.LT.AND P4, PT, R27.reuse, c[0x0][0x178], !P2 ;  /* 0x00005e001b007a0c */ /* 0x040fe40005781270 */
[C---:B------:R-:W-:Y:S02]  /*8aaa0*/  ISETP.LT.AND P2, PT, R26.reuse, c[0x0][0x178], !P2 ;  /* 0x00005e001a007a0c */ /* 0x040fe40005741270 */
[----:B------:R-:W-:Y:S01]  /*8aab0*/  ISETP.LT.AND P0, PT, R27, c[0x0][0x178], !P3 ;  /* 0x00005e001b007a0c */ /* 0x000fe20005f01270 */
[----:B------:R-:W-:Y:S01]  /*8aac0*/  IMAD.WIDE R20, R3, 0x2, R6 ;  /* 0x0000000203147825 */ /* 0x000fe200078e0206 */
[----:B------:R-:W-:-:S02]  /*8aad0*/  ISETP.LT.AND P3, PT, R26, c[0x0][0x178], !P3 ;  /* 0x00005e001a007a0c */ /* 0x000fc40005f61270 */
[----:B------:R-:W-:Y:S02]  /*8aae0*/  IADD3 R23, R28, 0x51, RZ ;  /* 0x000000511c177810 */ /* 0x000fe40007ffe0ff */
[----:B------:R-:W-:Y:S02]  /*8aaf0*/  IADD3 R16, R3, c[0x0][0x198], RZ ;  /* 0x0000660003107a10 */ /* 0x000fe40007ffe0ff */
[----:B------:R-:W-:Y:S01]  /*8ab00*/  ISETP.GE.AND P6, PT, R23, c[0x0][0x17c], PT ;  /* 0x00005f0017007a0c */ /* 0x000fe20003fc6270 */
[----:B------:R-:W-:Y:S01]  /*8ab10*/  IMAD.WIDE R22, R3, 0x2, R4 ;  /* 0x0000000203167825 */ /* 0x000fe200078e0204 */
[C---:B------:R-:W-:Y:S02]  /*8ab20*/  IADD3 R0, R16.reuse, c[0x0][0x198], RZ ;  /* 0x0000660010007a10 */ /* 0x040fe40007ffe0ff */
[----:B--2---:R-:W-:Y:S01]  /*8ab30*/  PRMT R3, R15, 0x7632, R3 ;  /* 0x000076320f037816 */ /* 0x004fe20000000003 */
[----:B------:R-:W-:Y:S01]  /*8ab40*/  IMAD.WIDE R18, R16, 0x2, R6 ;  /* 0x0000000210127825 */ /* 0x000fe200078e0206 */
[----:B---3--:R0:W-:Y:S01]  /*8ab50*/  @P4 STG.E.U16 [R20.64], R17 ;  /* 0x0000001114004986 */ /* 0x0081e2000c101506 */
[----:B------:R-:W-:-:S02]  /*8ab60*/  ISETP.LT.AND P4, PT, R27, c[0x0][0x178], !P1 ;  /* 0x00005e001b007a0c */ /* 0x000fc40004f81270 */
[----:B------:R-:W-:Y:S01]  /*8ab70*/  ISETP.LT.AND P1, PT, R26, c[0x0][0x178], !P1 ;  /* 0x00005e001a007a0c */ /* 0x000fe20004f21270 */
[----:B------:R1:W-:Y:S01]  /*8ab80*/  @P2 STG.E.U16 [R22.64], R15 ;  /* 0x0000000f16002986 */ /* 0x0003e2000c101506 */
[----:B0-----:R-:W-:Y:S01]  /*8ab90*/  PRMT R20, R17, 0x7632, R20 ;  /* 0x0000763211147816 */ /* 0x001fe20000000014 */
[----:B------:R-:W-:Y:S01]  /*8aba0*/  IMAD.WIDE R16, R16, 0x2, R4 ;  /* 0x0000000210107825 */ /* 0x000fe200078e0204 */
[----:B------:R-:W-:Y:S01]  /*8abb0*/  IADD3 R21, R28, 0x53, RZ ;  /* 0x000000531c157810 */ /* 0x000fe20007ffe0ff */
[----:B-1----:R-:W2:Y:S04]  /*8abc0*/  LDL.LU R15, [R1+0x2d8] ;  /* 0x0002d800010f7983 */ /* 0x002ea80000300800 */
[----:B------:R0:W-:Y:S04]  /*8abd0*/  @P0 STG.E.U16 [R18.64], R20 ;  /* 0x0000001412000986 */ /* 0x0001e8000c101506 */
[----:B------:R1:W-:Y:S01]  /*8abe0*/  @P3 STG.E.U16 [R16.64], R3 ;  /* 0x0000000310003986 */ /* 0x0003e2000c101506 */
[----:B------:R-:W-:Y:S01]  /*8abf0*/  ISETP.LT.AND P3, PT, R27, c[0x0][0x178], !P6 ;  /* 0x00005e001b007a0c */ /* 0x000fe20007761270 */
[----:B0-----:R-:W-:-:S04]  /*8ac00*/  IMAD.WIDE R18, R0, 0x2, R6 ;  /* 0x0000000200127825 */ /* 0x001fc800078e0206 */
[C---:B-1----:R-:W-:Y:S01]  /*8ac10*/  IMAD.WIDE R16, R0.reuse, 0x2, R4 ;  /* 0x0000000200107825 */ /* 0x042fe200078e0204 */
[----:B------:R-:W-:Y:S01]  /*8ac20*/  IADD3 R0, R0, c[0x0][0x198], RZ ;  /* 0x0000660000007a10 */ /* 0x000fe20007ffe0ff */
[----:B----4-:R0:W-:Y:S01]  /*8ac30*/  @P4 STG.E.U16 [R18.64], R24 ;  /* 0x0000001812004986 */ /* 0x0101e2000c101506 */
[----:B------:R-:W-:Y:S02]  /*8ac40*/  ISETP.GE.AND P2, PT, R21, c[0x0][0x17c], PT ;  /* 0x00005f0015007a0c */ /* 0x000fe40003f46270 */
[----:B------:R-:W-:Y:S01]  /*8ac50*/  IADD3 R3, R28, 0x55, RZ ;  /* 0x000000551c037810 */ /* 0x000fe20007ffe0ff */
[----:B------:R1:W-:Y:S01]  /*8ac60*/  @P1 STG.E.U16 [R16.64], R25 ;  /* 0x0000001910001986 */ /* 0x0003e2000c101506 */
[----:B------:R-:W-:Y:S02]  /*8ac70*/  PRMT R21, R24, 0x7632, R21 ;  /* 0x0000763218157816 */ /* 0x000fe40000000015 */
[----:B------:R-:W-:Y:S02]  /*8ac80*/  ISETP.GE.AND P4, PT, R3, c[0x0][0x17c], PT ;  /* 0x00005f0003007a0c */ /* 0x000fe40003f86270 */
[----:B------:R-:W-:Y:S01]  /*8ac90*/  PRMT R3, R25, 0x7632, R3 ;  /* 0x0000763219037816 */ /* 0x000fe20000000003 */
[----:B0-----:R-:W3:Y:S01]  /*8aca0*/  LDL.LU R24, [R1+0x2e8] ;  /* 0x0002e80001187983 */ /* 0x001ee20000300800 */
[----:B-1----:R-:W-:-:S03]  /*8acb0*/  IMAD.WIDE R16, R0, 0x2, R6 ;  /* 0x0000000200107825 */ /* 0x002fc600078e0206 */
[----:B------:R-:W4:Y:S04]  /*8acc0*/  LDL.LU R25, [R1+0xd8] ;  /* 0x0000d80001197983 */ /* 0x000f280000300800 */
[----:B------:R0:W-:Y:S04]  /*8acd0*/  @P3 STG.E.U16 [R16.64], R21 ;  /* 0x0000001510003986 */ /* 0x0001e8000c101506 */
[----:B0-----:R-:W4:Y:S01]  /*8ace0*/  LDL.LU R21, [R1+0xe8] ;  /* 0x0000e80001157983 */ /* 0x001f220000300800 */
[----:B------:R-:W-:Y:S01]  /*8acf0*/  ISETP.LT.AND P6, PT, R26, c[0x0][0x178], !P6 ;  /* 0x00005e001a007a0c */ /* 0x000fe200077c1270 */
[----:B------:R-:W-:Y:S01]  /*8ad00*/  IMAD.WIDE R18, R0, 0x2, R4 ;  /* 0x0000000200127825 */ /* 0x000fe200078e0204 */
[----:B------:R-:W-:-:S02]  /*8ad10*/  ISETP.LT.AND P1, PT, R27, c[0x0][0x178], !P5 ;  /* 0x00005e001b007a0c */ /* 0x000fc40006f21270 */
[----:B------:R-:W-:Y:S02]  /*8ad20*/  ISETP.LT.AND P5, PT, R26, c[0x0][0x178], !P5 ;  /* 0x00005e001a007a0c */ /* 0x000fe40006fa1270 */
[----:B------:R-:W-:Y:S02]  /*8ad30*/  IADD3 R16, R0, c[0x0][0x198], RZ ;  /* 0x0000660000107a10 */ /* 0x000fe40007ffe0ff */
[----:B------:R-:W-:Y:S02]  /*8ad40*/  IADD3 R20, R28, 0x56, RZ ;  /* 0x000000561c147810 */ /* 0x000fe40007ffe0ff */
[----:B------:R-:W-:-:S03]  /*8ad50*/  IADD3 R0, R16, c[0x0][0x198], RZ ;  /* 0x0000660010007a10 */ /* 0x000fc60007ffe0ff */
[----:B------:R0:W-:Y:S01]  /*8ad60*/  @P6 STG.E.U16 [R18.64], R3 ;  /* 0x0000000312006986 */ /* 0x0001e2000c101506 */
[----:B------:R-:W-:Y:S02]  /*8ad70*/  ISETP.LT.AND P6, PT, R27, c[0x0][0x178], !P2 ;  /* 0x00005e001b007a0c */ /* 0x000fe400057c1270 */
[----:B------:R-:W-:Y:S02]  /*8ad80*/  ISETP.LT.AND P2, PT, R26, c[0x0][0x178], !P2 ;  /* 0x00005e001a007a0c */ /* 0x000fe40005741270 */
[----:B------:R-:W-:Y:S02]  /*8ad90*/  IADD3 R22, R28, 0x54, RZ ;  /* 0x000000541c167810 */ /* 0x000fe40007ffe0ff */
[----:B------:R-:W-:Y:S01]  /*8ada0*/  ISETP.GE.AND P3, PT, R20, c[0x0][0x17c], PT ;  /* 0x00005f0014007a0c */ /* 0x000fe20003f66270 */
[----:B0-----:R-:W-:Y:S01]  /*8adb0*/  IMAD.WIDE R18, R16, 0x2, R6 ;  /* 0x0000000210127825 */ /* 0x001fe200078e0206 */
[----:B------:R-:W-:-:S03]  /*8adc0*/  IADD3 R3, R28, 0x57, RZ ;  /* 0x000000571c037810 */ /* 0x000fc60007ffe0ff */
[----:B------:R-:W-:Y:S01]  /*8add0*/  IMAD.WIDE R16, R16, 0x2, R4 ;  /* 0x0000000210107825 */ /* 0x000fe200078e0204 */
[----:B------:R-:W-:Y:S01]  /*8ade0*/  ISETP.GE.AND P0, PT, R22, c[0x0][0x17c], PT ;  /* 0x00005f0016007a0c */ /* 0x000fe20003f06270 */
[----:B--2---:R0:W-:Y:S01]  /*8adf0*/  @P1 STG.E.U16 [R18.64], R15 ;  /* 0x0000000f12001986 */ /* 0x0041e2000c101506 */
[----:B------:R-:W-:Y:S02]  /*8ae00*/  PRMT R20, R15, 0x7632, R20 ;  /* 0x000076320f147816 */ /* 0x000fe40000000014 */
[----:B------:R-:W-:Y:S01]  /*8ae10*/  ISETP.GE.AND P1, PT, R3, c[0x0][0x17c], PT ;  /* 0x00005f0003007a0c */ /* 0x000fe20003f26270 */
[----:B0-----:R-:W-:Y:S01]  /*8ae20*/  IMAD.WIDE R18, R0, 0x2, R6 ;  /* 0x0000000200127825 */ /* 0x001fe200078e0206 */
[----:B------:R-:W2:Y:S01]  /*8ae30*/  LDL.LU R15, [R1+0x23dc] ;  /* 0x0023dc00010f7983 */ /* 0x000ea20000300800 */
[----:B---3--:R-:W-:-:S03]  /*8ae40*/  PRMT R22, R24, 0x7632, R22 ;  /* 0x0000763218167816 */ /* 0x008fc60000000016 */
[----:B----4-:R0:W-:Y:S01]  /*8ae50*/  @P5 STG.E.U16 [R16.64], R21 ;  /* 0x0000001510005986 */ /* 0x0101e2000c101506 */
[----:B------:R-:W-:Y:S02]  /*8ae60*/  PRMT R3, R21, 0x7632, R3 ;  /* 0x0000763215037816 */ /* 0x000fe40000000003 */
[----:B------:R-:W-:Y:S01]  /*8ae70*/  ISETP.LT.AND P5, PT, R27, c[0x0][0x178], !P0 ;  /* 0x00005e001b007a0c */ /* 0x000fe200047a1270 */
[----:B------:R1:W-:Y:S01]  /*8ae80*/  @P6 STG.E.U16 [R18.64], R20 ;  /* 0x0000001412006986 */ /* 0x0003e2000c101506 */
[----:B------:R-:W-:Y:S01]  /*8ae90*/  ISETP.LT.AND P0, PT, R26, c[0x0][0x178], !P0 ;  /* 0x00005e001a007a0c */ /* 0x000fe20004701270 */
[C---:B0-----:R-:W-:Y:S01]  /*8aea0*/  IMAD.WIDE R16, R0.reuse, 0x2, R4 ;  /* 0x0000000200107825 */ /* 0x041fe200078e0204 */
[----:B-1----:R-:W-:-:S04]  /*8aeb0*/  IADD3 R19, R0, c[0x0][0x198], RZ ;  /* 0x0000660000137a10 */ /* 0x002fc80007ffe0ff */
[----:B------:R0:W-:Y:S01]  /*8aec0*/  @P2 STG.E.U16 [R16.64], R3 ;  /* 0x0000000310002986 */ /* 0x0001e2000c101506 */
[----:B------:R-:W-:Y:S02]  /*8aed0*/  ISETP.LT.AND P2, PT, R27, c[0x0][0x178], !P4 ;  /* 0x00005e001b007a0c */ /* 0x000fe40006741270 */
[----:B------:R-:W-:-:S04]  /*8aee0*/  IADD3 R18, R28, 0x58, RZ ;  /* 0x000000581c127810 */ /* 0x000fc80007ffe0ff */
[----:B------:R-:W-:Y:S02]  /*8aef0*/  ISETP.GE.AND P6, PT, R18, c[0x0][0x17c], PT ;  /* 0x00005f0012007a0c */ /* 0x000fe40003fc6270 */
[C---:B0-----:R-:W-:Y:S01]  /*8af00*/  IADD3 R3, R19.reuse, c[0x0][0x198], RZ ;  /* 0x0000660013037a10 */ /* 0x041fe20007ffe0ff */
[----:B------:R-:W-:-:S04]  /*8af10*/  IMAD.WIDE R16, R19, 0x2, R6 ;  /* 0x0000000213107825 */ /* 0x000fc800078e0206 */
[----:B------:R-:W-:Y:S01]  /*8af20*/  IMAD.WIDE R18, R19, 0x2, R4 ;  /* 0x0000000213127825 */ /* 0x000fe200078e0204 */
[----:B------:R-:W-:Y:S03]  /*8af30*/  @P5 STG.E.U16 [R16.64], R24 ;  /* 0x0000001810005986 */ /* 0x000fe6000c101506 */
[----:B------:R-:W-:Y:S01]  /*8af40*/  IMAD.WIDE R20, R3, 0x2, R6 ;  /* 0x0000000203147825 */ /* 0x000fe200078e0206 */
[----:B------:R-:W-:Y:S04]  /*8af50*/  @P0 STG.E.U16 [R18.64], R25 ;  /* 0x0000001912000986 */ /* 0x000fe8000c101506 */
[----:B------:R0:W-:Y:S04]  /*8af60*/  @P2 STG.E.U16 [R20.64], R22 ;  /* 0x0000001614002986 */ /* 0x0001e8000c101506 */
[----:B0-----:R-:W3:Y:S04]  /*8af70*/  LDL.LU R22, [R1+0x378] ;  /* 0x0003780001167983 */ /* 0x001ee80000300800 */
[----:B------:R-:W4:Y:S04]  /*8af80*/  LDL.LU R21, [R1+0xf8] ;  /* 0x0000f80001157983 */ /* 0x000f280000300800 */
[----:B------:R-:W2:Y:S01]  /*8af90*/  LDL.LU R24, [R1+0x388] ;  /* 0x0003880001187983 */ /* 0x000ea20000300800 */
[----:B------:R-:W-:-:S03]  /*8afa0*/  PRMT R20, R25, 0x7632, R20 ;  /* 0x0000763219147816 */ /* 0x000fc60000000014 */
[----:B------:R-:W2:Y:S01]  /*8afb0*/  LDL.LU R25, [R1+0x108] ;  /* 0x0001080001197983 */ /* 0x000ea20000300800 */
[----:B------:R-:W-:Y:S02]  /*8afc0*/  ISETP.LT.AND P4, PT, R26, c[0x0][0x178], !P4 ;  /* 0x00005e001a007a0c */ /* 0x000fe40006781270 */
[----:B------:R-:W-:Y:S02]  /*8afd0*/  IADD3 R0, R28, 0x59, RZ ;  /* 0x000000591c007810 */ /* 0x000fe40007ffe0ff */
[----:B------:R-:W-:Y:S01]  /*8afe0*/  ISETP.LT.AND P0, PT, R27, c[0x0][0x178], !P3 ;  /* 0x00005e001b007a0c */ /* 0x000fe20005f01270 */
[C---:B------:R-:W-:Y:S01]  /*8aff0*/  IMAD.WIDE R16, R3.reuse, 0x2, R4 ;  /* 0x0000000203107825 */ /* 0x040fe200078e0204 */
[----:B------:R-:W-:Y:S02]  /*8b000*/  ISETP.GE.AND P5, PT, R0, c[0x0][0x17c], PT ;  /* 0x00005f0000007a0c */ /* 0x000fe40003fa6270 */
[----:B------:R-:W-:Y:S02]  /*8b010*/  IADD3 R0, R3, c[0x0][0x198], RZ ;  /* 0x0000660003007a10 */ /* 0x000fe40007ffe0ff */
[----:B------:R-:W-:-:S02]  /*8b020*/  ISETP.LT.AND P3, PT, R26, c[0x0][0x178], !P3 ;  /* 0x00005e001a007a0c */ /* 0x000fc40005f61270 */
[----:B------:R-:W-:Y:S01]  /*8b030*/  ISETP.LT.AND P2, PT, R27, c[0x0][0x178], !P1 ;  /* 0x00005e001b007a0c */ /* 0x000fe20004f41270 */
[----:B------:R-:W-:Y:S01]  /*8b040*/  IMAD.WIDE R18, R0, 0x2, R6 ;  /* 0x0000000200127825 */ /* 0x000fe200078e0206 */
[----:B------:R0:W-:Y:S01]  /*8b050*/  @P4 STG.E.U16 [R16.64], R20 ;  /* 0x0000001410004986 */ /* 0x0001e2000c101506 */
[----:B------:R-:W-:Y:S02]  /*8b060*/  IADD3 R3, R28, 0x5a, RZ ;  /* 0x0000005a1c037810 */ /* 0x000fe40007ffe0ff */
[----:B------:R-:W-:Y:S02]  /*8b070*/  ISETP.LT.AND P1, PT, R26, c[0x0][0x178], !P1 ;  /* 0x00005e001a007a0c */ /* 0x000fe40004f21270 */
[C---:B0-----:R-:W-:Y:S01]  /*8b080*/  IADD3 R20, R0.reuse, c[0x0][0x198], RZ ;  /* 0x0000660000147a10 */ /* 0x041fe20007ffe0ff */
[----:B------:R-:W-:Y:S01]  /*8b090*/  IMAD.WIDE R16, R0, 0x2, R4 ;  /* 0x0000000200107825 */ /* 0x000fe200078e0204 */
[----:B------:R-:W-:Y:S02]  /*8b0a0*/  ISETP.GE.AND P4, PT, R3, c[0x0][0x17c], PT ;  /* 0x00005f0003007a0c */ /* 0x000fe40003f86270 */
[----:B------:R-:W-:Y:S01]  /*8b0b0*/  IADD3 R3, R28, 0x5b, RZ ;  /* 0x0000005b1c037810 */ /* 0x000fe20007ffe0ff */
[----:B---3--:R0:W-:Y:S01]  /*8b0c0*/  @P0 STG.E.U16 [R18.64], R22 ;  /* 0x0000001612000986 */ /* 0x0081e2000c101506 */
[----:B------:R-:W-:-:S03]  /*8b0d0*/  PRMT R0, R22, 0x7632, R0 ;  /* 0x0000763216007816 */ /* 0x000fc60000000000 */
[----:B----4-:R1:W-:Y:S01]  /*8b0e0*/  @P3 STG.E.U16 [R16.64], R21 ;  /* 0x0000001510003986 */ /* 0x0103e2000c101506 */
[----:B------:R-:W-:Y:S01]  /*8b0f0*/  ISETP.LT.AND P3, PT, R27, c[0x0][0x178], !P6 ;  /* 0x00005e001b007a0c */ /* 0x000fe20007761270 */
[----:B0-----:R-:W-:Y:S01]  /*8b100*/  IMAD.WIDE R18, R20, 0x2, R6 ;  /* 0x0000000214127825 */ /* 0x001fe200078e0206 */
[----:B------:R-:W-:-:S04]  /*8b110*/  ISETP.GE.AND P0, PT, R3, c[0x0][0x17c], PT ;  /* 0x00005f0003007a0c */ /* 0x000fc80003f06270 */
[----:B------:R0:W-:Y:S01]  /*8b120*/  @P2 STG.E.U16 [R18.64], R0 ;  /* 0x0000000012002986 */ /* 0x0001e2000c101506 */
[----:B------:R-:W-:Y:S01]  /*8b130*/  PRMT R3, R21, 0x7632, R3 ;  /* 0x0000763215037816 */ /* 0x000fe20000000003 */
[----:B-1----:R-:W-:Y:S01]  /*8b140*/  IMAD.WIDE R16, R20, 0x2, R4 ;  /* 0x0000000214107825 */ /* 0x002fe200078e0204 */
[----:B------:R-:W-:Y:S02]  /*8b150*/  ISETP.LT.AND P6, PT, R26, c[0x0][0x178], !P6 ;  /* 0x00005e001a007a0c */ /* 0x000fe400077c1270 */
[----:B0-----:R-:W-:Y:S02]  /*8b160*/  IADD3 R0, R20, c[0x0][0x198], RZ ;  /* 0x0000660014007a10 */ /* 0x001fe40007ffe0ff */
[----:B------:R-:W-:Y:S01]  /*8b170*/  @P1 STG.E.U16 [R16.64], R3 ;  /* 0x0000000310001986 */ /* 0x000fe2000c101506 */
[----:B------:R-:W-:Y:S02]  /*8b180*/  IADD3 R21, R28, 0x5c, RZ ;  /* 0x0000005c1c157810 */ /* 0x000fe40007ffe0ff */
[----:B------:R-:W-:-:S02]  /*8b190*/  IMAD.WIDE R18, R0, 0x2, R6 ;  /* 0x0000000200127825 */ /* 0x000fc400078e0206 */
[----:B------:R-:W-:-:S03]  /*8b1a0*/  ISETP.GE.AND P2, PT, R21, c[0x0][0x17c], PT ;  /* 0x00005f0015007a0c */ /* 0x000fc60003f46270 */
[----:B--2---:R0:W-:Y:S01]  /*8b1b0*/  @P3 STG.E.U16 [R18.64], R24 ;  /* 0x0000001812003986 */ /* 0x0041e2000c101506 */
[----:B------:R-:W-:Y:S01]  /*8b1c0*/  ISETP.LT.AND P3, PT, R27, c[0x0][0x178], !P5 ;  /* 0x00005e001b007a0c */ /* 0x000fe20006f61270 */
[----:B------:R-:W-:Y:S01]  /*8b1d0*/  IMAD.WIDE R20, R0, 0x2, R4 ;  /* 0x0000000200147825 */ /* 0x000fe200078e0204 */
[----:B------:R-:W-:Y:S02]  /*8b1e0*/  IADD3 R22, R28, 0x5d, RZ ;  /* 0x0000005d1c167810 */ /* 0x000fe40007ffe0ff */
[----:B------:R-:W-:Y:S02]  /*8b1f0*/  PRMT R23, R24, 0x7632, R23 ;  /* 0x0000763218177816 */ /* 0x000fe40000000017 */
[----:B------:R1:W-:Y:S01]  /*8b200*/  @P6 STG.E.U16 [R20.64], R25 ;  /* 0x0000001914006986 */ /* 0x0003e2000c101506 */
[----:B0-----:R-:W-:-:S03]  /*8b210*/  IADD3 R18, R0, c[0x0][0x198], RZ ;  /* 0x0000660000127a10 */ /* 0x001fc60007ffe0ff */
[----:B------:R-:W2:Y:S01]  /*8b220*/  LDL.LU R24, [R1+0x3a8] ;  /* 0x0003a80001187983 */ /* 0x000ea20000300800 */
[----:B------:R-:W-:Y:S02]  /*8b230*/  ISETP.GE.AND P1, PT, R22, c[0x0][0x17c], PT ;  /* 0x00005f0016007a0c */ /* 0x000fe40003f26270 */
[----:B------:R-:W-:Y:S01]  /*8b240*/  IADD3 R22, R28, 0x5e, RZ ;  /* 0x0000005e1c167810 */ /* 0x000fe20007ffe0ff */
[----:B-1----:R-:W-:Y:S01]  /*8b250*/  IMAD.WIDE R20, R18, 0x2, R6 ;  /* 0x0000000212147825 */ /* 0x002fe200078e0206 */
[----:B------:R-:W-:Y:S02]  /*8b260*/  PRMT R3, R25, 0x7632, R3 ;  /* 0x0000763219037816 */ /* 0x000fe40000000003 */
[----:B------:R-:W3:Y:S04]  /*8b270*/  LDL.LU R25, [R1+0x118] ;  /* 0x0001180001197983 */ /* 0x000ee80000300800 */
[----:B------:R0:W-:Y:S01]  /*8b280*/  @P3 STG.E.U16 [R20.64], R23 ;  /* 0x0000001714003986 */ /* 0x0001e2000c101506 */
[----:B------:R-:W-:-:S03]  /*8b290*/  ISETP.GE.AND P3, PT, R22, c[0x0][0x17c], PT ;  /* 0x00005f0016007a0c */ /* 0x000fc60003f66270 */
[----:B0-----:R-:W4:Y:S04]  /*8b2a0*/  LDL.LU R23, [R1+0x128] ;  /* 0x0001280001177983 */ /* 0x001f280000300800 */
[----:B------:R-:W2:Y:S01]  /*8b2b0*/  LDL.LU R22, [R1+0x398] ;  /* 0x0003980001167983 */ /* 0x000ea20000300800 */
[----:B------:R-:W-:Y:S02]  /*8b2c0*/  ISETP.LT.AND P5, PT, R26, c[0x0][0x178], !P5 ;  /* 0x00005e001a007a0c */ /* 0x000fe40006fa1270 */
[----:B------:R-:W-:Y:S02]  /*8b2d0*/  ISETP.LT.AND P6, PT, R27, c[0x0][0x178], !P4 ;  /* 0x00005e001b007a0c */ /* 0x000fe400067c1270 */
[C---:B------:R-:W-:Y:S01]  /*8b2e0*/  IADD3 R0, R18.reuse, c[0x0][0x198], RZ ;  /* 0x0000660012007a10 */ /* 0x040fe20007ffe0ff */
[----:B------:R-:W-:Y:S01]  /*8b2f0*/  IMAD.WIDE R18, R18, 0x2, R4 ;  /* 0x0000000212127825 */ /* 0x000fe200078e0204 */
[----:B------:R-:W-:-:S03]  /*8b300*/  ISETP.LT.AND P4, PT, R26, c[0x0][0x178], !P4 ;  /* 0x00005e001a007a0c */ /* 0x000fc60006781270 */
[----:B------:R-:W-:-:S04]  /*8b310*/  IMAD.WIDE R16, R0, 0x2, R6 ;  /* 0x0000000200107825 */ /* 0x000fc800078e0206 */
[----:B------:R-:W-:Y:S01]  /*8b320*/  @P5 STG.E.U16 [R18.64], R3 ;  /* 0x0000000312005986 */ /* 0x000fe2000c101506 */
[----:B------:R-:W-:-:S03]  /*8b330*/  IMAD.WIDE R20, R0, 0x2, R4 ;  /* 0x0000000200147825 */ /* 0x000fc600078e0204 */
[----:B--2---:R0:W-:Y:S01]  /*8b340*/  @P6 STG.E.U16 [R16.64], R22 ;  /* 0x0000001610006986 */ /* 0x0041e2000c101506 */
[C---:B------:R-:W-:Y:S02]  /*8b350*/  ISETP.LT.AND P6, PT, R27.reuse, c[0x0][0x178], !P0 ;  /* 0x00005e001b007a0c */ /* 0x040fe400047c1270 */
[----:B------:R-:W-:Y:S01]  /*8b360*/  ISETP.LT.AND P0, PT, R26, c[0x0][0x178], !P0 ;  /* 0x00005e001a007a0c */ /* 0x000fe20004701270 */
[----:B----4-:R1:W-:Y:S01]  /*8b370*/  @P4 STG.E.U16 [R20.64], R23 ;  /* 0x0000001714004986 */ /* 0x0103e2000c101506 */
[----:B------:R-:W-:Y:S02]  /*8b380*/  ISETP.LT.AND P4, PT, R27, c[0x0][0x178], !P2 ;  /* 0x00005e001b007a0c */ /* 0x000fe40005781270 */
[----:B0-----:R-:W-:Y:S02]  /*8b390*/  IADD3 R16, R0, c[0x0][0x198], RZ ;  /* 0x0000660000107a10 */ /* 0x001fe40007ffe0ff */
[----:B-1----:R-:W-:-:S03]  /*8b3a0*/  PRMT R20, R22, 0x7632, R20 ;  /* 0x0000763216147816 */ /* 0x002fc60000000014 */
[C---:B------:R-:W-:Y:S01]  /*8b3b0*/  IMAD.WIDE R18, R16.reuse, 0x2, R6 ;  /* 0x0000000210127825 */ /* 0x040fe200078e0206 */
[----:B------:R-:W-:Y:S02]  /*8b3c0*/  IADD3 R0, R16, c[0x0][0x198], RZ ;  /* 0x0000660010007a10 */ /* 0x000fe40007ffe0ff */
[----:B------:R-:W-:Y:S01]  /*8b3d0*/  ISETP.LT.AND P2, PT, R26, c[0x0][0x178], !P2 ;  /* 0x00005e001a007a0c */ /* 0x000fe20005741270 */
[----:B------:R-:W-:Y:S01]  /*8b3e0*/  IMAD.WIDE R16, R16, 0x2, R4 ;  /* 0x0000000210107825 */ /* 0x000fe200078e0204 */
[----:B------:R-:W-:Y:S01]  /*8b3f0*/  PRMT R3, R23, 0x7632, R3 ;  /* 0x0000763217037816 */ /* 0x000fe20000000003 */
[----:B------:R0:W-:Y:S01]  /*8b400*/  @P6 STG.E.U16 [R18.64], R20 ;  /* 0x0000001412006986 */ /* 0x0001e2000c101506 */
[----:B------:R-:W-:-:S03]  /*8b410*/  ISETP.LT.AND P6, PT, R27, c[0x0][0x178], !P1 ;  /* 0x00005e001b007a0c */ /* 0x000fc60004fc1270 */
[----:B------:R1:W-:Y:S04]  /*8b420*/  @P0 STG.E.U16 [R16.64], R3 ;  /* 0x0000000310000986 */ /* 0x0003e8000c101506 */
[----:B------:R-:W2:Y:S01]  /*8b430*/  LDL.LU R23, [R1+0x8] ;  /* 0x0000080001177983 */ /* 0x000ea20000300800 */
[----:B0-----:R-:W-:-:S04]  /*8b440*/  IMAD.WIDE R18, R0, 0x2, R6 ;  /* 0x0000000200127825 */ /* 0x001fc800078e0206 */
[----:B-1----:R-:W-:Y:S01]  /*8b450*/  IMAD.WIDE R16, R0, 0x2, R4 ;  /* 0x0000000200107825 */ /* 0x002fe200078e0204 */
[----:B------:R0:W-:Y:S01]  /*8b460*/  @P4 STG.E.U16 [R18.64], R24 ;  /* 0x0000001812004986 */ /* 0x0001e2000c101506 */
[----:B------:R-:W-:Y:S02]  /*8b470*/  ISETP.LT.AND P1, PT, R26, c[0x0][0x178], !P1 ;  /* 0x00005e001a007a0c */ /* 0x000fe40004f21270 */
[----:B------:R-:W-:Y:S01]  /*8b480*/  PRMT R3, R24, 0x7632, R3 ;  /* 0x0000763218037816 */ /* 0x000fe20000000003 */
[----:B---3--:R1:W-:Y:S01]  /*8b490*/  @P2 STG.E.U16 [R16.64], R25 ;  /* 0x0000001910002986 */ /* 0x0083e2000c101506 */
[----:B0-----:R-:W-:-:S03]  /*8b4a0*/  IADD3 R18, R0, c[0x0][0x198], RZ ;  /* 0x0000660000127a10 */ /* 0x001fc60007ffe0ff */
[----:B------:R-:W3:Y:S02]  /*8b4b0*/  LDL.LU R24, [R1+0x4c] ;  /* 0x00004c0001187983 */ /* 0x000ee40000300800 */
[----:B-1----:R-:W-:-:S05]  /*8b4c0*/  IMAD.WIDE R16, R18, 0x2, R6 ;  /* 0x0000000212107825 */ /* 0x002fca00078e0206 */
[----:B------:R0:W-:Y:S02]  /*8b4d0*/  @P6 STG.E.U16 [R16.64], R3 ;  /* 0x0000000310006986 */ /* 0x0001e4000c101506 */
[----:B0-----:R-:W-:Y:S01]  /*8b4e0*/  PRMT R3, R25, 0x7632, R3 ;  /* 0x0000763219037816 */ /* 0x001fe20000000003 */
[----:B------:R-:W-:Y:S01]  /*8b4f0*/  IMAD.WIDE R16, R18, 0x2, R4 ;  /* 0x0000000212107825 */ /* 0x000fe200078e0204 */
[----:B------:R-:W4:Y:S04]  /*8b500*/  LDL.LU R25, [R1+0x1c] ;  /* 0x00001c0001197983 */ /* 0x000f280000300800 */
[----:B------:R0:W-:Y:S04]  /*8b510*/  @P1 STG.E.U16 [R16.64], R3 ;  /* 0x0000000310001986 */ /* 0x0001e8000c101506 */
[----:B0-----:R-:W3:Y:S01]  /*8b520*/  LDL.LU R17, [R1+0x428] ;  /* 0x0004280001117983 */ /* 0x001ee20000300800 */
[----:B------:R-:W-:-:S02]  /*8b530*/  IADD3 R0, R28, 0x61, RZ ;  /* 0x000000611c007810 */ /* 0x000fc40007ffe0ff */
[----:B------:R-:W-:Y:S02]  /*8b540*/  ISETP.LT.AND P2, PT, R27, c[0x0][0x178], !P3 ;  /* 0x00005e001b007a0c */ /* 0x000fe40005f41270 */
[----:B------:R-:W-:Y:S02]  /*8b550*/  ISETP.GE.AND P4, PT, R0, c[0x0][0x17c], PT ;  /* 0x00005f0000007a0c */ /* 0x000fe40003f86270 */
[----:B------:R-:W-:Y:S02]  /*8b560*/  IADD3 R0, R18, c[0x0][0x198], RZ ;  /* 0x0000660012007a10 */ /* 0x000fe40007ffe0ff */
[C---:B------:R-:W-:Y:S02]  /*8b570*/  IADD3 R20, R28.reuse, 0x60, RZ ;  /* 0x000000601c147810 */ /* 0x040fe40007ffe0ff */
[----:B------:R-:W-:Y:S02]  /*8b580*/  IADD3 R21, R28, 0x5f, RZ ;  /* 0x0000005f1c157810 */ /* 0x000fe40007ffe0ff */
[----:B------:R-:W-:Y:S01]  /*8b590*/  ISETP.LT.AND P3, PT, R26, c[0x0][0x178], !P3 ;  /* 0x00005e001a007a0c */ /* 0x000fe20005f61270 */
[----:B------:R-:W-:Y:S01]  /*8b5a0*/  IMAD.WIDE R18, R0, 0x2, R6 ;  /* 0x0000000200127825 */ /* 0x000fe200078e0206 */
[----:B------:R-:W-:-:S02]  /*8b5b0*/  ISETP.GE.AND P0, PT, R20, c[0x0][0x17c], PT ;  /* 0x00005f0014007a0c */ /* 0x000fc40003f06270 */
[----:B------:R-:W-:Y:S02]  /*8b5c0*/  IADD3 R20, R28, 0x62, RZ ;  /* 0x000000621c147810 */ /* 0x000fe40007ffe0ff */
[----:B------:R-:W-:Y:S02]  /*8b5d0*/  ISETP.GE.AND P5, PT, R21, c[0x0][0x17c], PT ;  /* 0x00005f0015007a0c */ /* 0x000fe40003fa6270 */
[----:B------:R-:W-:Y:S01]  /*8b5e0*/  ISETP.GE.AND P6, PT, R20, c[0x0][0x17c], PT ;  /* 0x00005f0014007a0c */ /* 0x000fe20003fc6270 */
[C---:B------:R-:W-:Y:S01]  /*8b5f0*/  IMAD.WIDE R20, R0.reuse, 0x2, R4 ;  /* 0x0000000200147825 */ /* 0x040fe200078e0204 */
[----:B------:R-:W-:-:S04]  /*8b600*/  IADD3 R16, R0, c[0x0][0x198], RZ ;  /* 0x0000660000107a10 */ /* 0x000fc80007ffe0ff */
[----:B------:R-:W-:Y:S02]  /*8b610*/  IADD3 R3, R16, c[0x0][0x198], RZ ;  /* 0x0000660010037a10 */ /* 0x000fe40007ffe0ff */
[----:B------:R-:W-:-:S04]  /*8b620*/  IADD3 R22, R28, 0x63, RZ ;  /* 0x000000631c167810 */ /* 0x000fc80007ffe0ff */
[----:B------:R-:W-:Y:S02]  /*8b630*/  ISETP.GE.AND P1, PT, R22, c[0x0][0x17c], PT ;  /* 0x00005f0016007a0c */ /* 0x000fe40003f26270 */
[----:B--2---:R-:W-:Y:S01]  /*8b640*/  PRMT R0, R23, 0x7632, R0 ;  /* 0x0000763217007816 */ /* 0x004fe20000000000 */
[----:B---3--:R0:W-:Y:S01]  /*8b650*/  @P2 STG.E.U16 [R18.64], R17 ;  /* 0x0000001112002986 */ /* 0x0081e2000c101506 */
[C---:B------:R-:W-:Y:S02]  /*8b660*/  ISETP.LT.AND P2, PT, R27.reuse, c[0x0][0x178], !P5 ;  /* 0x00005e001b007a0c */ /* 0x040fe40006f41270 */
[----:B------:R-:W-:Y:S01]  /*8b670*/  ISETP.LT.AND P5, PT, R26, c[0x0][0x178], !P5 ;  /* 0x00005e001a007a0c */ /* 0x000fe20006fa1270 */
[----:B------:R1:W-:Y:S01]  /*8b680*/  @P3 STG.E.U16 [R20.64], R23 ;  /* 0x0000001714003986 */ /* 0x0003e2000c101506 */
[----:B------:R-:W-:Y:S01]  /*8b690*/  ISETP.LT.AND P3, PT, R27, c[0x0][0x178], !P0 ;  /* 0x00005e001b007a0c */ /* 0x000fe20004761270 */
[----:B0-----:R-:W-:Y:S01]  /*8b6a0*/  IMAD.WIDE R18, R16, 0x2, R6 ;  /* 0x0000000210127825 */ /* 0x001fe200078e0206 */
[----:B-1----:R-:W-:-:S03]  /*8b6b0*/  PRMT R20, R17, 0x7632, R20 ;  /* 0x0000763211147816 */ /* 0x002fc60000000014 */
[----:B------:R-:W-:Y:S01]  /*8b6c0*/  IMAD.WIDE R16, R16, 0x2, R4 ;  /* 0x0000000210107825 */ /* 0x000fe200078e0204 */
[----:B------:R-:W-:-:S03]  /*8b6d0*/  ISETP.LT.AND P0, PT, R26, c[0x0][0x178], !P0 ;  /* 0x00005e001a007a0c */ /* 0x000fc60004701270 */
[----:B------:R0:W-:Y:S04]  /*8b6e0*/  @P2 STG.E.U16 [R18.64], R20 ;  /* 0x0000001412002986 */ /* 0x0001e8000c101506 */
[----:B------:R1:W-:Y:S01]  /*8b6f0*/  @P5 STG.E.U16 [R16.64], R0 ;  /* 0x0000000010005986 */ /* 0x0003e2000c101506 */
[----:B0-----:R-:W-:-:S05]  /*8b700*/  IMAD.WIDE R18, R3, 0x2, R6 ;  /* 0x0000000203127825 */ /* 0x001fca00078e0206 */
[----:B------:R0:W-:Y:S01]  /*8b710*/  @P3 STG.E.U16 [R18.64], R24 ;  /* 0x0000001812003986 */ /* 0x0001e2000c101506 */
[----:B------:R-:W-:Y:S01]  /*8b720*/  ISETP.LT.AND P3, PT, R27, c[0x0][0x178], !P4 ;  /* 0x00005e001b007a0c */ /* 0x000fe20006761270 */
[C---:B-1----:R-:W-:Y:S01]  /*8b730*/  IMAD.WIDE R16, R3.reuse, 0x2, R4 ;  /* 0x0000000203107825 */ /* 0x042fe200078e0204 */
[----:B------:R-:W-:Y:S02]  /*8b740*/  ISETP.LT.AND P4, PT, R26, c[0x0][0x178], !P4 ;  /* 0x00005e001a007a0c */ /* 0x000fe40006781270 */
[----:B------:R-:W-:Y:S02]  /*8b750*/  PRMT R0, R24, 0x7632, R0 ;  /* 0x0000763218007816 */ /* 0x000fe40000000000 */
[----:B----4-:R1:W-:Y:S01]  /*8b760*/  @P0 STG.E.U16 [R16.64], R25 ;  /* 0x0000001910000986 */ /* 0x0103e2000c101506 */
[----:B0-----:R-:W-:Y:S02]  /*8b770*/  IADD3 R18, R3, c[0x0][0x198], RZ ;  /* 0x0000660003127a10 */ /* 0x001fe40007ffe0ff */
[----:B------:R-:W-:-:S02]  /*8b780*/  IADD3 R23, R28, 0x66, RZ ;  /* 0x000000661c177810 */ /* 0x000fc40007ffe0ff */
[C---:B------:R-:W-:Y:S01]  /*8b790*/  IADD3 R3, R18.reuse, c[0x0][0x198], RZ ;  /* 0x0000660012037a10 */ /* 0x040fe20007ffe0ff */
[C---:B-1----:R-:W-:Y:S01]  /*8b7a0*/  IMAD.WIDE R16, R18.reuse, 0x2, R6 ;  /* 0x0000000212107825 */ /* 0x042fe200078e0206 */
[----:B------:R-:W-:Y:S02]  /*8b7b0*/  PRMT R22, R25, 0x7632, R22 ;  /* 0x0000763219167816 */ /* 0x000fe40000000016 */
[----:B------:R-:W2:Y:S01]  /*8b7c0*/  LDL.LU R25, [R1+0x2c] ;  /* 0x00002c0001197983 */ /* 0x000ea20000300800 */
[----:B------:R-:W-:-:S03]  /*8b7d0*/  IMAD.WIDE R18, R18, 0x2, R4 ;  /* 0x0000000212127825 */ /* 0x000fc600078e0204 */
[----:B------:R-:W-:Y:S01]  /*8b7e0*/  @P3 STG.E.U16 [R16.64], R0 ;  /* 0x0000000010003986 */ /* 0x000fe2000c101506 */
[----:B------:R-:W-:-:S03]  /*8b7f0*/  ISETP.GE.AND P3, PT, R23, c[0x0][0x17c], PT ;  /* 0x00005f0017007a0c */ /* 0x000fc60003f66270 */
[----:B------:R-:W3:Y:S04]  /*8b800*/  LDL.LU R23, [R1+0x8c] ;  /* 0x00008c0001177983 */ /* 0x000ee80000300800 */
[----:B------:R0:W-:Y:S04]  /*8b810*/  @P4 STG.E.U16 [R18.64], R22 ;  /* 0x0000001612004986 */ /* 0x0001e8000c101506 */
[----:B0-----:R-:W4:Y:S04]  /*8b820*/  LDL.LU R18, [R1+0x7c] ;  /* 0x00007c0001127983 */ /* 0x001f280000300800 */
[----:B------:R-:W2:Y:S01]  /*8b830*/  LDL.LU R19, [R1+0x3c] ;  /* 0x00003c0001137983 */ /* 0x000ea20000300800 */
[----:B------:R-:W-:-:S02]  /*8b840*/  ISETP.LT.AND P0, PT, R27, c[0x0][0x178], !P6 ;  /* 0x00005e001b007a0c */ /* 0x000fc40007701270 */
[C---:B------:R-:W-:Y:S02]  /*8b850*/  IADD3 R21, R28.reuse, 0x64, RZ ;  /* 0x000000641c157810 */ /* 0x040fe40007ffe0ff */
[----:B------:R-:W-:Y:S02]  /*8b860*/  IADD3 R20, R28, 0x65, RZ ;  /* 0x000000651c147810 */ /* 0x000fe40007ffe0ff */
[----:B------:R-:W-:Y:S02]  /*8b870*/  ISETP.LT.AND P6, PT, R26, c[0x0][0x178], !P6 ;  /* 0x00005e001a007a0c */ /* 0x000fe400077c1270 */
[----:B------:R-:W-:Y:S02]  /*8b880*/  ISETP.GE.AND P2, PT, R21, c[0x0][0x17c], PT ;  /* 0x00005f0015007a0c */ /* 0x000fe40003f46270 */
[----:B------:R-:W-:Y:S01]  /*8b890*/  ISETP.GE.AND P5, PT, R20, c[0x0][0x17c], PT ;  /* 0x00005f0014007a0c */ /* 0x000fe20003fa6270 */
[----:B------:R-:W-:-:S04]  /*8b8a0*/  IMAD.WIDE R20, R3, 0x2, R6 ;  /* 0x0000000203147825 */ /* 0x000fc800078e0206 */
[----:B------:R-:W-:Y:S01]  /*8b8b0*/  IMAD.WIDE R16, R3, 0x2, R4 ;  /* 0x0000000203107825 */ /* 0x000fe200078e0204 */
[----:B------:R-:W-:Y:S01]  /*8b8c0*/  IADD3 R22, R28, 0x68, RZ ;  /* 0x000000681c167810 */ /* 0x000fe20007ffe0ff */
[----:B----4-:R0:W-:Y:S01]  /*8b8d0*/  @P0 STG.E.U16 [R20.64], R18 ;  /* 0x0000001214000986 */ /* 0x0101e2000c101506 */
[C---:B------:R-:W-:Y:S02]  /*8b8e0*/  ISETP.LT.AND P0, PT, R27.reuse, c[0x0][0x178], !P1 ;  /* 0x00005e001b007a0c */ /* 0x040fe40004f01270 */
[----:B------:R-:W-:Y:S01]  /*8b8f0*/  ISETP.LT.AND P1, PT, R26, c[0x0][0x178], !P1 ;  /* 0x00005e001a007a0c */ /* 0x000fe20004f21270 */
[----:B--2---:R1:W-:Y:S01]  /*8b900*/  @P6 STG.E.U16 [R16.64], R19 ;  /* 0x0000001310006986 */ /* 0x0043e2000c101506 */
[----:B------:R-:W-:Y:S02]  /*8b910*/  ISETP.LT.AND P6, PT, R27, c[0x0][0x178], !P2 ;  /* 0x00005e001b007a0c */ /* 0x000fe400057c1270 */
[----:B------:R-:W-:Y:S02]  /*8b920*/  PRMT R0, R19, 0x7632, R0 ;  /* 0x0000763213007816 */ /* 0x000fe40000000000 */
[----:B0-----:R-:W-:-:S02]  /*8b930*/  IADD3 R21, R3, c[0x0][0x198], RZ ;  /* 0x0000660003157a10 */ /* 0x001fc40007ffe0ff */
[----:B------:R-:W-:Y:S02]  /*8b940*/  PRMT R20, R18, 0x7632, R20 ;  /* 0x0000763212147816 */ /* 0x000fe40000000014 */
[C---:B------:R-:W-:Y:S01]  /*8b950*/  IADD3 R3, R21.reuse, c[0x0][0x198], RZ ;  /* 0x0000660015037a10 */ /* 0x040fe20007ffe0ff */
[----:B-1----:R-:W-:Y:S01]  /*8b960*/  IMAD.WIDE R18, R21, 0x2, R6 ;  /* 0x0000000215127825 */ /* 0x002fe200078e0206 */
[----:B------:R-:W-:-:S03]  /*8b970*/  ISETP.LT.AND P2, PT, R26, c[0x0][0x178], !P2 ;  /* 0x00005e001a007a0c */ /* 0x000fc60005741270 */
[----:B------:R-:W-:Y:S01]  /*8b980*/  IMAD.WIDE R16, R21, 0x2, R4 ;  /* 0x0000000215107825 */ /* 0x000fe200078e0204 */
[----:B------:R0:W-:Y:S04]  /*8b990*/  @P0 STG.E.U16 [R18.64], R20 ;  /* 0x0000001412000986 */ /* 0x0001e8000c101506 */
[----:B------:R1:W-:Y:S01]  /*8b9a0*/  @P1 STG.E.U16 [R16.64], R0 ;  /* 0x0000000010001986 */ /* 0x0003e2000c101506 */
[----:B0-----:R-:W-:-:S05]  /*8b9b0*/  IMAD.WIDE R18, R3, 0x2, R6 ;  /* 0x0000000203127825 */ /* 0x001fca00078e0206 */
[----:B---3--:R0:W-:Y:S01]  /*8b9c0*/  @P6 STG.E.U16 [R18.64], R23 ;  /* 0x0000001712006986 */ /* 0x0081e2000c101506 */
[----:B------:R-:W-:Y:S01]  /*8b9d0*/  ISETP.LT.AND P6, PT, R27, c[0x0][0x178], !P5 ;  /* 0x00005e001b007a0c */ /* 0x000fe20006fc1270 */
[----:B-1----:R-:W-:Y:S01]  /*8b9e0*/  IMAD.WIDE R16, R3, 0x2, R4 ;  /* 0x0000000203107825 */ /* 0x002fe200078e0204 */
[----:B------:R-:W-:Y:S02]  /*8b9f0*/  ISETP.LT.AND P5, PT, R26, c[0x0][0x178], !P5 ;  /* 0x00005e001a007a0c */ /* 0x000fe40006fa1270 */
[----:B------:R-:W-:Y:S02]  /*8ba00*/  PRMT R0, R23, 0x7632, R0 ;  /* 0x0000763217007816 */ /* 0x000fe40000000000 */
[----:B------:R1:W-:Y:S01]  /*8ba10*/  @P2 STG.E.U16 [R16.64], R25 ;  /* 0x0000001910002986 */ /* 0x0003e2000c101506 */
[----:B0-----:R-:W-:Y:S02]  /*8ba20*/  IADD3 R18, R3, c[0x0][0x198], RZ ;  /* 0x0000660003127a10 */ /* 0x001fe40007ffe0ff */
[----:B------:R-:W-:-:S02]  /*8ba30*/  ISETP.GE.AND P0, PT, R22, c[0x0][0x17c], PT ;  /* 0x00005f0016007a0c */ /* 0x000fc40003f06270 */
[----:B------:R-:W-:Y:S02]  /*8ba40*/  IADD3 R23, R28, 0x6a, RZ ;  /* 0x0000006a1c177810 */ /* 0x000fe40007ffe0ff */
        /* <DEDUP_REMOVED lines=15> */
[----:B------:R-:W-:Y:S01]  /*8bb40*/  ISETP.GE.AND P1, PT, R20, c[0x0][0x17c], PT ;  /* 0x00005f0014007a0c */ /* 0x000fe20003f26270 */
[----:B------:R-:W-:Y:S01]  /*8bb50*/  IMAD.WIDE R20, R3, 0x2, R6 ;  /* 0x0000000203147825 */ /* 0x000fe200078e0206 */
[----:B------:R-:W-:-:S03]  /*8bb60*/  ISETP.GE.AND P4, PT, R24, c[0x0][0x17c], PT ;  /* 0x00005f0018007a0c */ /* 0x000fc60003f86270 */
        /* <DEDUP_REMOVED lines=239> */
[C---:B-1----:R-:W-:Y:S01]  /*8ca60*/  IMAD.WIDE R16, R3.reuse, 0x2, R4 ;  /* 0x0000000203107825 */ /* 0x042fe200078e0204 */
[----:B------:R-:W-:Y:S02]  /*8ca70*/  ISETP.LT.AND P5, PT, R26, c[0x0][0x178], !P5 ;  /* 0x00005e001a007a0c */ /* 0x000fe40006fa1270 */
[----:B------:R-:W-:Y:S02]  /*8ca80*/  ISETP.GE.AND P0, PT, R22, c[0x0][0x17c], PT ;  /* 0x00005f0016007a0c */ /* 0x000fe40003f06270 */
[----:B------:R1:W-:Y:S01]  /*8ca90*/  @P2 STG.E.U16 [R16.64], R25 ;  /* 0x0000001910002986 */ /* 0x0003e2000c101506 */
[----:B0-----:R-:W-:Y:S02]  /*8caa0*/  IADD3 R18, R3, c[0x0][0x198], RZ ;  /* 0x0000660003127a10 */ /* 0x001fe40007ffe0ff */
[----:B------:R-:W-:-:S02]  /*8cab0*/  PRMT R0, R23, 0x7632, R0 ;  /* 0x0000763217007816 */ /* 0x000fc40000000000 */
        /* <DEDUP_REMOVED lines=10> */
[----:B0-----:R-:W4:Y:S01]  /*8cb60*/  LDL.LU R19, [R1+0x42c] ;  /* 0x00042c0001137983 */ /* 0x001f220000300800 */
[----:B------:R-:W-:Y:S02]  /*8cb70*/  ISETP.LT.AND P2, PT, R27, c[0x0][0x178], !P3 ;  /* 0x00005e001b007a0c */ /* 0x000fe40005f41270 */
[----:B------:R-:W-:-:S02]  /*8cb80*/  IADD3 R20, R28, 0x81, RZ ;  /* 0x000000811c147810 */ /* 0x000fc40007ffe0ff */
[----:B------:R-:W-:Y:S02]  /*8cb90*/  IADD3 R24, R28, 0x7f, RZ ;  /* 0x0000007f1c187810 */ /* 0x000fe40007ffe0ff */
[----:B------:R-:W-:Y:S01]  /*8cba0*/  ISETP.GE.AND P1, PT, R20, c[0x0][0x17c], PT ;  /* 0x00005f0014007a0c */ /* 0x000fe20003f26270 */
[C---:B------:R-:W-:Y:S01]  /*8cbb0*/  IMAD.WIDE R20, R23.reuse, 0x2, R6 ;  /* 0x0000000217147825 */ /* 0x040fe200078e0206 */
[----:B------:R-:W-:Y:S02]  /*8cbc0*/  ISETP.LT.AND P3, PT, R26, c[0x0][0x178], !P3 ;  /* 0x00005e001a007a0c */ /* 0x000fe40005f61270 */
[----:B------:R-:W-:Y:S01]  /*8cbd0*/  ISETP.GE.AND P4, PT, R24, c[0x0][0x17c], PT ;  /* 0x00005f0018007a0c */ /* 0x000fe20003f86270 */
[C---:B------:R-:W-:Y:S01]  /*8cbe0*/  IMAD.WIDE R16, R23.reuse, 0x2, R4 ;  /* 0x0000000217107825 */ /* 0x040fe200078e0204 */
[----:B------:R-:W-:Y:S02]  /*8cbf0*/  IADD3 R0, R23, c[0x0][0x198], RZ ;  /* 0x0000660017007a10 */ /* 0x000fe40007ffe0ff */
[----:B------:R-:W2:Y:S04]  /*8cc00*/  LDL.LU R23, [R1+0x190] ;  /* 0x0001900001177983 */ /* 0x000ea80000300800 */
[----:B----4-:R0:W-:Y:S01]  /*8cc10*/  @P2 STG.E.U16 [R20.64], R19 ;  /* 0x0000001314002986 */ /* 0x0101e2000c101506 */
[----:B------:R-:W-:-:S02]  /*8cc20*/  ISETP.LT.AND P2, PT, R27, c[0x0][0x178], !P4 ;  /* 0x00005e001b007a0c */ /* 0x000fc40006741270 */
[----:B------:R-:W-:Y:S01]  /*8cc30*/  PRMT R3, R19, 0x7632, R3 ;  /* 0x0000763213037816 */ /* 0x000fe20000000003 */
[----:B---3--:R1:W-:Y:S01]  /*8cc40*/  @P3 STG.E.U16 [R16.64], R22 ;  /* 0x0000001610003986 */ /* 0x0083e2000c101506 */
[----:B0-----:R-:W-:Y:S01]  /*8cc50*/  IADD3 R21, R28, 0x84, RZ ;  /* 0x000000841c157810 */ /* 0x001fe20007ffe0ff */
[----:B-1----:R-:W-:Y:S01]  /*8cc60*/  IMAD.WIDE R16, R0, 0x2, R6 ;  /* 0x0000000200107825 */ /* 0x002fe200078e0206 */
[----:B------:R-:W-:Y:S02]  /*8cc70*/  PRMT R20, R22, 0x7632, R20 ;  /* 0x0000763216147816 */ /* 0x000fe40000000014 */
[----:B------:R-:W3:Y:S05]  /*8cc80*/  LDL.LU R22, [R1+0x140] ;  /* 0x0001400001167983 */ /* 0x000eea0000300800 */
[----:B------:R0:W-:Y:S01]  /*8cc90*/  @P2 STG.E.U16 [R16.64], R3 ;  /* 0x0000000310002986 */ /* 0x0001e2000c101506 */
[----:B------:R-:W-:-:S03]  /*8cca0*/  ISETP.GE.AND P2, PT, R21, c[0x0][0x17c], PT ;  /* 0x00005f0015007a0c */ /* 0x000fc60003f46270 */
[----:B------:R-:W4:Y:S01]  /*8ccb0*/  LDL.LU R21, [R1+0x180] ;  /* 0x0001800001157983 */ /* 0x000f220000300800 */
[----:B------:R-:W-:Y:S02]  /*8ccc0*/  ISETP.LT.AND P4, PT, R26, c[0x0][0x178], !P4 ;  /* 0x00005e001a007a0c */ /* 0x000fe40006781270 */
[----:B------:R-:W-:Y:S01]  /*8ccd0*/  ISETP.LT.AND P3, PT, R27, c[0x0][0x178], !P0 ;  /* 0x00005e001b007a0c */ /* 0x000fe20004761270 */
[----:B------:R-:W-:Y:S01]  /*8cce0*/  IMAD.WIDE R18, R0, 0x2, R4 ;  /* 0x0000000200127825 */ /* 0x000fe200078e0204 */
[----:B------:R-:W-:Y:S02]  /*8ccf0*/  ISETP.LT.AND P0, PT, R26, c[0x0][0x178], !P0 ;  /* 0x00005e001a007a0c */ /* 0x000fe40004701270 */
[----:B------:R-:W-:-:S05]  /*8cd00*/  IADD3 R0, R0, c[0x0][0x198], RZ ;  /* 0x0000660000007a10 */ /* 0x000fca0007ffe0ff */
[----:B0-----:R-:W-:Y:S02]  /*8cd10*/  IMAD.WIDE R16, R0, 0x2, R6 ;  /* 0x0000000200107825 */ /* 0x001fe400078e0206 */
[----:B------:R0:W-:Y:S01]  /*8cd20*/  @P4 STG.E.U16 [R18.64], R20 ;  /* 0x0000001412004986 */ /* 0x0001e2000c101506 */
[----:B------:R-:W-:Y:S02]  /*8cd30*/  ISETP.LT.AND P4, PT, R27, c[0x0][0x178], !P1 ;  /* 0x00005e001b007a0c */ /* 0x000fe40004f81270 */
[----:B------:R-:W-:Y:S02]  /*8cd40*/  ISETP.LT.AND P1, PT, R26, c[0x0][0x178], !P1 ;  /* 0x00005e001a007a0c */ /* 0x000fe40004f21270 */
[----:B------:R-:W-:Y:S01]  /*8cd50*/  IADD3 R3, R28, 0x85, RZ ;  /* 0x000000851c037810 */ /* 0x000fe20007ffe0ff */
[C---:B0-----:R-:W-:Y:S01]  /*8cd60*/  IMAD.WIDE R18, R0.reuse, 0x2, R4 ;  /* 0x0000000200127825 */ /* 0x041fe200078e0204 */
[----:B------:R-:W-:Y:S02]  /*8cd70*/  IADD3 R0, R0, c[0x0][0x198], RZ ;  /* 0x0000660000007a10 */ /* 0x000fe40007ffe0ff */
[----:B------:R-:W-:-:S04]  /*8cd80*/  IADD3 R24, R28, 0x83, RZ ;  /* 0x000000831c187810 */ /* 0x000fc80007ffe0ff */
[----:B------:R-:W-:Y:S01]  /*8cd90*/  ISETP.GE.AND P5, PT, R24, c[0x0][0x17c], PT ;  /* 0x00005f0018007a0c */ /* 0x000fe20003fa6270 */
[----:B----4-:R0:W-:Y:S01]  /*8cda0*/  @P3 STG.E.U16 [R16.64], R21 ;  /* 0x0000001510003986 */ /* 0x0101e2000c101506 */
        /* <DEDUP_REMOVED lines=16> */
[----:B------:R0:W-:Y:S01]  /*8ceb0*/  @P0 STG.E.U16 [R16.64], R23 ;  /* 0x0000001710000986 */ /* 0x0001e2000c101506 */
[----:B------:R-:W-:Y:S02]  /*8cec0*/  ISETP.GE.AND P4, PT, R20, c[0x0][0x17c], PT ;  /* 0x00005f0014007a0c */ /* 0x000fe40003f86270 */
[----:B------:R-:W-:Y:S02]  /*8ced0*/  IADD3 R20, R0, c[0x0][0x198], RZ ;  /* 0x0000660000147a10 */ /* 0x000fe40007ffe0ff */
[----:B------:R-:W-:-:S02]  /*8cee0*/  ISETP.GE.AND P0, PT, R3, c[0x0][0x17c], PT ;  /* 0x00005f0003007a0c */ /* 0x000fc40003f06270 */
[----:B---3--:R-:W-:Y:S01]  /*8cef0*/  PRMT R3, R22, 0x7632, R3 ;  /* 0x0000763216037816 */ /* 0x008fe20000000003 */
[----:B0-----:R-:W-:Y:S01]  /*8cf00*/  IMAD.WIDE R16, R0, 0x2, R4 ;  /* 0x0000000200107825 */ /* 0x001fe200078e0204 */
[----:B------:R-:W-:-:S03]  /*8cf10*/  PRMT R0, R23, 0x7632, R0 ;  /* 0x0000763217007816 */ /* 0x000fc60000000000 */
[----:B------:R-:W-:Y:S01]  /*8cf20*/  IMAD.WIDE R18, R20, 0x2, R6 ;  /* 0x0000000214127825 */ /* 0x000fe200078e0206 */
[----:B------:R0:W-:Y:S04]  /*8cf30*/  @P6 STG.E.U16 [R16.64], R22 ;  /* 0x0000001610006986 */ /* 0x0001e8000c101506 */
[----:B------:R1:W-:Y:S01]  /*8cf40*/  @P1 STG.E.U16 [R18.64], R0 ;  /* 0x0000000012001986 */ /* 0x0003e2000c101506 */
[----:B0-----:R-:W-:-:S04]  /*8cf50*/  IADD3 R22, R28, 0x88, RZ ;  /* 0x000000881c167810 */ /* 0x001fc80007ffe0ff */
[----:B------:R-:W-:Y:S02]  /*8cf60*/  ISETP.GE.AND P1, PT, R22, c[0x0][0x17c], PT ;  /* 0x00005f0016007a0c */ /* 0x000fe40003f26270 */
[----:B------:R-:W3:Y:S01]  /*8cf70*/  LDL.LU R22, [R1+0x1c0] ;  /* 0x0001c00001167983 */ /* 0x000ee20000300800 */
        /* <DEDUP_REMOVED lines=8> */
[----:B---3--:R1:W-:Y:S04]  /*8d000*/  @P6 STG.E.U16 [R18.64], R22 ;  /* 0x0000001612006986 */ /* 0x0083e8000c101506 */
[----:B--2---:R-:W-:Y:S01]  /*8d010*/  @P2 STG.E.U16 [R20.64], R25 ;  /* 0x0000001914002986 */ /* 0x004fe2000c101506 */
[----:B------:R-:W-:-:S02]  /*8d020*/  ISETP.LT.AND P2, PT, R27, c[0x0][0x178], !P3 ;  /* 0x00005e001b007a0c */ /* 0x000fc40005f41270 */
[----:B0-----:R-:W-:Y:S02]  /*8d030*/  PRMT R3, R22, 0x7632, R3 ;  /* 0x0000763216037816 */ /* 0x001fe40000000003 */
[----:B-1----:R-:W-:-:S05]  /*8d040*/  IADD3 R18, R0, c[0x0][0x198], RZ ;  /* 0x0000660000127a10 */ /* 0x002fca0007ffe0ff */
[----:B------:R-:W-:-:S05]  /*8d050*/  IMAD.WIDE R16, R18, 0x2, R6 ;  /* 0x0000000212107825 */ /* 0x000fca00078e0206 */
[----:B------:R0:W-:Y:S04]  /*8d060*/  @P2 STG.E.U16 [R16.64], R3 ;  /* 0x0000000310002986 */ /* 0x0001e8000c101506 */
[----:B0-----:R-:W2:Y:S04]  /*8d070*/  LDL.LU R16, [R1+0x1d0] ;  /* 0x0001d00001107983 */ /* 0x001ea80000300800 */
[----:B------:R-:W3:Y:S01]  /*8d080*/  LDL.LU R17, [R1+0x160] ;  /* 0x0001600001117983 */ /* 0x000ee20000300800 */
[----:B------:R-:W-:Y:S02]  /*8d090*/  ISETP.LT.AND P3, PT, R26, c[0x0][0x178], !P3 ;  /* 0x00005e001a007a0c */ /* 0x000fe40005f61270 */
[----:B------:R-:W-:-:S02]  /*8d0a0*/  ISETP.LT.AND P6, PT, R27, c[0x0][0x178], !P4 ;  /* 0x00005e001b007a0c */ /* 0x000fc400067c1270 */
[C---:B------:R-:W-:Y:S01]  /*8d0b0*/  IADD3 R0, R18.reuse, c[0x0][0x198], RZ ;  /* 0x0000660012007a10 */ /* 0x040fe20007ffe0ff */
[----:B------:R-:W-:Y:S01]  /*8d0c0*/  IMAD.WIDE R18, R18, 0x2, R4 ;  /* 0x0000000212127825 */ /* 0x000fe200078e0204 */
[----:B------:R-:W-:Y:S02]  /*8d0d0*/  ISETP.LT.AND P4, PT, R26, c[0x0][0x178], !P4 ;  /* 0x00005e001a007a0c */ /* 0x000fe40006781270 */
[----:B------:R-:W-:Y:S01]  /*8d0e0*/  PRMT R24, R25, 0x7632, R24 ;  /* 0x0000763219187816 */ /* 0x000fe20000000018 */
        /* <DEDUP_REMOVED lines=9> */
[----:B--2---:R-:W-:Y:S01]  /*8d180*/  @P6 STG.E.U16 [R20.64], R16 ;  /* 0x0000001014006986 */ /* 0x004fe2000c101506 */
        /* <DEDUP_REMOVED lines=10> */
[----:B0-----:R-:W2:Y:S04]  /*8d230*/  LDL.LU R18, [R1+0x240] ;  /* 0x0002400001127983 */ /* 0x001ea80000300800 */
[----:B------:R-:W3:Y:S01]  /*8d240*/  LDL.LU R19, [R1+0x1b0] ;  /* 0x0001b00001137983 */ /* 0x000ee20000300800 */
[----:B------:R-:W-:-:S02]  /*8d250*/  ISETP.LT.AND P4, PT, R27, c[0x0][0x178], !P1 ;  /* 0x00005e001b007a0c */ /* 0x000fc40004f81270 */
[C---:B------:R-:W-:Y:S02]  /*8d260*/  IADD3 R20, R28.reuse, 0x8b, RZ ;  /* 0x0000008b1c147810 */ /* 0x040fe40007ffe0ff */
[----:B------:R-:W-:Y:S02]  /*8d270*/  IADD3 R0, R28, 0x8c, RZ ;  /* 0x0000008c1c007810 */ /* 0x000fe40007ffe0ff */
[----:B------:R-:W-:Y:S02]  /*8d280*/  ISETP.LT.AND P1, PT, R26, c[0x0][0x178], !P1 ;  /* 0x00005e001a007a0c */ /* 0x000fe40004f21270 */
[----:B------:R-:W-:Y:S01]  /*8d290*/  ISETP.GE.AND P3, PT, R20, c[0x0][0x17c], PT ;  /* 0x00005f0014007a0c */ /* 0x000fe20003f66270 */
[----:B------:R-:W-:Y:S01]  /*8d2a0*/  IMAD.WIDE R20, R23, 0x2, R6 ;  /* 0x0000000217147825 */ /* 0x000fe200078e0206 */
[----:B------:R-:W-:Y:S02]  /*8d2b0*/  ISETP.GE.AND P6, PT, R0, c[0x0][0x17c], PT ;  /* 0x00005f0000007a0c */ /* 0x000fe40003fc6270 */
[----:B------:R-:W-:-:S02]  /*8d2c0*/  IADD3 R0, R28, 0x8d, RZ ;  /* 0x0000008d1c007810 */ /* 0x000fc40007ffe0ff */
[----:B------:R-:W-:Y:S01]  /*8d2d0*/  ISETP.LT.AND P0, PT, R27, c[0x0][0x178], !P5 ;  /* 0x00005e001b007a0c */ /* 0x000fe20006f01270 */
[C---:B------:R-:W-:Y:S01]  /*8d2e0*/  IMAD.WIDE R16, R23.reuse, 0x2, R4 ;  /* 0x0000000217107825 */ /* 0x040fe200078e0204 */
[----:B--2---:R0:W-:Y:S01]  /*8d2f0*/  @P4 STG.E.U16 [R20.64], R18 ;  /* 0x0000001214004986 */ /* 0x0041e2000c101506 */
[----:B------:R-:W-:Y:S02]  /*8d300*/  ISETP.GE.AND P4, PT, R0, c[0x0][0x17c], PT ;  /* 0x00005f0000007a0c */ /* 0x000fe40003f86270 */
[----:B------:R-:W-:Y:S01]  /*8d310*/  IADD3 R0, R23, c[0x0][0x198], RZ ;  /* 0x0000660017007a10 */ /* 0x000fe20007ffe0ff */
[----:B---3--:R1:W-:Y:S01]  /*8d320*/  @P1 STG.E.U16 [R16.64], R19 ;  /* 0x0000001310001986 */ /* 0x0083e2000c101506 */
[----:B------:R-:W-:-:S03]  /*8d330*/  PRMT R3, R18, 0x7632, R3 ;  /* 0x0000763212037816 */ /* 0x000fc60000000003 */
[----:B------:R-:W2:Y:S01]  /*8d340*/  LDL.LU R23, [R1+0x280] ;  /* 0x0002800001177983 */ /* 0x000ea20000300800 */
[----:B0-----:R-:W-:-:S03]  /*8d350*/  PRMT R20, R19, 0x7632, R20 ;  /* 0x0000763213147816 */ /* 0x001fc60000000014 */
[----:B------:R-:W3:Y:S01]  /*8d360*/  LDL.LU R22, [R1+0x230] ;  /* 0x0002300001167983 */ /* 0x000ee20000300800 */
[----:B------:R-:W-:Y:S01]  /*8d370*/  IADD3 R21, R28, 0x137, RZ ;  /* 0x000001371c157810 */ /* 0x000fe20007ffe0ff */
[----:B-1----:R-:W-:-:S05]  /*8d380*/  IMAD.WIDE R18, R0, 0x2, R6 ;  /* 0x0000000200127825 */ /* 0x002fca00078e0206 */
[----:B------:R0:W-:Y:S01]  /*8d390*/  @P0 STG.E.U16 [R18.64], R3 ;  /* 0x0000000312000986 */ /* 0x0001e2000c101506 */
[----:B------:R-:W-:-:S03]  /*8d3a0*/  ISETP.GE.AND P0, PT, R21, c[0x0][0x17c], PT ;  /* 0x00005f0015007a0c */ /* 0x000fc60003f06270 */
[----:B------:R-:W2:Y:S01]  /*8d3b0*/  LDL.LU R21, [R1+0x250] ;  /* 0x0002500001157983 */ /* 0x000ea20000300800 */
        /* <DEDUP_REMOVED lines=11> */
[----:B------:R-:W-:-:S04]  /*8d470*/  IADD3 R0, R0, c[0x0][0x198], RZ ;  /* 0x0000660000007a10 */ /* 0x000fc80007ffe0ff */
[----:B--2---:R0:W-:Y:S01]  /*8d480*/  @P1 STG.E.U16 [R16.64], R21 ;  /* 0x0000001510001986 */ /* 0x0041e2000c101506 */
[----:B------:R-:W-:-:S03]  /*8d490*/  PRMT R20, R21, 0x7632, R20 ;  /* 0x0000763215147816 */ /* 0x000fc60000000014 */
[----:B----4-:R1:W-:Y:S01]  /*8d4a0*/  @P2 STG.E.U16 [R18.64], R25 ;  /* 0x0000001912002986 */ /* 0x0103e2000c101506 */
        /* <DEDUP_REMOVED lines=44> */
[----:B------:R-:W-:-:S04]  /*8d770*/  IADD3 R23, R28, 0x90, RZ ;  /* 0x000000901c177810 */ /* 0x000fc80007ffe0ff */
[----:B------:R-:W-:Y:S02]  /*8d780*/  ISETP.GE.AND P4, PT, R23, c[0x0][0x17c], PT ;  /* 0x00005f0017007a0c */ /* 0x000fe40003f86270 */
[----:B------:R-:W-:Y:S02]  /*8d790*/  ISETP.LT.AND P3, PT, R26, c[0x0][0x178], !P3 ;  /* 0x00005e001a007a0c */ /* 0x000fe40005f61270 */
[----:B------:R-:W-:Y:S02]  /*8d7a0*/  ISETP.LT.AND P6, PT, R27, c[0x0][0x178], !P4 ;  /* 0x00005e001b007a0c */ /* 0x000fe400067c1270 */
[C---:B------:R-:W-:Y:S02]  /*8d7b0*/  IADD3 R0, R18.reuse, c[0x0][0x198], RZ ;  /* 0x0000660012007a10 */ /* 0x040fe40007ffe0ff */
[----:B------:R-:W-:Y:S01]  /*8d7c0*/  PRMT R24, R25, 0x7632, R24 ;  /* 0x0000763219187816 */ /* 0x000fe20000000018 */
[----:B------:R-:W-:Y:S01]  /*8d7d0*/  IMAD.WIDE R18, R18, 0x2, R4 ;  /* 0x0000000212127825 */ /* 0x000fe200078e0204 */
[----:B------:R-:W-:-:S02]  /*8d7e0*/  IADD3 R25, R28, 0x91, RZ ;  /* 0x000000911c197810 */ /* 0x000fc40007ffe0ff */
[----:B------:R-:W-:Y:S01]  /*8d7f0*/  ISETP.LT.AND P4, PT, R26, c[0x0][0x178], !P4 ;  /* 0x00005e001a007a0c */ /* 0x000fe20006781270 */
[C---:B------:R-:W-:Y:S01]  /*8d800*/  IMAD.WIDE R20, R0.reuse, 0x2, R6 ;  /* 0x0000000200147825 */ /* 0x040fe200078e0206 */
[----:B------:R-:W-:Y:S01]  /*8d810*/  ISETP.GE.AND P2, PT, R25, c[0x0][0x17c], PT ;  /* 0x00005f0019007a0c */ /* 0x000fe20003f46270 */
[----:B------:R0:W-:Y:S02]  /*8d820*/  @P3 STG.E.U16 [R18.64], R24 ;  /* 0x0000001812003986 */ /* 0x0001e4000c101506 */
[C---:B------:R-:W-:Y:S02]  /*8d830*/  IMAD.WIDE R22, R0.reuse, 0x2, R4 ;  /* 0x0000000200167825 */ /* 0x040fe400078e0204 */
[----:B------:R-:W4:Y:S01]  /*8d840*/  LDL.LU R25, [R1+0x2f0] ;  /* 0x0002f00001197983 */ /* 0x000f220000300800 */
[----:B0-----:R-:W-:-:S03]  /*8d850*/  IADD3 R18, R0, c[0x0][0x198], RZ ;  /* 0x0000660000127a10 */ /* 0x001fc60007ffe0ff */
[----:B--2---:R-:W-:Y:S01]  /*8d860*/  @P6 STG.E.U16 [R20.64], R16 ;  /* 0x0000001014006986 */ /* 0x004fe2000c101506 */
[----:B------:R-:W-:Y:S02]  /*8d870*/  ISETP.LT.AND P6, PT, R27, c[0x0][0x178], !P2 ;  /* 0x00005e001b007a0c */ /* 0x000fe400057c1270 */
        /* <DEDUP_REMOVED lines=14> */
[----:B------:R-:W-:Y:S01]  /*8d960*/  ISETP.GE.AND P4, PT, R20, c[0x0][0x17c], PT ;  /* 0x00005f0014007a0c */ /* 0x000fe20003f86270 */
[C---:B------:R-:W-:Y:S01]  /*8d970*/  IMAD.WIDE R20, R23.reuse, 0x2, R6 ;  /* 0x0000000217147825 */ /* 0x040fe200078e0206 */
[----:B------:R-:W-:Y:S02]  /*8d980*/  ISETP.LT.AND P5, PT, R26, c[0x0][0x178], !P5 ;  /* 0x00005e001a007a0c */ /* 0x000fe40006fa1270 */
[----:B------:R-:W-:Y:S02]  /*8d990*/  ISETP.GE.AND P6, PT, R0, c[0x0][0x17c], PT ;  /* 0x00005f0000007a0c */ /* 0x000fe40003fc6270 */
[----:B------:R-:W-:Y:S01]  /*8d9a0*/  IADD3 R0, R28, 0x94, RZ ;  /* 0x000000941c007810 */ /* 0x000fe20007ffe0ff */
[----:B------:R-:W-:-:S03]  /*8d9b0*/  IMAD.WIDE R16, R23, 0x2, R4 ;  /* 0x0000000217107825 */ /* 0x000fc600078e0204 */
[----:B------:R-:W-:Y:S02]  /*8d9c0*/  ISETP.GE.AND P2, PT, R0, c[0x0][0x17c], PT ;  /* 0x00005f0000007a0c */ /* 0x000fe40003f46270 */
[----:B------:R-:W-:Y:S02]  /*8d9d0*/  IADD3 R0, R23, c[0x0][0x198], RZ ;  /* 0x0000660017007a10 */ /* 0x000fe40007ffe0ff */
[----:B------:R-:W4:Y:S04]  /*8d9e0*/  LDL.LU R23, [R1+0x440] ;  /* 0x0004400001177983 */ /* 0x000f280000300800 */
[----:B------:R-:W4:Y:S04]  /*8d9f0*/  LDL.LU R22, [R1+0x2a0] ;  /* 0x0002a00001167983 */ /* 0x000f280000300800 */
[----:B--2---:R0:W-:Y:S01]  /*8da00*/  @P3 STG.E.U16 [R20.64], R18 ;  /* 0x0000001214003986 */ /* 0x0041e2000c101506 */
[----:B------:R-:W-:-:S02]  /*8da10*/  ISETP.LT.AND P3, PT, R27, c[0x0][0x178], !P6 ;  /* 0x00005e001b007a0c */ /* 0x000fc40007761270 */
[----:B------:R-:W-:Y:S01]  /*8da20*/  PRMT R3, R18, 0x7632, R3 ;  /* 0x0000763212037816 */ /* 0x000fe20000000003 */
[----:B---3--:R1:W-:Y:S01]  /*8da30*/  @P5 STG.E.U16 [R16.64], R19 ;  /* 0x0000001310005986 */ /* 0x0083e2000c101506 */
[----:B0-----:R-:W-:Y:S02]  /*8da40*/  PRMT R20, R19, 0x7632, R20 ;  /* 0x0000763213147816 */ /* 0x001fe40000000014 */
[----:B------:R-:W-:Y:S01]  /*8da50*/  IADD3 R21, R28, 0x95, RZ ;  /* 0x000000951c157810 */ /* 0x000fe20007ffe0ff */
[----:B-1----:R-:W-:-:S06]  /*8da60*/  IMAD.WIDE R18, R0, 0x2, R6 ;  /* 0x0000000200127825 */ /* 0x002fcc00078e0206 */
[----:B------:R0:W-:Y:S01]  /*8da70*/  @P3 STG.E.U16 [R18.64], R3 ;  /* 0x0000000312003986 */ /* 0x0001e2000c101506 */
[----:B------:R-:W-:-:S03]  /*8da80*/  ISETP.GE.AND P3, PT, R21, c[0x0][0x17c], PT ;  /* 0x00005f0015007a0c */ /* 0x000fc60003f66270 */
[----:B------:R-:W2:Y:S01]  /*8da90*/  LDL.LU R21, [R1+0x430] ;  /* 0x0004300001157983 */ /* 0x000ea20000300800 */
[----:B------:R-:W-:Y:S02]  /*8daa0*/  ISETP.LT.AND P6, PT, R26, c[0x0][0x178], !P6 ;  /* 0x00005e001a007a0c */ /* 0x000fe400077c1270 */
[----:B------:R-:W-:Y:S01]  /*8dab0*/  ISETP.LT.AND P5, PT, R27, c[0x0][0x178], !P2 ;  /* 0x00005e001b007a0c */ /* 0x000fe200057a1270 */
[C---:B------:R-:W-:Y:S01]  /*8dac0*/  IMAD.WIDE R16, R0.reuse, 0x2, R4 ;  /* 0x0000000200107825 */ /* 0x040fe200078e0204 */
[----:B------:R-:W-:Y:S02]  /*8dad0*/  IADD3 R0, R0, c[0x0][0x198], RZ ;  /* 0x0000660000007a10 */ /* 0x000fe40007ffe0ff */
[----:B------:R-:W-:Y:S02]  /*8dae0*/  ISETP.LT.AND P2, PT, R26, c[0x0][0x178], !P2 ;  /* 0x00005e001a007a0c */ /* 0x000fe40005741270 */
[----:B0-----:R-:W-:-:S05]  /*8daf0*/  IADD3 R3, R28, 0x96, RZ ;  /* 0x000000961c037810 */ /* 0x001fca0007ffe0ff */
[----:B------:R0:W-:Y:S01]  /*8db00*/  @P6 STG.E.U16 [R16.64], R20 ;  /* 0x0000001410006986 */ /* 0x0001e2000c101506 */
[----:B------:R-:W-:Y:S01]  /*8db10*/  ISETP.LT.AND P6, PT, R27, c[0x0][0x178], !P3 ;  /* 0x00005e001b007a0c */ /* 0x000fe20005fc1270 */
[----:B------:R-:W-:Y:S01]  /*8db20*/  IMAD.WIDE R18, R0, 0x2, R4 ;  /* 0x0000000200127825 */ /* 0x000fe200078e0204 */
[----:B------:R-:W-:-:S03]  /*8db30*/  ISETP.LT.AND P3, PT, R26, c[0x0][0x178], !P3 ;  /* 0x00005e001a007a0c */ /* 0x000fc60005f61270 */
[C---:B0-----:R-:W-:Y:S01]  /*8db40*/  IMAD.WIDE R16, R0.reuse, 0x2, R6 ;  /* 0x0000000200107825 */ /* 0x041fe200078e0206 */
[----:B------:R-:W-:-:S04]  /*8db50*/  IADD3 R0, R0, c[0x0][0x198], RZ ;  /* 0x0000660000007a10 */ /* 0x000fc80007ffe0ff */
[----:B--2---:R0:W-:Y:S01]  /*8db60*/  @P5 STG.E.U16 [R16.64], R21 ;  /* 0x0000001510005986 */ /* 0x0041e2000c101506 */
[----:B------:R-:W-:-:S03]  /*8db70*/  ISETP.GE.AND P5, PT, R3, c[0x0][0x17c], PT ;  /* 0x00005f0003007a0c */ /* 0x000fc60003fa6270 */
[----:B----4-:R1:W-:Y:S01]  /*8db80*/  @P2 STG.E.U16 [R18.64], R25 ;  /* 0x0000001912002986 */ /* 0x0103e2000c101506 */
[----:B------:R-:W-:Y:S02]  /*8db90*/  ISETP.LT.AND P2, PT, R27, c[0x0][0x178], !P5 ;  /* 0x00005e001b007a0c */ /* 0x000fe40006f41270 */
[----:B------:R-:W-:Y:S02]  /*8dba0*/  PRMT R20, R21, 0x7632, R20 ;  /* 0x0000763215147816 */ /* 0x000fe40000000014 */
        /* <DEDUP_REMOVED lines=16> */
[----:B------:R-:W-:Y:S01]  /*8dcb0*/  PRMT R3, R22, 0x7632, R3 ;  /* 0x0000763216037816 */ /* 0x000fe20000000003 */
        /* <DEDUP_REMOVED lines=87> */
[----:B------:R-:W-:Y:S02]  /*8e230*/  IADD3 R0, R0, c[0x0][0x198], RZ ;  /* 0x0000660000007a10 */ /* 0x000fe40007ffe0ff */
[----:B----4-:R-:W-:Y:S02]  /*8e240*/  PRMT R20, R25, 0x7632, R20 ;  /* 0x0000763219147816 */ /* 0x010fe40000000014 */
[----:B--2---:R0:W-:Y:S01]  /*8e250*/  @P6 STG.E.U16 [R16.64], R21 ;  /* 0x0000001510006986 */ /* 0x0041e2000c101506 */
[----:B------:R-:W-:-:S03]  /*8e260*/  ISETP.GE.AND P6, PT, R3, c[0x0][0x17c], PT ;  /* 0x00005f0003007a0c */ /* 0x000fc60003fc6270 */
        /* <DEDUP_REMOVED lines=11> */
[--C-:B0-----:R-:W-:Y:S01]  /*8e320*/  IMAD.WIDE R16, R0, 0x2, R6.reuse ;  /* 0x0000000200107825 */ /* 0x101fe200078e0206 */
[----:B------:R-:W-:Y:S02]  /*8e330*/  IADD3 R3, R28, 0xa6, RZ ;  /* 0x000000a61c037810 */ /* 0x000fe40007ffe0ff */
[----:B-1----:R-:W-:Y:S02]  /*8e340*/  IADD3 R20, R0, c[0x0][0x198], RZ ;  /* 0x0000660000147a10 */ /* 0x002fe40007ffe0ff */
[----:B------:R0:W-:Y:S01]  /*8e350*/  @P2 STG.E.U16 [R16.64], R23 ;  /* 0x0000001710002986 */ /* 0x0001e2000c101506 */
[----:B------:R-:W-:Y:S02]  /*8e360*/  ISETP.GE.AND P5, PT, R3, c[0x0][0x17c], PT ;  /* 0x00005f0003007a0c */ /* 0x000fe40003fa6270 */
[----:B------:R-:W-:Y:S01]  /*8e370*/  IADD3 R3, R28, 0xa2, RZ ;  /* 0x000000a21c037810 */ /* 0x000fe20007ffe0ff */
[----:B------:R-:W-:-:S03]  /*8e380*/  IMAD.WIDE R18, R20, 0x2, R6 ;  /* 0x0000000214127825 */ /* 0x000fc600078e0206 */
[----:B------:R-:W-:Y:S01]  /*8e390*/  ISETP.GE.AND P2, PT, R3, c[0x0][0x17c], PT ;  /* 0x00005f0003007a0c */ /* 0x000fe20003f46270 */
[----:B0-----:R-:W-:Y:S01]  /*8e3a0*/  IMAD.WIDE R16, R0, 0x2, R4 ;  /* 0x0000000200107825 */ /* 0x001fe200078e0204 */
[----:B------:R-:W-:Y:S02]  /*8e3b0*/  PRMT R0, R23, 0x7632, R0 ;  /* 0x0000763217007816 */ /* 0x000fe40000000000 */
[----:B------:R-:W-:Y:S02]  /*8e3c0*/  PRMT R3, R22, 0x7632, R3 ;  /* 0x0000763216037816 */ /* 0x000fe40000000003 */
        /* <DEDUP_REMOVED lines=13> */
[----:B---3--:R0:W-:Y:S04]  /*8e4a0*/  @P6 STG.E.U16 [R18.64], R22 ;  /* 0x0000001612006986 */ /* 0x0081e8000c101506 */
[----:B--2---:R-:W-:Y:S01]  /*8e4b0*/  @P2 STG.E.U16 [R20.64], R25 ;  /* 0x0000001914002986 */ /* 0x004fe2000c101506 */
[----:B------:R-:W-:-:S02]  /*8e4c0*/  ISETP.LT.AND P2, PT, R27, c[0x0][0x178], !P3 ;  /* 0x00005e001b007a0c */ /* 0x000fc40005f41270 */
[----:B0-----:R-:W-:Y:S02]  /*8e4d0*/  IADD3 R18, R0, c[0x0][0x198], RZ ;  /* 0x0000660000127a10 */ /* 0x001fe40007ffe0ff */
[----:B------:R-:W-:-:S03]  /*8e4e0*/  PRMT R0, R22, 0x7632, R0 ;  /* 0x0000763216007816 */ /* 0x000fc60000000000 */
[----:B------:R-:W-:-:S06]  /*8e4f0*/  IMAD.WIDE R16, R18, 0x2, R6 ;  /* 0x0000000212107825 */ /* 0x000fcc00078e0206 */
        /* <DEDUP_REMOVED lines=12> */
[----:B------:R-:W-:Y:S01]  /*8e5c0*/  IMAD.WIDE R20, R3, 0x2, R6 ;  /* 0x0000000203147825 */ /* 0x000fe200078e0206 */
        /* <DEDUP_REMOVED lines=14> */
[----:B------:R0:W-:Y:S04]  /*8e6b0*/  @P6 STG.E.U16 [R16.64], R22 ;  /* 0x0000001610006986 */ /* 0x0001e8000c101506 */
[----:B------:R1:W-:Y:S04]  /*8e6c0*/  @P2 STG.E.U16 [R18.64], R0 ;  /* 0x0000000012002986 */ /* 0x0003e8000c101506 */
[----:B0-----:R-:W2:Y:S04]  /*8e6d0*/  LDL.LU R22, [R1+0x164] ;  /* 0x0001640001167983 */ /* 0x001ea80000300800 */
[----:B-1----:R-:W3:Y:S01]  /*8e6e0*/  LDL.LU R19, [R1+0x1d4] ;  /* 0x0001d40001137983 */ /* 0x002ee20000300800 */
[----:B------:R-:W-:-:S02]  /*8e6f0*/  ISETP.LT.AND P3, PT, R27, c[0x0][0x178], !P5 ;  /* 0x00005e001b007a0c */ /* 0x000fc40006f61270 */
[C---:B------:R-:W-:Y:S02]  /*8e700*/  IADD3 R20, R28.reuse, 0xab, RZ ;  /* 0x000000ab1c147810 */ /* 0x040fe40007ffe0ff */
[----:B------:R-:W-:Y:S02]  /*8e710*/  IADD3 R3, R28, 0xa7, RZ ;  /* 0x000000a71c037810 */ /* 0x000fe40007ffe0ff */
[----:B------:R-:W-:Y:S01]  /*8e720*/  ISETP.GE.AND P4, PT, R20, c[0x0][0x17c], PT ;  /* 0x00005f0014007a0c */ /* 0x000fe20003f86270 */
[----:B------:R-:W-:Y:S01]  /*8e730*/  IMAD.WIDE R20, R23, 0x2, R6 ;  /* 0x0000000217147825 */ /* 0x000fe200078e0206 */
[----:B------:R-:W-:Y:S02]  /*8e740*/  ISETP.GE.AND P6, PT, R3, c[0x0][0x17c], PT ;  /* 0x00005f0003007a0c */ /* 0x000fe40003fc6270 */
[----:B------:R-:W-:Y:S02]  /*8e750*/  IADD3 R0, R28, 0xa8, RZ ;  /* 0x000000a81c007810 */ /* 0x000fe40007ffe0ff */
[----:B------:R-:W-:-:S02]  /*8e760*/  ISETP.LT.AND P5, PT, R26, c[0x0][0x178], !P5 ;  /* 0x00005e001a007a0c */ /* 0x000fc40006fa1270 */
[----:B------:R-:W-:Y:S02]  /*8e770*/  ISETP.GE.AND P2, PT, R0, c[0x0][0x17c], PT ;  /* 0x00005f0000007a0c */ /* 0x000fe40003f46270 */
[C---:B------:R-:W-:Y:S01]  /*8e780*/  IADD3 R0, R23.reuse, c[0x0][0x198], RZ ;  /* 0x0000660017007a10 */ /* 0x040fe20007ffe0ff */
[----:B------:R-:W-:Y:S02]  /*8e790*/  IMAD.WIDE R16, R23, 0x2, R4 ;  /* 0x0000000217107825 */ /* 0x000fe400078e0204 */
[----:B------:R-:W4:Y:S04]  /*8e7a0*/  LDL.LU R23, [R1+0x254] ;  /* 0x0002540001177983 */ /* 0x000f280000300800 */
[----:B---3--:R0:W-:Y:S01]  /*8e7b0*/  @P3 STG.E.U16 [R20.64], R19 ;  /* 0x0000001314003986 */ /* 0x0081e2000c101506 */
[----:B------:R-:W-:-:S02]  /*8e7c0*/  ISETP.LT.AND P3, PT, R27, c[0x0][0x178], !P6 ;  /* 0x00005e001b007a0c */ /* 0x000fc40007761270 */
[----:B------:R-:W-:Y:S01]  /*8e7d0*/  PRMT R3, R19, 0x7632, R3 ;  /* 0x0000763213037816 */ /* 0x000fe20000000003 */
[----:B--2---:R1:W-:Y:S01]  /*8e7e0*/  @P5 STG.E.U16 [R16.64], R22 ;  /* 0x0000001610005986 */ /* 0x0043e2000c101506 */
[----:B0-----:R-:W-:Y:S01]  /*8e7f0*/  IMAD.WIDE R18, R0, 0x2, R6 ;  /* 0x0000000200127825 */ /* 0x001fe200078e0206 */
[----:B------:R-:W-:Y:S02]  /*8e800*/  IADD3 R21, R28, 0xa9, RZ ;  /* 0x000000a91c157810 */ /* 0x000fe40007ffe0ff */
[----:B------:R-:W-:-:S06]  /*8e810*/  PRMT R20, R22, 0x7632, R20 ;  /* 0x0000763216147816 */ /* 0x000fcc0000000014 */
[----:B------:R0:W-:Y:S01]  /*8e820*/  @P3 STG.E.U16 [R18.64], R3 ;  /* 0x0000000312003986 */ /* 0x0001e2000c101506 */
[----:B------:R-:W-:-:S03]  /*8e830*/  ISETP.GE.AND P3, PT, R21, c[0x0][0x17c], PT ;  /* 0x00005f0015007a0c */ /* 0x000fc60003f66270 */
[----:B-1----:R-:W2:Y:S04]  /*8e840*/  LDL.LU R22, [R1+0x1a4] ;  /* 0x0001a40001167983 */ /* 0x002ea80000300800 */
[----:B------:R-:W3:Y:S01]  /*8e850*/  LDL.LU R21, [R1+0x244] ;  /* 0x0002440001157983 */ /* 0x000ee20000300800 */
[----:B------:R-:W-:Y:S02]  /*8e860*/  ISETP.LT.AND P6, PT, R26, c[0x0][0x178], !P6 ;  /* 0x00005e001a007a0c */ /* 0x000fe400077c1270 */
[----:B------:R-:W-:Y:S01]  /*8e870*/  ISETP.LT.AND P5, PT, R27, c[0x0][0x178], !P2 ;  /* 0x00005e001b007a0c */ /* 0x000fe200057a1270 */
[C---:B------:R-:W-:Y:S01]  /*8e880*/  IMAD.WIDE R16, R0.reuse, 0x2, R4 ;  /* 0x0000000200107825 */ /* 0x040fe200078e0204 */
[----:B------:R-:W-:Y:S02]  /*8e890*/  IADD3 R0, R0, c[0x0][0x198], RZ ;  /* 0x0000660000007a10 */ /* 0x000fe40007ffe0ff */
[----:B------:R-:W-:-:S02]  /*8e8a0*/  ISETP.LT.AND P2, PT, R26, c[0x0][0x178], !P2 ;  /* 0x00005e001a007a0c */ /* 0x000fc40005741270 */
[----:B0-----:R-:W-:-:S05]  /*8e8b0*/  IADD3 R3, R28, 0xaa, RZ ;  /* 0x000000aa1c037810 */ /* 0x001fca0007ffe0ff */
[----:B------:R0:W-:Y:S01]  /*8e8c0*/  @P6 STG.E.U16 [R16.64], R20 ;  /* 0x0000001410006986 */ /* 0x0001e2000c101506 */
[----:B------:R-:W-:Y:S01]  /*8e8d0*/  ISETP.LT.AND P6, PT, R27, c[0x0][0x178], !P3 ;  /* 0x00005e001b007a0c */ /* 0x000fe20005fc1270 */
[----:B------:R-:W-:Y:S01]  /*8e8e0*/  IMAD.WIDE R18, R0, 0x2, R4 ;  /* 0x0000000200127825 */ /* 0x000fe200078e0204 */
[----:B------:R-:W-:-:S03]  /*8e8f0*/  ISETP.LT.AND P3, PT, R26, c[0x0][0x178], !P3 ;  /* 0x00005e001a007a0c */ /* 0x000fc60005f61270 */
[C---:B0-----:R-:W-:Y:S01]  /*8e900*/  IMAD.WIDE R16, R0.reuse, 0x2, R6 ;  /* 0x0000000200107825 */ /* 0x041fe200078e0206 */
[----:B------:R-:W-:-:S04]  /*8e910*/  IADD3 R0, R0, c[0x0][0x198], RZ ;  /* 0x0000660000007a10 */ /* 0x000fc80007ffe0ff */
[----:B---3--:R0:W-:Y:S01]  /*8e920*/  @P5 STG.E.U16 [R16.64], R21 ;  /* 0x0000001510005986 */ /* 0x0081e2000c101506 */
        /* <DEDUP_REMOVED lines=16> */
[----:B------:R0:W-:Y:S01]  /*8ea30*/  @P2 STG.E.U16 [R16.64], R23 ;  /* 0x0000001710002986 */ /* 0x0001e2000c101506 */
[----:B------:R-:W-:Y:S02]  /*8ea40*/  ISETP.GE.AND P6, PT, R20, c[0x0][0x17c], PT ;  /* 0x00005f0014007a0c */ /* 0x000fe40003fc6270 */
[----:B------:R-:W-:Y:S02]  /*8ea50*/  IADD3 R20, R0, c[0x0][0x198], RZ ;  /* 0x0000660000147a10 */ /* 0x000fe40007ffe0ff */
[----:B------:R-:W-:-:S02]  /*8ea60*/  ISETP.GE.AND P2, PT, R3, c[0x0][0x17c], PT ;  /* 0x00005f0003007a0c */ /* 0x000fc40003f46270 */
[----:B--2---:R-:W-:Y:S01]  /*8ea70*/  PRMT R3, R22, 0x7632, R3 ;  /* 0x0000763216037816 */ /* 0x004fe20000000003 */
[----:B0-----:R-:W-:Y:S01]  /*8ea80*/  IMAD.WIDE R16, R0, 0x2, R4 ;  /* 0x0000000200107825 */ /* 0x001fe200078e0204 */
[----:B------:R-:W-:-:S03]  /*8ea90*/  PRMT R0, R23, 0x7632, R0 ;  /* 0x0000763217007816 */ /* 0x000fc60000000000 */
[----:B------:R-:W-:Y:S01]  /*8eaa0*/  IMAD.WIDE R18, R20, 0x2, R6 ;  /* 0x0000000214127825 */ /* 0x000fe200078e0206 */
[----:B------:R0:W-:Y:S04]  /*8eab0*/  @P5 STG.E.U16 [R16.64], R22 ;  /* 0x0000001610005986 */ /* 0x0001e8000c101506 */
[----:B------:R1:W-:Y:S01]  /*8eac0*/  @P3 STG.E.U16 [R18.64], R0 ;  /* 0x0000000012003986 */ /* 0x0003e2000c101506 */
[----:B0-----:R-:W-:-:S04]  /*8ead0*/  IADD3 R22, R28, 0xad, RZ ;  /* 0x000000ad1c167810 */ /* 0x001fc80007ffe0ff */
[----:B------:R-:W-:Y:S02]  /*8eae0*/  ISETP.GE.AND P3, PT, R22, c[0x0][0x17c], PT ;  /* 0x00005f0016007a0c */ /* 0x000fe40003f66270 */
[----:B------:R-:W2:Y:S01]  /*8eaf0*/  LDL.LU R22, [R1+0x284] ;  /* 0x0002840001167983 */ /* 0x000ea20000300800 */
        /* <DEDUP_REMOVED lines=8> */
[----:B--2---:R0:W-:Y:S04]  /*8eb80*/  @P5 STG.E.U16 [R18.64], R22 ;  /* 0x0000001612005986 */ /* 0x0041e8000c101506 */
[----:B---3--:R-:W-:Y:S01]  /*8eb90*/  @P2 STG.E.U16 [R20.64], R25 ;  /* 0x0000001914002986 */ /* 0x008fe2000c101506 */
        /* <DEDUP_REMOVED lines=241> */
[----:B0-----:R-:W-:-:S04]  /*8fab0*/  IADD3 R18, R3, c[0x0][0x198], RZ ;  /* 0x0000660003127a10 */ /* 0x001fc80007ffe0ff */
[----:B------:R-:W-:Y:S01]  /*8fac0*/  IADD3 R3, R18, c[0x0][0x198], RZ ;  /* 0x0000660012037a10 */ /* 0x000fe20007ffe0ff */
[----:B--2---:R-:W-:Y:S01]  /*8fad0*/  @P5 STG.E.U16 [R20.64], R16 ;  /* 0x0000001014005986 */ /* 0x004fe2000c101506 */
[----:B------:R-:W-:Y:S02]  /*8fae0*/  ISETP.LT.AND P5, PT, R27, c[0x0][0x178], !P2 ;  /* 0x00005e001b007a0c */ /* 0x000fe400057a1270 */
[----:B------:R-:W-:Y:S01]  /*8faf0*/  ISETP.LT.AND P2, PT, R26, c[0x0][0x178], !P2 ;  /* 0x00005e001a007a0c */ /* 0x000fe20005741270 */
[----:B---3--:R0:W-:Y:S01]  /*8fb00*/  @P4 STG.E.U16 [R22.64], R17 ;  /* 0x0000001116004986 */ /* 0x0081e2000c101506 */
[----:B------:R-:W-:Y:S02]  /*8fb10*/  PRMT R0, R16, 0x7632, R0 ;  /* 0x0000763210007816 */ /* 0x000fe40000000000 */
[----:B0-----:R-:W-:Y:S01]  /*8fb20*/  PRMT R22, R17, 0x7632, R22 ;  /* 0x0000763211167816 */ /* 0x001fe20000000016 */
[----:B------:R-:W-:Y:S01]  /*8fb30*/  IMAD.WIDE R16, R18, 0x2, R6 ;  /* 0x0000000212107825 */ /* 0x000fe200078e0206 */
[----:B------:R-:W-:-:S03]  /*8fb40*/  IADD3 R23, R28, 0xc5, RZ ;  /* 0x000000c51c177810 */ /* 0x000fc60007ffe0ff */
[----:B------:R-:W-:Y:S02]  /*8fb50*/  IMAD.WIDE R18, R18, 0x2, R4 ;  /* 0x0000000212127825 */ /* 0x000fe400078e0204 */
[----:B------:R-:W-:Y:S01]  /*8fb60*/  @P5 STG.E.U16 [R16.64], R0 ;  /* 0x0000000010005986 */ /* 0x000fe2000c101506 */
[----:B------:R-:W-:-:S03]  /*8fb70*/  ISETP.GE.AND P5, PT, R23, c[0x0][0x17c], PT ;  /* 0x00005f0017007a0c */ /* 0x000fc60003fa6270 */
[----:B------:R-:W2:Y:S04]  /*8fb80*/  LDL.LU R23, [R1+0x178] ;  /* 0x0001780001177983 */ /* 0x000ea80000300800 */
[----:B------:R0:W-:Y:S04]  /*8fb90*/  @P2 STG.E.U16 [R18.64], R22 ;  /* 0x0000001612002986 */ /* 0x0001e8000c101506 */
[----:B0-----:R-:W3:Y:S01]  /*8fba0*/  LDL.LU R19, [R1+0x1c8] ;  /* 0x0001c80001137983 */ /* 0x001ee20000300800 */
[----:B------:R-:W-:Y:S02]  /*8fbb0*/  ISETP.LT.AND P3, PT, R27, c[0x0][0x178], !P6 ;  /* 0x00005e001b007a0c */ /* 0x000fe40007761270 */
[----:B------:R-:W-:-:S02]  /*8fbc0*/  IADD3 R20, R28, 0xc9, RZ ;  /* 0x000000c91c147810 */ /* 0x000fc40007ffe0ff */
[----:B------:R-:W-:Y:S01]  /*8fbd0*/  IADD3 R0, R28, 0xc6, RZ ;  /* 0x000000c61c007810 */ /* 0x000fe20007ffe0ff */
[C---:B------:R-:W-:Y:S01]  /*8fbe0*/  IMAD.WIDE R16, R3.reuse, 0x2, R4 ;  /* 0x0000000203107825 */ /* 0x040fe200078e0204 */
[----:B------:R-:W-:Y:S01]  /*8fbf0*/  ISETP.GE.AND P4, PT, R20, c[0x0][0x17c], PT ;  /* 0x00005f0014007a0c */ /* 0x000fe20003f86270 */
[----:B------:R-:W4:Y:S01]  /*8fc00*/  LDL.LU R22, [R1+0x248] ;  /* 0x0002480001167983 */ /* 0x000f220000300800 */
[----:B------:R-:W-:Y:S01]  /*8fc10*/  ISETP.LT.AND P6, PT, R26, c[0x0][0x178], !P6 ;  /* 0x00005e001a007a0c */ /* 0x000fe200077c1270 */
[C---:B------:R-:W-:Y:S01]  /*8fc20*/  IMAD.WIDE R20, R3.reuse, 0x2, R6 ;  /* 0x0000000203147825 */ /* 0x040fe200078e0206 */
[----:B------:R-:W-:Y:S02]  /*8fc30*/  ISETP.GE.AND P2, PT, R0, c[0x0][0x17c], PT ;  /* 0x00005f0000007a0c */ /* 0x000fe40003f46270 */
[----:B------:R-:W-:Y:S02]  /*8fc40*/  IADD3 R0, R3, c[0x0][0x198], RZ ;  /* 0x0000660003007a10 */ /* 0x000fe40007ffe0ff */
[----:B---3--:R0:W-:Y:S01]  /*8fc50*/  @P3 STG.E.U16 [R20.64], R19 ;  /* 0x0000001314003986 */ /* 0x0081e2000c101506 */
[----:B------:R-:W-:-:S02]  /*8fc60*/  ISETP.LT.AND P3, PT, R27, c[0x0][0x178], !P5 ;  /* 0x00005e001b007a0c */ /* 0x000fc40006f61270 */
[----:B------:R-:W-:-:S04]  /*8fc70*/  PRMT R3, R19, 0x7632, R3 ;  /* 0x0000763213037816 */ /* 0x000fc80000000003 */
[----:B--2---:R1:W-:Y:S01]  /*8fc80*/  @P6 STG.E.U16 [R16.64], R23 ;  /* 0x0000001710006986 */ /* 0x0043e2000c101506 */
[----:B0-----:R-:W-:Y:S01]  /*8fc90*/  IADD3 R21, R28, 0xc7, RZ ;  /* 0x000000c71c157810 */ /* 0x001fe20007ffe0ff */
[----:B-1----:R-:W-:Y:S01]  /*8fca0*/  IMAD.WIDE R16, R0, 0x2, R6 ;  /* 0x0000000200107825 */ /* 0x002fe200078e0206 */
[----:B------:R-:W-:Y:S02]  /*8fcb0*/  PRMT R20, R23, 0x7632, R20 ;  /* 0x0000763217147816 */ /* 0x000fe40000000014 */
[----:B------:R-:W2:Y:S04]  /*8fcc0*/  LDL.LU R23, [R1+0x1b8] ;  /* 0x0001b80001177983 */ /* 0x000ea80000300800 */
[----:B------:R0:W-:Y:S01]  /*8fcd0*/  @P3 STG.E.U16 [R16.64], R3 ;  /* 0x0000000310003986 */ /* 0x0001e2000c101506 */
[----:B------:R-:W-:-:S03]  /*8fce0*/  ISETP.GE.AND P3, PT, R21, c[0x0][0x17c], PT ;  /* 0x00005f0015007a0c */ /* 0x000fc60003f66270 */
[----:B------:R-:W3:Y:S01]  /*8fcf0*/  LDL.LU R21, [R1+0x1d8] ;  /* 0x0001d80001157983 */ /* 0x000ee20000300800 */
[----:B------:R-:W-:Y:S02]  /*8fd00*/  ISETP.LT.AND P5, PT, R26, c[0x0][0x178], !P5 ;  /* 0x00005e001a007a0c */ /* 0x000fe40006fa1270 */
[----:B------:R-:W-:Y:S01]  /*8fd10*/  ISETP.LT.AND P6, PT, R27, c[0x0][0x178], !P2 ;  /* 0x00005e001b007a0c */ /* 0x000fe200057c1270 */
[C---:B------:R-:W-:Y:S01]  /*8fd20*/  IMAD.WIDE R18, R0.reuse, 0x2, R4 ;  /* 0x0000000200127825 */ /* 0x040fe200078e0204 */
[----:B------:R-:W-:Y:S02]  /*8fd30*/  IADD3 R0, R0, c[0x0][0x198], RZ ;  /* 0x0000660000007a10 */ /* 0x000fe40007ffe0ff */
[----:B------:R-:W-:-:S03]  /*8fd40*/  ISETP.LT.AND P2, PT, R26, c[0x0][0x178], !P2 ;  /* 0x00005e001a007a0c */ /* 0x000fc60005741270 */
[----:B0-----:R-:W-:Y:S01]  /*8fd50*/  IMAD.WIDE R16, R0, 0x2, R6 ;  /* 0x0000000200107825 */ /* 0x001fe200078e0206 */
[----:B------:R-:W-:-:S03]  /*8fd60*/  IADD3 R3, R28, 0xc8, RZ ;  /* 0x000000c81c037810 */ /* 0x000fc60007ffe0ff */
[----:B------:R0:W-:Y:S01]  /*8fd70*/  @P5 STG.E.U16 [R18.64], R20 ;  /* 0x0000001412005986 */ /* 0x0001e2000c101506 */
[----:B------:R-:W-:Y:S02]  /*8fd80*/  ISETP.LT.AND P5, PT, R27, c[0x0][0x178], !P3 ;  /* 0x00005e001b007a0c */ /* 0x000fe40005fa1270 */
[----:B------:R-:W-:Y:S01]  /*8fd90*/  ISETP.LT.AND P3, PT, R26, c[0x0][0x178], !P3 ;  /* 0x00005e001a007a0c */ /* 0x000fe20005f61270 */
[C---:B0-----:R-:W-:Y:S01]  /*8fda0*/  IMAD.WIDE R18, R0.reuse, 0x2, R4 ;  /* 0x0000000200127825 */ /* 0x041fe200078e0204 */
[----:B------:R-:W-:Y:S02]  /*8fdb0*/  IADD3 R0, R0, c[0x0][0x198], RZ ;  /* 0x0000660000007a10 */ /* 0x000fe40007ffe0ff */
[----:B----4-:R-:W-:Y:S01]  /*8fdc0*/  PRMT R20, R25, 0x7632, R20 ;  /* 0x0000763219147816 */ /* 0x010fe20000000014 */
[----:B---3--:R0:W-:Y:S01]  /*8fdd0*/  @P6 STG.E.U16 [R16.64], R21 ;  /* 0x0000001510006986 */ /* 0x0081e2000c101506 */
[----:B------:R-:W-:Y:S02]  /*8fde0*/  ISETP.GE.AND P6, PT, R3, c[0x0][0x17c], PT ;  /* 0x00005f0003007a0c */ /* 0x000fe40003fc6270 */
[----:B------:R-:W-:Y:S01]  /*8fdf0*/  PRMT R3, R21, 0x7632, R3 ;  /* 0x0000763215037816 */ /* 0x000fe20000000003 */
[----:B------:R1:W-:Y:S01]  /*8fe00*/  @P2 STG.E.U16 [R18.64], R25 ;  /* 0x0000001912002986 */ /* 0x0003e2000c101506 */
[----:B------:R-:W-:Y:S01]  /*8fe10*/  ISETP.LT.AND P2, PT, R27, c[0x0][0x178], !P6 ;  /* 0x00005e001b007a0c */ /* 0x000fe20007741270 */
        /* <DEDUP_REMOVED lines=8> */
[C---:B0-----:R-:W-:Y:S01]  /*8fea0*/  IMAD.WIDE R16, R0.reuse, 0x2, R6 ;  /* 0x0000000200107825 */ /* 0x041fe200078e0206 */
[----:B-1----:R-:W-:-:S04]  /*8feb0*/  IADD3 R20, R0, c[0x0][0x198], RZ ;  /* 0x0000660000147a10 */ /* 0x002fc80007ffe0ff */
[----:B------:R0:W-:Y:S01]  /*8fec0*/  @P2 STG.E.U16 [R16.64], R22 ;  /* 0x0000001610002986 */ /* 0x0001e2000c101506 */
[----:B------:R-:W-:-:S04]  /*8fed0*/  IMAD.WIDE R18, R20, 0x2, R6 ;  /* 0x0000000214127825 */ /* 0x000fc800078e0206 */
[----:B0-----:R-:W-:Y:S01]  /*8fee0*/  IMAD.WIDE R16, R0, 0x2, R4 ;  /* 0x0000000200107825 */ /* 0x001fe200078e0204 */
[----:B------:R-:W-:Y:S02]  /*8fef0*/  PRMT R0, R22, 0x7632, R0 ;  /* 0x0000763216007816 */ /* 0x000fe40000000000 */
[----:B------:R-:W-:Y:S02]  /*8ff00*/  IADD3 R22, R28, 0xcb, RZ ;  /* 0x000000cb1c167810 */ /* 0x000fe40007ffe0ff */
[----:B--2---:R-:W-:Y:S04]  /*8ff10*/  @P6 STG.E.U16 [R16.64], R23 ;  /* 0x0000001710006986 */ /* 0x004fe8000c101506 */
[----:B------:R0:W-:Y:S01]  /*8ff20*/  @P3 STG.E.U16 [R18.64], R0 ;  /* 0x0000000012003986 */ /* 0x0001e2000c101506 */
[----:B------:R-:W-:-:S03]  /*8ff30*/  ISETP.GE.AND P3, PT, R22, c[0x0][0x17c], PT ;  /* 0x00005f0016007a0c */ /* 0x000fc60003f66270 */
[----:B------:R-:W2:Y:S01]  /*8ff40*/  LDL.LU R22, [R1+0x258] ;  /* 0x0002580001167983 */ /* 0x000ea20000300800 */
[----:B------:R-:W-:-:S04]  /*8ff50*/  IADD3 R3, R28, 0xce, RZ ;  /* 0x000000ce1c037810 */ /* 0x000fc80007ffe0ff */
[----:B------:R-:W-:Y:S02]  /*8ff60*/  ISETP.GE.AND P5, PT, R3, c[0x0][0x17c], PT ;  /* 0x00005f0003007a0c */ /* 0x000fe40003fa6270 */
[----:B------:R-:W-:-:S04]  /*8ff70*/  IADD3 R3, R28, 0xca, RZ ;  /* 0x000000ca1c037810 */ /* 0x000fc80007ffe0ff */
[----:B------:R-:W-:Y:S02]  /*8ff80*/  ISETP.GE.AND P2, PT, R3, c[0x0][0x17c], PT ;  /* 0x00005f0003007a0c */ /* 0x000fe40003f46270 */
[C---:B------:R-:W-:Y:S02]  /*8ff90*/  ISETP.LT.AND P4, PT, R26.reuse, c[0x0][0x178], !P4 ;  /* 0x00005e001a007a0c */ /* 0x040fe40006781270 */
[----:B------:R-:W-:Y:S02]  /*8ffa0*/  ISETP.LT.AND P6, PT, R27, c[0x0][0x178], !P2 ;  /* 0x00005e001b007a0c */ /* 0x000fe400057c1270 */
[----:B------:R-:W-:Y:S02]  /*8ffb0*/  ISETP.LT.AND P2, PT, R26, c[0x0][0x178], !P2 ;  /* 0x00005e001a007a0c */ /* 0x000fe40005741270 */
[C---:B0-----:R-:W-:Y:S01]  /*8ffc0*/  IADD3 R0, R20.reuse, c[0x0][0x198], RZ ;  /* 0x0000660014007a10 */ /* 0x041fe20007ffe0ff */
[----:B------:R-:W-:Y:S01]  /*8ffd0*/  IMAD.WIDE R16, R20, 0x2, R4 ;  /* 0x0000000214107825 */ /* 0x000fe200078e0204 */
[----:B------:R-:W-:-:S03]  /*8ffe0*/  PRMT R3, R23, 0x7632, R3 ;  /* 0x0000763217037816 */ /* 0x000fc60000000003 */
        /* <DEDUP_REMOVED lines=134> */
[C---:B------:R-:W-:Y:S01]  /*90850*/  IMAD.WIDE R22, R3.reuse, 0x2, R4 ;  /* 0x0000000203167825 */ /* 0x040fe200078e0204 */
[----:B0-----:R-:W-:Y:S01]  /*90860*/  IADD3 R18, R3, c[0x0][0x198], RZ ;  /* 0x0000660003127a10 */ /* 0x001fe20007ffe0ff */
[----:B------:R-:W4:Y:S03]  /*90870*/  LDL.LU R24, [R1+0x468] ;  /* 0x0004680001187983 */ /* 0x000f260000300800 */
[----:B------:R-:W-:Y:S01]  /*90880*/  IADD3 R3, R18, c[0x0][0x198], RZ ;  /* 0x0000660012037a10 */ /* 0x000fe20007ffe0ff */
[----:B------:R-:W4:Y:S04]  /*90890*/  LDL.LU R25, [R1+0x328] ;  /* 0x0003280001197983 */ /* 0x000f280000300800 */
[----:B--2---:R-:W-:Y:S01]  /*908a0*/  @P5 STG.E.U16 [R20.64], R16 ;  /* 0x0000001014005986 */ /* 0x004fe2000c101506 */
[----:B------:R-:W-:-:S02]  /*908b0*/  ISETP.LT.AND P5, PT, R27, c[0x0][0x178], !P2 ;  /* 0x00005e001b007a0c */ /* 0x000fc400057a1270 */
        /* <DEDUP_REMOVED lines=16> */
[----:B------:R-:W-:Y:S01]  /*909c0*/  ISETP.LT.AND P6, PT, R26, c[0x0][0x178], !P6 ;  /* 0x00005e001a007a0c */ /* 0x000fe200077c1270 */
[----:B------:R-:W4:Y:S01]  /*909d0*/  LDL.LU R22, [R1+0x488] ;  /* 0x0004880001167983 */ /* 0x000f220000300800 */
[----:B------:R-:W-:Y:S01]  /*909e0*/  ISETP.GE.AND P4, PT, R20, c[0x0][0x17c], PT ;  /* 0x00005f0014007a0c */ /* 0x000fe20003f86270 */
[----:B------:R-:W-:Y:S01]  /*909f0*/  IMAD.WIDE R20, R3, 0x2, R6 ;  /* 0x0000000203147825 */ /* 0x000fe200078e0206 */
[----:B------:R-:W-:Y:S02]  /*90a00*/  ISETP.LT.AND P2, PT, R27, c[0x0][0x178], !P5 ;  /* 0x00005e001b007a0c */ /* 0x000fe40006f41270 */
[----:B------:R-:W-:Y:S02]  /*90a10*/  ISETP.LT.AND P5, PT, R26, c[0x0][0x178], !P5 ;  /* 0x00005e001a007a0c */ /* 0x000fe40006fa1270 */
[----:B---3--:R0:W-:Y:S01]  /*90a20*/  @P3 STG.E.U16 [R20.64], R19 ;  /* 0x0000001314003986 */ /* 0x0081e2000c101506 */
[----:B------:R-:W-:-:S02]  /*90a30*/  ISETP.GE.AND P3, PT, R0, c[0x0][0x17c], PT ;  /* 0x00005f0000007a0c */ /* 0x000fc40003f66270 */
[----:B------:R-:W-:Y:S02]  /*90a40*/  IADD3 R0, R3, c[0x0][0x198], RZ ;  /* 0x0000660003007a10 */ /* 0x000fe40007ffe0ff */
[----:B--2---:R1:W-:Y:S01]  /*90a50*/  @P6 STG.E.U16 [R16.64], R23 ;  /* 0x0000001710006986 */ /* 0x0043e2000c101506 */
[----:B------:R-:W-:Y:S02]  /*90a60*/  ISETP.LT.AND P6, PT, R27, c[0x0][0x178], !P3 ;  /* 0x00005e001b007a0c */ /* 0x000fe40005fc1270 */
[----:B------:R-:W-:Y:S02]  /*90a70*/  PRMT R3, R19, 0x7632, R3 ;  /* 0x0000763213037816 */ /* 0x000fe40000000003 */
[----:B0-----:R-:W-:Y:S01]  /*90a80*/  PRMT R20, R23, 0x7632, R20 ;  /* 0x0000763217147816 */ /* 0x001fe20000000014 */
[C---:B------:R-:W-:Y:S01]  /*90a90*/  IMAD.WIDE R18, R0.reuse, 0x2, R4 ;  /* 0x0000000200127825 */ /* 0x040fe200078e0204 */
[----:B-1----:R-:W2:Y:S03]  /*90aa0*/  LDL.LU R23, [R1+0x348] ;  /* 0x0003480001177983 */ /* 0x002ea60000300800 */
[C---:B------:R-:W-:Y:S01]  /*90ab0*/  IMAD.WIDE R16, R0.reuse, 0x2, R6 ;  /* 0x0000000200107825 */ /* 0x040fe200078e0206 */
[----:B------:R-:W-:-:S04]  /*90ac0*/  IADD3 R0, R0, c[0x0][0x198], RZ ;  /* 0x0000660000007a10 */ /* 0x000fc80007ffe0ff */
[----:B------:R0:W-:Y:S01]  /*90ad0*/  @P2 STG.E.U16 [R16.64], R3 ;  /* 0x0000000310002986 */ /* 0x0001e2000c101506 */
[----:B------:R-:W-:-:S03]  /*90ae0*/  ISETP.LT.AND P3, PT, R26, c[0x0][0x178], !P3 ;  /* 0x00005e001a007a0c */ /* 0x000fc60005f61270 */
[----:B------:R1:W-:Y:S01]  /*90af0*/  @P5 STG.E.U16 [R18.64], R20 ;  /* 0x0000001412005986 */ /* 0x0003e2000c101506 */
[----:B0-----:R-:W-:Y:S01]  /*90b00*/  IMAD.WIDE R16, R0, 0x2, R6 ;  /* 0x0000000200107825 */ /* 0x001fe200078e0206 */
[----:B------:R-:W-:-:S04]  /*90b10*/  IADD3 R3, R28, 0xdc, RZ ;  /* 0x000000dc1c037810 */ /* 0x000fc80007ffe0ff */
[----:B----4-:R0:W-:Y:S01]  /*90b20*/  @P6 STG.E.U16 [R16.64], R24 ;  /* 0x0000001810006986 */ /* 0x0101e2000c101506 */
[----:B------:R-:W-:Y:S02]  /*90b30*/  ISETP.GE.AND P6, PT, R3, c[0x0][0x17c], PT ;  /* 0x00005f0003007a0c */ /* 0x000fe40003fc6270 */
[----:B------:R-:W-:Y:S01]  /*90b40*/  PRMT R3, R24, 0x7632, R3 ;  /* 0x0000763218037816 */ /* 0x000fe20000000003 */
[----:B-1----:R-:W-:Y:S01]  /*90b50*/  IMAD.WIDE R18, R0, 0x2, R4 ;  /* 0x0000000200127825 */ /* 0x002fe200078e0204 */
[----:B0-----:R-:W3:Y:S01]  /*90b60*/  LDL.LU R24, [R1+0x478] ;  /* 0x0004780001187983 */ /* 0x001ee20000300800 */
[----:B------:R-:W-:-:S03]  /*90b70*/  PRMT R20, R25, 0x7632, R20 ;  /* 0x0000763219147816 */ /* 0x000fc60000000014 */
[----:B------:R0:W-:Y:S04]  /*90b80*/  @P3 STG.E.U16 [R18.64], R25 ;  /* 0x0000001912003986 */ /* 0x0001e8000c101506 */
[----:B0-----:R-:W4:Y:S01]  /*90b90*/  LDL.LU R25, [R1+0x138] ;  /* 0x0001380001197983 */ /* 0x001f220000300800 */
[----:B------:R-:W-:-:S04]  /*90ba0*/  IADD3 R21, R28, 0xdb, RZ ;  /* 0x000000db1c157810 */ /* 0x000fc80007ffe0ff */
[----:B------:R-:W-:-:S04]  /*90bb0*/  ISETP.GE.AND P2, PT, R21, c[0x0][0x17c], PT ;  /* 0x00005f0015007a0c */ /* 0x000fc80003f46270 */
[C---:B------:R-:W-:Y:S02]  /*90bc0*/  ISETP.LT.AND P5, PT, R27.reuse, c[0x0][0x178], !P2 ;  /* 0x00005e001b007a0c */ /* 0x040fe400057a1270 */
        /* <DEDUP_REMOVED lines=10> */
[----:B0-----:R-:W-:Y:S01]  /*90c70*/  IADD3 R3, R28, 0x101, RZ ;  /* 0x000001011c037810 */ /* 0x001fe20007ffe0ff */
[----:B------:R-:W-:-:S03]  /*90c80*/  IMAD.WIDE R16, R0, 0x2, R6 ;  /* 0x0000000200107825 */ /* 0x000fc600078e0206 */
[----:B------:R-:W-:Y:S02]  /*90c90*/  ISETP.GE.AND P5, PT, R3, c[0x0][0x17c], PT ;  /* 0x00005f0003007a0c */ /* 0x000fe40003fa6270 */
[----:B------:R-:W-:Y:S01]  /*90ca0*/  IADD3 R3, R28, 0xde, RZ ;  /* 0x000000de1c037810 */ /* 0x000fe20007ffe0ff */
[----:B------:R0:W-:Y:S01]  /*90cb0*/  @P3 STG.E.U16 [R16.64], R22 ;  /* 0x0000001610003986 */ /* 0x0001e2000c101506 */
[----:B-1----:R-:W-:Y:S02]  /*90cc0*/  IADD3 R20, R0, c[0x0][0x198], RZ ;  /* 0x0000660000147a10 */ /* 0x002fe40007ffe0ff */
[----:B------:R-:W-:-:S03]  /*90cd0*/  ISETP.GE.AND P3, PT, R3, c[0x0][0x17c], PT ;  /* 0x00005f0003007a0c */ /* 0x000fc60003f66270 */
[----:B------:R-:W-:Y:S01]  /*90ce0*/  IMAD.WIDE R18, R20, 0x2, R6 ;  /* 0x0000000214127825 */ /* 0x000fe200078e0206 */
[----:B------:R-:W-:-:S03]  /*90cf0*/  ISETP.LT.AND P4, PT, R26, c[0x0][0x178], !P4 ;  /* 0x00005e001a007a0c */ /* 0x000fc60006781270 */
[----:B0-----:R-:W-:Y:S01]  /*90d00*/  IMAD.WIDE R16, R0, 0x2, R4 ;  /* 0x0000000200107825 */ /* 0x001fe200078e0204 */
[----:B------:R-:W-:Y:S02]  /*90d10*/  PRMT R0, R22, 0x7632, R0 ;  /* 0x0000763216007816 */ /* 0x000fe40000000000 */
[----:B------:R-:W-:Y:S02]  /*90d20*/  IADD3 R22, R28, 0xdf, RZ ;  /* 0x000000df1c167810 */ /* 0x000fe40007ffe0ff */
[----:B--2---:R0:W-:Y:S01]  /*90d30*/  @P6 STG.E.U16 [R16.64], R23 ;  /* 0x0000001710006986 */ /* 0x0041e2000c101506 */
[----:B------:R-:W-:-:S03]  /*90d40*/  ISETP.LT.AND P6, PT, R27, c[0x0][0x178], !P3 ;  /* 0x00005e001b007a0c */ /* 0x000fc60005fc1270 */
[----:B------:R1:W-:Y:S01]  /*90d50*/  @P2 STG.E.U16 [R18.64], R0 ;  /* 0x0000000012002986 */ /* 0x0003e2000c101506 */
[----:B------:R-:W-:Y:S02]  /*90d60*/  PRMT R3, R23, 0x7632, R3 ;  /* 0x0000763217037816 */ /* 0x000fe40000000003 */
[----:B------:R-:W-:Y:S01]  /*90d70*/  ISETP.GE.AND P2, PT, R22, c[0x0][0x17c], PT ;  /* 0x00005f0016007a0c */ /* 0x000fe20003f46270 */
[C---:B0-----:R-:W-:Y:S01]  /*90d80*/  IMAD.WIDE R16, R20.reuse, 0x2, R4 ;  /* 0x0000000214107825 */ /* 0x041fe200078e0204 */
[----:B-1----:R-:W-:-:S04]  /*90d90*/  IADD3 R0, R20, c[0x0][0x198], RZ ;  /* 0x0000660014007a10 */ /* 0x002fc80007ffe0ff */
[----:B------:R0:W-:Y:S01]  /*90da0*/  @P4 STG.E.U16 [R16.64], R3 ;  /* 0x0000000310004986 */ /* 0x0001e2000c101506 */
[----:B------:R-:W-:Y:S01]  /*90db0*/  IMAD.WIDE R18, R0, 0x2, R6 ;  /* 0x0000000200127825 */ /* 0x000fe200078e0206 */
[----:B------:R-:W-:-:S03]  /*90dc0*/  ISETP.LT.AND P3, PT, R26, c[0x0][0x178], !P3 ;  /* 0x00005e001a007a0c */ /* 0x000fc60005f61270 */
[----:B------:R-:W-:Y:S01]  /*90dd0*/  IMAD.WIDE R20, R0, 0x2, R4 ;  /* 0x0000000200147825 */ /* 0x000fe200078e0204 */
[----:B---3--:R1:W-:Y:S01]  /*90de0*/  @P6 STG.E.U16 [R18.64], R24 ;  /* 0x0000001812006986 */ /* 0x0083e2000c101506 */
[----:B------:R-:W-:Y:S02]  /*90df0*/  ISETP.LT.AND P6, PT, R27, c[0x0][0x178], !P2 ;  /* 0x00005e001b007a0c */ /* 0x000fe400057c1270 */
[----:B------:R-:W-:Y:S02]  /*90e00*/  ISETP.LT.AND P2, PT, R26, c[0x0][0x178], !P2 ;  /* 0x00005e001a007a0c */ /* 0x000fe40005741270 */
[----:B0-----:R-:W-:Y:S02]  /*90e10*/  PRMT R3, R24, 0x7632, R3 ;  /* 0x0000763218037816 */ /* 0x001fe40000000003 */
[----:B-1----:R-:W-:Y:S02]  /*90e20*/  IADD3 R18, R0, c[0x0][0x198], RZ ;  /* 0x0000660000127a10 */ /* 0x002fe40007ffe0ff */
[----:B------:R-:W-:-:S02]  /*90e30*/  IADD3 R24, R28, 0xe1, RZ ;  /* 0x000000e11c187810 */ /* 0x000fc40007ffe0ff */
[C---:B------:R-:W-:Y:S01]  /*90e40*/  IADD3 R0, R18.reuse, c[0x0][0x198], RZ ;  /* 0x0000660012007a10 */ /* 0x040fe20007ffe0ff */
[C---:B------:R-:W-:Y:S01]  /*90e50*/  IMAD.WIDE R16, R18.reuse, 0x2, R6 ;  /* 0x0000000212107825 */ /* 0x040fe200078e0206 */
[----:B----4-:R-:W-:Y:S01]  /*90e60*/  PRMT R22, R25, 0x7632, R22 ;  /* 0x0000763219167816 */ /* 0x010fe20000000016 */
[----:B------:R0:W-:Y:S02]  /*90e70*/  @P3 STG.E.U16 [R20.64], R25 ;  /* 0x0000001914003986 */ /* 0x0001e4000c101506 */
[----:B------:R-:W-:Y:S02]  /*90e80*/  IMAD.WIDE R18, R18, 0x2, R4 ;  /* 0x0000000212127825 */ /* 0x000fe400078e0204 */
[----:B------:R1:W-:Y:S01]  /*90e90*/  @P6 STG.E.U16 [R16.64], R3 ;  /* 0x0000000310006986 */ /* 0x0003e2000c101506 */
[----:B------:R-:W-:-:S03]  /*90ea0*/  ISETP.GE.AND P6, PT, R24, c[0x0][0x17c], PT ;  /* 0x00005f0018007a0c */ /* 0x000fc60003fc6270 */
[----:B------:R2:W-:Y:S04]  /*90eb0*/  @P2 STG.E.U16 [R18.64], R22 ;  /* 0x0000001612002986 */ /* 0x0005e8000c101506 */
[----:B0-----:R-:W3:Y:S04]  /*90ec0*/  LDL.LU R25, [R1+0x14c] ;  /* 0x00014c0001197983 */ /* 0x001ee80000300800 */
[----:B-1----:R-:W4:Y:S04]  /*90ed0*/  LDL.LU R3, [R1+0x15c] ;  /* 0x00015c0001037983 */ /* 0x002f280000300800 */
[----:B------:R-:W3:Y:S04]  /*90ee0*/  LDL.LU R24, [R1+0x19c] ;  /* 0x00019c0001187983 */ /* 0x000ee80000300800 */
[----:B--2---:R-:W2:Y:S01]  /*90ef0*/  LDL.LU R19, [R1+0x18c] ;  /* 0x00018c0001137983 */ /* 0x004ea20000300800 */
[----:B------:R-:W-:-:S04]  /*90f00*/  IADD3 R23, R28, 0xe0, RZ ;  /* 0x000000e01c177810 */ /* 0x000fc80007ffe0ff */
[----:B------:R-:W-:-:S04]  /*90f10*/  ISETP.GE.AND P4, PT, R23, c[0x0][0x17c], PT ;  /* 0x00005f0017007a0c */ /* 0x000fc80003f86270 */
[----:B------:R-:W-:Y:S02]  /*90f20*/  ISETP.LT.AND P3, PT, R27, c[0x0][0x178], !P4 ;  /* 0x00005e001b007a0c */ /* 0x000fe40006761270 */
[----:B------:R-:W-:Y:S01]  /*90f30*/  ISETP.LT.AND P4, PT, R26, c[0x0][0x178], !P4 ;  /* 0x00005e001a007a0c */ /* 0x000fe20006781270 */
[----:B------:R-:W-:Y:S01]  /*90f40*/  IMAD.WIDE R20, R0, 0x2, R6 ;  /* 0x0000000200147825 */ /* 0x000fe200078e0206 */
[----:B------:R-:W-:-:S03]  /*90f50*/  IADD3 R23, R28, 0xe2, RZ ;  /* 0x000000e21c177810 */ /* 0x000fc60007ffe0ff */
[----:B------:R-:W-:Y:S01]  /*90f60*/  IMAD.WIDE R16, R0, 0x2, R4 ;  /* 0x0000000200107825 */ /* 0x000fe200078e0204 */
[----:B------:R-:W-:Y:S02]  /*90f70*/  ISETP.GE.AND P2, PT, R23, c[0x0][0x17c], PT ;  /* 0x00005f0017007a0c */ /* 0x000fe40003f46270 */
[----:B------:R-:W-:-:S03]  /*90f80*/  IADD3 R22, R28, 0xe3, RZ ;  /* 0x000000e31c167810 */ /* 0x000fc60007ffe0ff */
[----:B--2---:R0:W-:Y:S01]  /*90f90*/  @P3 STG.E.U16 [R20.64], R19 ;  /* 0x0000001314003986 */ /* 0x0041e2000c101506 */
[C---:B------:R-:W-:Y:S02]  /*90fa0*/  ISETP.LT.AND P3, PT, R27.reuse, c[0x0][0x178], !P6 ;  /* 0x00005e001b007a0c */ /* 0x040fe40007761270 */
[C---:B------:R-:W-:Y:S01]  /*90fb0*/  ISETP.LT.AND P6, PT, R26.reuse, c[0x0][0x178], !P6 ;  /* 0x00005e001a007a0c */ /* 0x040fe200077c1270 */
[----:B----4-:R1:W-:Y:S01]  /*90fc0*/  @P4 STG.E.U16 [R16.64], R3 ;  /* 0x0000000310004986 */ /* 0x0103e2000c101506 */
[----:B------:R-:W-:Y:S02]  /*90fd0*/  ISETP.LT.AND P4, PT, R27, c[0x0][0x178], !P2 ;  /* 0x00005e001b007a0c */ /* 0x000fe40005781270 */
[----:B------:R-:W-:Y:S02]  /*90fe0*/  ISETP.LT.AND P2, PT, R26, c[0x0][0x178], !P2 ;  /* 0x00005e001a007a0c */ /* 0x000fe40005741270 */
[----:B0-----:R-:W-:Y:S02]  /*90ff0*/  IADD3 R21, R0, c[0x0][0x198], RZ ;  /* 0x0000660000157a10 */ /* 0x001fe40007ffe0ff */
[----:B------:R-:W-:-:S02]  /*91000*/  PRMT R20, R19, 0x7632, R20 ;  /* 0x0000763213147816 */ /* 0x000fc40000000014 */
[----:B------:R-:W-:Y:S01]  /*91010*/  PRMT R0, R3, 0x7632, R0 ;  /* 0x0000763203007816 */ /* 0x000fe20000000000 */
[C---:B------:R-:W-:Y:S01]  /*91020*/  IMAD.WIDE R18, R21.reuse, 0x2, R6 ;  /* 0x0000000215127825 */ /* 0x040fe200078e0206 */
[----:B-1----:R-:W-:-:S03]  /*91030*/  IADD3 R3, R21, c[0x0][0x198], RZ ;  /* 0x0000660015037a10 */ /* 0x002fc60007ffe0ff */
[----:B------:R-:W-:Y:S01]  /*91040*/  IMAD.WIDE R16, R21, 0x2, R4 ;  /* 0x0000000215107825 */ /* 0x000fe200078e0204 */
[----:B------:R0:W-:Y:S01]  /*91050*/  @P3 STG.E.U16 [R18.64], R20 ;  /* 0x0000001412003986 */ /* 0x0001e2000c101506 */
[----:B------:R-:W-:-:S03]  /*91060*/  ISETP.GE.AND P3, PT, R22, c[0x0][0x17c], PT ;  /* 0x00005f0016007a0c */ /* 0x000fc60003f66270 */
[----:B------:R1:W-:Y:S01]  /*91070*/  @P6 STG.E.U16 [R16.64], R0 ;  /* 0x0000000010006986 */ /* 0x0003e2000c101506 */
[----:B0-----:R-:W-:-:S04]  /*91080*/  IMAD.WIDE R18, R3, 0x2, R6 ;  /* 0x0000000203127825 */ /* 0x001fc800078e0206 */
[----:B-1----:R-:W-:Y:S01]  /*91090*/  IMAD.WIDE R16, R3, 0x2, R4 ;  /* 0x0000000203107825 */ /* 0x002fe200078e0204 */
[----:B---3--:R0:W-:Y:S01]  /*910a0*/  @P4 STG.E.U16 [R18.64], R24 ;  /* 0x0000001812004986 */ /* 0x0081e2000c101506 */
[----:B------:R-:W-:-:S03]  /*910b0*/  ISETP.LT.AND P4, PT, R27, c[0x0][0x178], !P3 ;  /* 0x00005e001b007a0c */ /* 0x000fc60005f81270 */
[----:B------:R1:W-:Y:S01]  /*910c0*/  @P2 STG.E.U16 [R16.64], R25 ;  /* 0x0000001910002986 */ /* 0x0003e2000c101506 */
[----:B------:R-:W-:Y:S02]  /*910d0*/  ISETP.LT.AND P2, PT, R26, c[0x0][0x178], !P3 ;  /* 0x00005e001a007a0c */ /* 0x000fe40005f41270 */
[----:B------:R-:W-:Y:S02]  /*910e0*/  PRMT R0, R24, 0x7632, R0 ;  /* 0x0000763218007816 */ /* 0x000fe40000000000 */
[----:B0-----:R-:W-:Y:S02]  /*910f0*/  IADD3 R18, R3, c[0x0][0x198], RZ ;  /* 0x0000660003127a10 */ /* 0x001fe40007ffe0ff */
[----:B------:R-:W-:Y:S02]  /*91100*/  IADD3 R24, R28, 0xe5, RZ ;  /* 0x000000e51c187810 */ /* 0x000fe40007ffe0ff */
[C---:B------:R-:W-:Y:S01]  /*91110*/  IADD3 R3, R18.reuse, c[0x0][0x198], RZ ;  /* 0x0000660012037a10 */ /* 0x040fe20007ffe0ff */
[----:B-1----:R-:W-:Y:S01]  /*91120*/  IMAD.WIDE R16, R18, 0x2, R6 ;  /* 0x0000000212107825 */ /* 0x002fe200078e0206 */
[----:B------:R-:W-:-:S02]  /*91130*/  PRMT R22, R25, 0x7632, R22 ;  /* 0x0000763219167816 */ /* 0x000fc40000000016 */
        /* <DEDUP_REMOVED lines=17> */
[----:B----4-:R0:W-:Y:S01]  /*91250*/  @P3 STG.E.U16 [R20.64], R18 ;  /* 0x0000001214003986 */ /* 0x0101e2000c101506 */
[C---:B------:R-:W-:Y:S02]  /*91260*/  ISETP.LT.AND P3, PT, R27.reuse, c[0x0][0x178], !P4 ;  /* 0x00005e001b007a0c */ /* 0x040fe40006761270 */
[----:B------:R-:W-:Y:S01]  /*91270*/  ISETP.LT.AND P4, PT, R26, c[0x0][0x178], !P4 ;  /* 0x00005e001a007a0c */ /* 0x000fe20006781270 */
[----:B--2---:R1:W-:Y:S01]  /*91280*/  @P6 STG.E.U16 [R16.64], R19 ;  /* 0x0000001310006986 */ /* 0x0043e2000c101506 */
[----:B------:R-:W-:Y:S02]  /*91290*/  ISETP.LT.AND P6, PT, R27, c[0x0][0x178], !P2 ;  /* 0x00005e001b007a0c */ /* 0x000fe400057c1270 */
[----:B------:R-:W-:Y:S02]  /*912a0*/  PRMT R0, R19, 0x7632, R0 ;  /* 0x0000763213007816 */ /* 0x000fe40000000000 */
[----:B0-----:R-:W-:Y:S02]  /*912b0*/  IADD3 R21, R3, c[0x0][0x198], RZ ;  /* 0x0000660003157a10 */ /* 0x001fe40007ffe0ff */
[----:B------:R-:W-:-:S02]  /*912c0*/  PRMT R20, R18, 0x7632, R20 ;  /* 0x0000763212147816 */ /* 0x000fc40000000014 */
[----:B------:R-:W-:Y:S01]  /*912d0*/  ISETP.LT.AND P2, PT, R26, c[0x0][0x178], !P2 ;  /* 0x00005e001a007a0c */ /* 0x000fe20005741270 */
[C---:B-1----:R-:W-:Y:S01]  /*912e0*/  IMAD.WIDE R18, R21.reuse, 0x2, R6 ;  /* 0x0000000215127825 */ /* 0x042fe200078e0206 */
[----:B------:R-:W-:-:S03]  /*912f0*/  IADD3 R3, R21, c[0x0][0x198], RZ ;  /* 0x0000660015037a10 */ /* 0x000fc60007ffe0ff */
        /* <DEDUP_REMOVED lines=217> */
[C---:B------:R-:W-:Y:S01]  /*92090*/  IADD3 R3, R21.reuse, c[0x0][0x198], RZ ;  /* 0x0000660015037a10 */ /* 0x040fe20007ffe0ff */
[----:B-1----:R-:W-:Y:S01]  /*920a0*/  IMAD.WIDE R18, R21, 0x2, R6 ;  /* 0x0000000215127825 */ /* 0x002fe200078e0206 */
[----:B------:R-:W-:-:S03]  /*920b0*/  ISETP.LT.AND P2, PT, R26, c[0x0][0x178], !P2 ;  /* 0x00005e001a007a0c */ /* 0x000fc60005741270 */
[----:B------:R-:W-:Y:S01]  /*920c0*/  IMAD.WIDE R16, R21, 0x2, R4 ;  /* 0x0000000215107825 */ /* 0x000fe200078e0204 */
[----:B------:R0:W-:Y:S01]  /*920d0*/  @P3 STG.E.U16 [R18.64], R20 ;  /* 0x0000001412003986 */ /* 0x0001e2000c101506 */
[----:B------:R-:W-:-:S03]  /*920e0*/  ISETP.GE.AND P3, PT, R22, c[0x0][0x17c], PT ;  /* 0x00005f0016007a0c */ /* 0x000fc60003f66270 */
[----:B------:R1:W-:Y:S01]  /*920f0*/  @P6 STG.E.U16 [R16.64], R0 ;  /* 0x0000000010006986 */ /* 0x0003e2000c101506 */
[----:B0-----:R-:W-:-:S05]  /*92100*/  IMAD.WIDE R18, R3, 0x2, R6 ;  /* 0x0000000203127825 */ /* 0x001fca00078e0206 */
[----:B---3--:R0:W-:Y:S01]  /*92110*/  @P4 STG.E.U16 [R18.64], R24 ;  /* 0x0000001812004986 */ /* 0x0081e2000c101506 */
[----:B------:R-:W-:Y:S01]  /*92120*/  ISETP.LT.AND P4, PT, R27, c[0x0][0x178], !P3 ;  /* 0x00005e001b007a0c */ /* 0x000fe20005f81270 */
[C---:B-1----:R-:W-:Y:S01]  /*92130*/  IMAD.WIDE R16, R3.reuse, 0x2, R4 ;  /* 0x0000000203107825 */ /* 0x042fe200078e0204 */
[----:B------:R-:W-:Y:S02]  /*92140*/  ISETP.LT.AND P3, PT, R26, c[0x0][0x178], !P3 ;  /* 0x00005e001a007a0c */ /* 0x000fe40005f61270 */
[----:B------:R-:W-:Y:S02]  /*92150*/  PRMT R0, R24, 0x7632, R0 ;  /* 0x0000763218007816 */ /* 0x000fe40000000000 */
[----:B------:R1:W-:Y:S01]  /*92160*/  @P2 STG.E.U16 [R16.64], R25 ;  /* 0x0000001910002986 */ /* 0x0003e2000c101506 */
[----:B0-----:R-:W-:Y:S02]  /*92170*/  IADD3 R18, R3, c[0x0][0x198], RZ ;  /* 0x0000660003127a10 */ /* 0x001fe40007ffe0ff */
[----:B------:R-:W-:-:S02]  /*92180*/  PRMT R22, R25, 0x7632, R22 ;  /* 0x0000763219167816 */ /* 0x000fc40000000016 */
[C---:B------:R-:W-:Y:S01]  /*92190*/  IADD3 R3, R18.reuse, c[0x0][0x198], RZ ;  /* 0x0000660012037a10 */ /* 0x040fe20007ffe0ff */
[C---:B-1----:R-:W-:Y:S01]  /*921a0*/  IMAD.WIDE R16, R18.reuse, 0x2, R6 ;  /* 0x0000000212107825 */ /* 0x042fe200078e0206 */
[----:B------:R-:W2:Y:S03]  /*921b0*/  LDL.LU R25, [R1+0x13c] ;  /* 0x00013c0001197983 */ /* 0x000ea60000300800 */
[----:B------:R-:W-:Y:S01]  /*921c0*/  IMAD.WIDE R18, R18, 0x2, R4 ;  /* 0x0000000212127825 */ /* 0x000fe200078e0204 */
[----:B------:R-:W-:Y:S04]  /*921d0*/  @P4 STG.E.U16 [R16.64], R0 ;  /* 0x0000000010004986 */ /* 0x000fe8000c101506 */
[----:B------:R0:W-:Y:S04]  /*921e0*/  @P3 STG.E.U16 [R18.64], R22 ;  /* 0x0000001612003986 */ /* 0x0001e8000c101506 */
[----:B0-----:R-:W3:Y:S04]  /*921f0*/  LDL.LU R18, [R1+0x48c] ;  /* 0x00048c0001127983 */ /* 0x001ee80000300800 */
[----:B------:R-:W4:Y:S01]  /*92200*/  LDL.LU R19, [R1+0x34c] ;  /* 0x00034c0001137983 */ /* 0x000f220000300800 */
[----:B------:R-:W-:-:S04]  /*92210*/  IADD3 R20, R28, 0xfc, RZ ;  /* 0x000000fc1c147810 */ /* 0x000fc80007ffe0ff */
[----:B------:R-:W-:-:S04]  /*92220*/  ISETP.GE.AND P6, PT, R20, c[0x0][0x17c], PT ;  /* 0x00005f0014007a0c */ /* 0x000fc80003fc6270 */
[----:B------:R-:W-:Y:S02]  /*92230*/  ISETP.LT.AND P2, PT, R27, c[0x0][0x178], !P6 ;  /* 0x00005e001b007a0c */ /* 0x000fe40007741270 */
[----:B------:R-:W-:Y:S01]  /*92240*/  IADD3 R24, R28, 0xfd, RZ ;  /* 0x000000fd1c187810 */ /* 0x000fe20007ffe0ff */
[C---:B------:R-:W-:Y:S01]  /*92250*/  IMAD.WIDE R20, R3.reuse, 0x2, R6 ;  /* 0x0000000203147825 */ /* 0x040fe200078e0206 */
[----:B------:R-:W-:Y:S02]  /*92260*/  ISETP.LT.AND P6, PT, R26, c[0x0][0x178], !P6 ;  /* 0x00005e001a007a0c */ /* 0x000fe400077c1270 */
[----:B------:R-:W-:Y:S01]  /*92270*/  ISETP.GE.AND P4, PT, R24, c[0x0][0x17c], PT ;  /* 0x00005f0018007a0c */ /* 0x000fe20003f86270 */
[C---:B------:R-:W-:Y:S01]  /*92280*/  IMAD.WIDE R16, R3.reuse, 0x2, R4 ;  /* 0x0000000203107825 */ /* 0x040fe200078e0204 */
[----:B------:R-:W-:Y:S02]  /*92290*/  IADD3 R3, R3, c[0x0][0x198], RZ ;  /* 0x0000660003037a10 */ /* 0x000fe40007ffe0ff */
[----:B------:R-:W-:-:S04]  /*922a0*/  IADD3 R23, R28, 0xfe, RZ ;  /* 0x000000fe1c177810 */ /* 0x000fc80007ffe0ff */
[----:B------:R-:W-:Y:S02]  /*922b0*/  ISETP.GE.AND P3, PT, R23, c[0x0][0x17c], PT ;  /* 0x00005f0017007a0c */ /* 0x000fe40003f66270 */
[----:B------:R-:W2:Y:S04]  /*922c0*/  LDL.LU R23, [R1+0x410] ;  /* 0x0004100001177983 */ /* 0x000ea80000300800 */
[----:B------:R-:W2:Y:S04]  /*922d0*/  LDL.LU R22, [R1+0x3c0] ;  /* 0x0003c00001167983 */ /* 0x000ea80000300800 */
[----:B---3--:R0:W-:Y:S01]  /*922e0*/  @P2 STG.E.U16 [R20.64], R18 ;  /* 0x0000001214002986 */ /* 0x0081e2000c101506 */
[----:B------:R-:W-:-:S02]  /*922f0*/  ISETP.LT.AND P2, PT, R27, c[0x0][0x178], !P4 ;  /* 0x00005e001b007a0c */ /* 0x000fc40006741270 */
[----:B------:R-:W-:Y:S01]  /*92300*/  PRMT R0, R18, 0x7632, R0 ;  /* 0x0000763212007816 */ /* 0x000fe20000000000 */
[----:B----4-:R1:W-:Y:S01]  /*92310*/  @P6 STG.E.U16 [R16.64], R19 ;  /* 0x0000001310006986 */ /* 0x0103e2000c101506 */
[----:B0-----:R-:W-:Y:S01]  /*92320*/  IADD3 R21, R28, 0xff, RZ ;  /* 0x000000ff1c157810 */ /* 0x001fe20007ffe0ff */
[----:B-1----:R-:W-:-:S08]  /*92330*/  IMAD.WIDE R16, R3, 0x2, R6 ;  /* 0x0000000203107825 */ /* 0x002fd000078e0206 */
[----:B------:R0:W-:Y:S01]  /*92340*/  @P2 STG.E.U16 [R16.64], R0 ;  /* 0x0000000010002986 */ /* 0x0001e2000c101506 */
[----:B------:R-:W-:-:S03]  /*92350*/  ISETP.GE.AND P2, PT, R21, c[0x0][0x17c], PT ;  /* 0x00005f0015007a0c */ /* 0x000fc60003f46270 */
[----:B------:R-:W3:Y:S01]  /*92360*/  LDL.LU R21, [R1+0x47c] ;  /* 0x00047c0001157983 */ /* 0x000ee20000300800 */
[C---:B------:R-:W-:Y:S02]  /*92370*/  ISETP.LT.AND P4, PT, R26.reuse, c[0x0][0x178], !P4 ;  /* 0x00005e001a007a0c */ /* 0x040fe40006781270 */
[----:B------:R-:W-:Y:S02]  /*92380*/  ISETP.LT.AND P6, PT, R27, c[0x0][0x178], !P3 ;  /* 0x00005e001b007a0c */ /* 0x000fe40005fc1270 */
[----:B------:R-:W-:Y:S01]  /*92390*/  PRMT R20, R19, 0x7632, R20 ;  /* 0x0000763213147816 */ /* 0x000fe20000000014 */
[C---:B------:R-:W-:Y:S01]  /*923a0*/  IMAD.WIDE R18, R3.reuse, 0x2, R4 ;  /* 0x0000000203127825 */ /* 0x040fe200078e0204 */
[----:B------:R-:W-:Y:S02]  /*923b0*/  IADD3 R3, R3, c[0x0][0x198], RZ ;  /* 0x0000660003037a10 */ /* 0x000fe40007ffe0ff */
[----:B------:R-:W-:-:S03]  /*923c0*/  ISETP.LT.AND P3, PT, R26, c[0x0][0x178], !P3 ;  /* 0x00005e001a007a0c */ /* 0x000fc60005f61270 */
[----:B0-----:R-:W-:Y:S01]  /*923d0*/  IMAD.WIDE R16, R3, 0x2, R6 ;  /* 0x0000000203107825 */ /* 0x001fe200078e0206 */
[----:B------:R-:W-:Y:S01]  /*923e0*/  IADD3 R0, R28, 0x100, RZ ;  /* 0x000001001c007810 */ /* 0x000fe20007ffe0ff */
[----:B------:R0:W-:Y:S01]  /*923f0*/  @P4 STG.E.U16 [R18.64], R20 ;  /* 0x0000001412004986 */ /* 0x0001e2000c101506 */
[----:B------:R-:W-:Y:S02]  /*92400*/  ISETP.LT.AND P4, PT, R27, c[0x0][0x178], !P2 ;  /* 0x00005e001b007a0c */ /* 0x000fe40005781270 */
[----:B------:R-:W-:Y:S01]  /*92410*/  ISETP.LT.AND P2, PT, R26, c[0x0][0x178], !P2 ;  /* 0x00005e001a007a0c */ /* 0x000fe20005741270 */
[C---:B0-----:R-:W-:Y:S01]  /*92420*/  IMAD.WIDE R18, R3.reuse, 0x2, R4 ;  /* 0x0000000203127825 */ /* 0x041fe200078e0204 */
[----:B------:R-:W-:Y:S02]  /*92430*/  IADD3 R3, R3, c[0x0][0x198], RZ ;  /* 0x0000660003037a10 */ /* 0x000fe40007ffe0ff */
[----:B--2---:R-:W-:Y:S01]  /*92440*/  PRMT R20, R25, 0x7632, R20 ;  /* 0x0000763219147816 */ /* 0x004fe20000000014 */
[----:B---3--:R0:W-:Y:S01]  /*92450*/  @P6 STG.E.U16 [R16.64], R21 ;  /* 0x0000001510006986 */ /* 0x0081e2000c101506 */
        /* <DEDUP_REMOVED lines=8> */
[----:B------:R-:W-:Y:S02]  /*924e0*/  ISETP.LT.AND P6, PT, R26, c[0x0][0x178], !P6 ;  /* 0x00005e001a007a0c */ /* 0x000fe400077c1270 */
[----:B------:R-:W-:Y:S01]  /*924f0*/  ISETP.LT.AND P4, PT, R27, c[0x0][0x178], !P5 ;  /* 0x00005e001b007a0c */ /* 0x000fe20006f81270 */
[----:B------:R1:W-:Y:S04]  /*92500*/  @P2 STG.E.U16 [R18.64], R20 ;  /* 0x0000001412002986 */ /* 0x0003e8000c101506 */
[----:B------:R-:W2:Y:S01]  /*92510*/  LDL.LU R25, [R1+0x3e0] ;  /* 0x0003e00001197983 */ /* 0x000ea20000300800 */
[----:B0-----:R-:W-:Y:S01]  /*92520*/  IMAD.WIDE R16, R3, 0x2, R6 ;  /* 0x0000000203107825 */ /* 0x001fe200078e0206 */
[----:B------:R-:W-:-:S02]  /*92530*/  IADD3 R0, R28, 0x106, RZ ;  /* 0x000001061c007810 */ /* 0x000fc40007ffe0ff */
        /* <DEDUP_REMOVED lines=31> */
[----:B------:R-:W-:Y:S02]  /*92730*/  IADD3 R23, R28, 0x104, RZ ;  /* 0x000001041c177810 */ /* 0x000fe40007ffe0ff */
[----:B------:R-:W-:-:S02]  /*92740*/  ISETP.LT.AND P4, PT, R26, c[0x0][0x178], !P4 ;  /* 0x00005e001a007a0c */ /* 0x000fc40006781270 */
[----:B------:R-:W-:Y:S02]  /*92750*/  ISETP.GE.AND P5, PT, R23, c[0x0][0x17c], PT ;  /* 0x00005f0017007a0c */ /* 0x000fe40003fa6270 */
[----:B------:R-:W-:Y:S02]  /*92760*/  PRMT R24, R25, 0x7632, R24 ;  /* 0x0000763219187816 */ /* 0x000fe40000000018 */
[----:B------:R-:W-:Y:S02]  /*92770*/  ISETP.LT.AND P6, PT, R27, c[0x0][0x178], !P5 ;  /* 0x00005e001b007a0c */ /* 0x000fe40006fc1270 */
[----:B------:R-:W-:Y:S02]  /*92780*/  IADD3 R25, R28, 0x105, RZ ;  /* 0x000001051c197810 */ /* 0x000fe40007ffe0ff */
[----:B------:R-:W-:Y:S02]  /*92790*/  ISETP.LT.AND P5, PT, R26, c[0x0][0x178], !P5 ;  /* 0x00005e001a007a0c */ /* 0x000fe40006fa1270 */
[C---:B------:R-:W-:Y:S01]  /*927a0*/  IADD3 R0, R18.reuse, c[0x0][0x198], RZ ;  /* 0x0000660012007a10 */ /* 0x040fe20007ffe0ff */
[----:B------:R-:W-:Y:S01]  /*927b0*/  IMAD.WIDE R18, R18, 0x2, R4 ;  /* 0x0000000212127825 */ /* 0x000fe200078e0204 */
[----:B------:R-:W-:-:S02]  /*927c0*/  ISETP.GE.AND P3, PT, R25, c[0x0][0x17c], PT ;  /* 0x00005f0019007a0c */ /* 0x000fc40003f66270 */
[----:B------:R-:W4:Y:S01]  /*927d0*/  LDL.LU R25, [R1+0x400] ;  /* 0x0004000001197983 */ /* 0x000f220000300800 */
[----:B------:R-:W-:-:S03]  /*927e0*/  IMAD.WIDE R20, R0, 0x2, R6 ;  /* 0x0000000200147825 */ /* 0x000fc600078e0206 */
[----:B------:R0:W-:Y:S01]  /*927f0*/  @P4 STG.E.U16 [R18.64], R24 ;  /* 0x0000001812004986 */ /* 0x0001e2000c101506 */
[----:B------:R-:W-:Y:S01]  /*92800*/  ISETP.LT.AND P4, PT, R27, c[0x0][0x178], !P3 ;  /* 0x00005e001b007a0c */ /* 0x000fe20005f81270 */
[----:B------:R-:W-:Y:S01]  /*92810*/  IMAD.WIDE R22, R0, 0x2, R4 ;  /* 0x0000000200167825 */ /* 0x000fe200078e0204 */
[----:B------:R-:W-:Y:S02]  /*92820*/  ISETP.LT.AND P3, PT, R26, c[0x0][0x178], !P3 ;  /* 0x00005e001a007a0c */ /* 0x000fe40005f61270 */
[----:B0-----:R-:W-:Y:S01]  /*92830*/  IADD3 R18, R0, c[0x0][0x198], RZ ;  /* 0x0000660000127a10 */ /* 0x001fe20007ffe0ff */
[----:B--2---:R-:W-:Y:S01]  /*92840*/  @P6 STG.E.U16 [R20.64], R16 ;  /* 0x0000001014006986 */ /* 0x004fe2000c101506 */
[----:B------:R-:W-:-:S03]  /*92850*/  PRMT R3, R16, 0x7632, R3 ;  /* 0x0000763210037816 */ /* 0x000fc60000000003 */
[----:B---3--:R0:W-:Y:S02]  /*92860*/  @P5 STG.E.U16 [R22.64], R17 ;  /* 0x0000001116005986 */ /* 0x0081e4000c101506 */
[----:B0-----:R-:W-:Y:S01]  /*92870*/  PRMT R22, R17, 0x7632, R22 ;  /* 0x0000763211167816 */ /* 0x001fe20000000016 */
[C---:B------:R-:W-:Y:S01]  /*92880*/  IMAD.WIDE R16, R18.reuse, 0x2, R6 ;  /* 0x0000000212107825 */ /* 0x040fe200078e0206 */
[----:B------:R-:W-:-:S03]  /*92890*/  IADD3 R23, R18, c[0x0][0x198], RZ ;  /* 0x0000660012177a10 */ /* 0x000fc60007ffe0ff */
[----:B------:R-:W-:Y:S01]  /*928a0*/  IMAD.WIDE R18, R18, 0x2, R4 ;  /* 0x0000000212127825 */ /* 0x000fe200078e0204 */
        /* <DEDUP_REMOVED lines=84> */
[----:B0-----:R-:W2:Y:S01]  /*92df0*/  LDL.LU R17, [R1+0x550] ;  /* 0x0005500001117983 */ /* 0x001ea20000300800 */
[----:B------:R-:W-:-:S04]  /*92e00*/  IADD3 R23, R28, 0x10e, RZ ;  /* 0x0000010e1c177810 */ /* 0x000fc80007ffe0ff */
[----:B------:R-:W-:Y:S02]  /*92e10*/  ISETP.GE.AND P2, PT, R23, c[0x0][0x17c], PT ;  /* 0x00005f0017007a0c */ /* 0x000fe40003f46270 */
[C---:B------:R-:W-:Y:S02]  /*92e20*/  ISETP.LT.AND P5, PT, R26.reuse, c[0x0][0x178], !P5 ;  /* 0x00005e001a007a0c */ /* 0x040fe40006fa1270 */
[----:B------:R-:W-:Y:S02]  /*92e30*/  ISETP.LT.AND P6, PT, R27, c[0x0][0x178], !P2 ;  /* 0x00005e001b007a0c */ /* 0x000fe400057c1270 */
[----:B------:R-:W-:Y:S02]  /*92e40*/  ISETP.LT.AND P2, PT, R26, c[0x0][0x178], !P2 ;  /* 0x00005e001a007a0c */ /* 0x000fe40005741270 */
[C---:B------:R-:W-:Y:S01]  /*92e50*/  IADD3 R3, R18.reuse, c[0x0][0x198], RZ ;  /* 0x0000660012037a10 */ /* 0x040fe20007ffe0ff */
[----:B------:R-:W-:Y:S01]  /*92e60*/  IMAD.WIDE R18, R18, 0x2, R4 ;  /* 0x0000000212127825 */ /* 0x000fe200078e0204 */
[----:B------:R-:W-:-:S03]  /*92e70*/  PRMT R24, R25, 0x7632, R24 ;  /* 0x0000763219187816 */ /* 0x000fc60000000018 */
[----:B------:R-:W-:-:S04]  /*92e80*/  IMAD.WIDE R20, R3, 0x2, R6 ;  /* 0x0000000203147825 */ /* 0x000fc800078e0206 */
[----:B------:R-:W-:Y:S01]  /*92e90*/  IMAD.WIDE R22, R3, 0x2, R4 ;  /* 0x0000000203167825 */ /* 0x000fe200078e0204 */
[----:B------:R0:W-:Y:S01]  /*92ea0*/  @P5 STG.E.U16 [R18.64], R24 ;  /* 0x0000001812005986 */ /* 0x0001e2000c101506 */
[----:B------:R-:W-:-:S04]  /*92eb0*/  IADD3 R25, R28, 0x10f, RZ ;  /* 0x0000010f1c197810 */ /* 0x000fc80007ffe0ff */
[----:B------:R-:W-:Y:S01]  /*92ec0*/  ISETP.GE.AND P3, PT, R25, c[0x0][0x17c], PT ;  /* 0x00005f0019007a0c */ /* 0x000fe20003f66270 */
[----:B0-----:R-:W3:Y:S03]  /*92ed0*/  LDL.LU R24, [R1+0x4f0] ;  /* 0x0004f00001187983 */ /* 0x001ee60000300800 */
[----:B------:R-:W-:Y:S02]  /*92ee0*/  ISETP.LT.AND P5, PT, R27, c[0x0][0x178], !P3 ;  /* 0x00005e001b007a0c */ /* 0x000fe40005fa1270 */
[----:B------:R-:W-:Y:S01]  /*92ef0*/  IADD3 R18, R3, c[0x0][0x198], RZ ;  /* 0x0000660003127a10 */ /* 0x000fe20007ffe0ff */
[----:B--2---:R-:W-:Y:S04]  /*92f00*/  @P6 STG.E.U16 [R20.64], R17 ;  /* 0x0000001114006986 */ /* 0x004fe8000c101506 */
[----:B------:R0:W-:Y:S04]  /*92f10*/  @P2 STG.E.U16 [R22.64], R12 ;  /* 0x0000000c16002986 */ /* 0x0001e8000c101506 */
[----:B0-----:R-:W2:Y:S01]  /*92f20*/  LDL.LU R23, [R1+0x560] ;  /* 0x0005600001177983 */ /* 0x001ea20000300800 */
[----:B------:R-:W-:Y:S01]  /*92f30*/  PRMT R0, R17, 0x7632, R0 ;  /* 0x0000763211007816 */ /* 0x000fe20000000000 */
[----:B------:R-:W-:Y:S01]  /*92f40*/  IMAD.WIDE R16, R18, 0x2, R6 ;  /* 0x0000000212107825 */ /* 0x000fe200078e0206 */
[----:B------:R-:W-:Y:S01]  /*92f50*/  IADD3 R22, R28, 0x111, RZ ;  /* 0x000001111c167810 */ /* 0x000fe20007ffe0ff */
[----:B------:R-:W4:Y:S04]  /*92f60*/  LDL.LU R25, [R1+0x490] ;  /* 0x0004900001197983 */ /* 0x000f280000300800 */
[----:B------:R0:W-:Y:S01]  /*92f70*/  @P5 STG.E.U16 [R16.64], R0 ;  /* 0x0000000010005986 */ /* 0x0001e2000c101506 */
[----:B------:R-:W-:-:S03]  /*92f80*/  ISETP.GE.AND P5, PT, R22, c[0x0][0x17c], PT ;  /* 0x00005f0016007a0c */ /* 0x000fc60003fa6270 */
[----:B------:R-:W4:Y:S01]  /*92f90*/  LDL.LU R22, [R1+0x570] ;  /* 0x0005700001167983 */ /* 0x000f220000300800 */
[C---:B------:R-:W-:Y:S02]  /*92fa0*/  ISETP.LT.AND P3, PT, R26.reuse, c[0x0][0x178], !P3 ;  /* 0x00005e001a007a0c */ /* 0x040fe40005f61270 */
[----:B------:R-:W-:Y:S02]  /*92fb0*/  ISETP.LT.AND P6, PT, R27, c[0x0][0x178], !P4 ;  /* 0x00005e001b007a0c */ /* 0x000fe400067c1270 */
[----:B------:R-:W-:Y:S02]  /*92fc0*/  ISETP.LT.AND P4, PT, R26, c[0x0][0x178], !P4 ;  /* 0x00005e001a007a0c */ /* 0x000fe40006781270 */
[----:B------:R-:W-:Y:S02]  /*92fd0*/  IADD3 R20, R28, 0x115, RZ ;  /* 0x000001151c147810 */ /* 0x000fe40007ffe0ff */
[C---:B------:R-:W-:Y:S01]  /*92fe0*/  IADD3 R3, R18.reuse, c[0x0][0x198], RZ ;  /* 0x0000660012037a10 */ /* 0x040fe20007ffe0ff */
[----:B------:R-:W-:Y:S01]  /*92ff0*/  IMAD.WIDE R18, R18, 0x2, R4 ;  /* 0x0000000212127825 */ /* 0x000fe200078e0204 */
[----:B------:R-:W-:-:S02]  /*93000*/  PRMT R12, R12, 0x7632, R12 ;  /* 0x000076320c0c7816 */ /* 0x000fc4000000000c */
[----:B------:R-:W-:Y:S01]  /*93010*/  ISETP.GE.AND P2, PT, R20, c[0x0][0x17c], PT ;  /* 0x00005f0014007a0c */ /* 0x000fe20003f46270 */
[C---:B------:R-:W-:Y:S01]  /*93020*/  IMAD.WIDE R20, R3.reuse, 0x2, R6 ;  /* 0x0000000203147825 */ /* 0x040fe200078e0206 */
[----:B0-----:R-:W-:Y:S01]  /*93030*/  IADD3 R0, R28, 0x112, RZ ;  /* 0x000001121c007810 */ /* 0x001fe20007ffe0ff */
[----:B------:R3:W-:Y:S02]  /*93040*/  @P3 STG.E.U16 [R18.64], R12 ;  /* 0x0000000c12003986 */ /* 0x0007e4000c101506 */
[C---:B------:R-:W-:Y:S01]  /*93050*/  IMAD.WIDE R16, R3.reuse, 0x2, R4 ;  /* 0x0000000203107825 */ /* 0x040fe200078e0204 */
[----:B------:R-:W-:Y:S02]  /*93060*/  ISETP.GE.AND P3, PT, R0, c[0x0][0x17c], PT ;  /* 0x00005f0000007a0c */ /* 0x000fe40003f66270 */
[----:B------:R-:W-:Y:S02]  /*93070*/  IADD3 R0, R3, c[0x0][0x198], RZ ;  /* 0x0000660003007a10 */ /* 0x000fe40007ffe0ff */
[----:B---3--:R-:W-:-:S03]  /*93080*/  PRMT R12, R24, 0x7632, R12 ;  /* 0x00007632180c7816 */ /* 0x008fc6000000000c */
[----:B------:R-:W-:Y:S01]  /*93090*/  IMAD.WIDE R18, R0, 0x2, R6 ;  /* 0x0000000200127825 */ /* 0x000fe200078e0206 */
[----:B--2---:R-:W-:Y:S01]  /*930a0*/  @P6 STG.E.U16 [R20.64], R23 ;  /* 0x0000001714006986 */ /* 0x004fe2000c101506 */
[----:B------:R-:W-:Y:S02]  /*930b0*/  ISETP.LT.AND P6, PT, R27, c[0x0][0x178], !P5 ;  /* 0x00005e001b007a0c */ /* 0x000fe40006fc1270 */
[C---:B------:R-:W-:Y:S01]  /*930c0*/  ISETP.LT.AND P5, PT, R26.reuse, c[0x0][0x178], !P5 ;  /* 0x00005e001a007a0c */ /* 0x040fe20006fa1270 */
[----:B------:R0:W-:Y:S01]  /*930d0*/  @P4 STG.E.U16 [R16.64], R24 ;  /* 0x0000001810004986 */ /* 0x0001e2000c101506 */
[----:B------:R-:W-:Y:S02]  /*930e0*/  PRMT R3, R23, 0x7632, R3 ;  /* 0x0000763217037816 */ /* 0x000fe40000000003 */
[----:B------:R-:W-:Y:S02]  /*930f0*/  ISETP.LT.AND P4, PT, R27, c[0x0][0x178], !P3 ;  /* 0x00005e001b007a0c */ /* 0x000fe40005f81270 */
[----:B------:R-:W-:Y:S01]  /*93100*/  ISETP.LT.AND P3, PT, R26, c[0x0][0x178], !P3 ;  /* 0x00005e001a007a0c */ /* 0x000fe20005f61270 */
[----:B0-----:R-:W2:Y:S01]  /*93110*/  LDL.LU R24, [R1+0x580] ;  /* 0x0005800001187983 */ /* 0x001ea20000300800 */
[C---:B------:R-:W-:Y:S01]  /*93120*/  IMAD.WIDE R16, R0.reuse, 0x2, R4 ;  /* 0x0000000200107825 */ /* 0x040fe200078e0204 */
[----:B------:R-:W-:-:S02]  /*93130*/  IADD3 R0, R0, c[0x0][0x198], RZ ;  /* 0x0000660000007a10 */ /* 0x000fc40007ffe0ff */
[----:B------:R-:W3:Y:S04]  /*93140*/  LDL.LU R23, [R1+0x360] ;  /* 0x0003600001177983 */ /* 0x000ee80000300800 */
[----:B------:R0:W-:Y:S04]  /*93150*/  @P6 STG.E.U16 [R18.64], R3 ;  /* 0x0000000312006986 */ /* 0x0001e8000c101506 */
[----:B------:R1:W-:Y:S01]  /*93160*/  @P5 STG.E.U16 [R16.64], R12 ;  /* 0x0000000c10005986 */ /* 0x0003e2000c101506 */
[----:B0-----:R-:W-:-:S04]  /*93170*/  IMAD.WIDE R18, R0, 0x2, R4 ;  /* 0x0000000200127825 */ /* 0x001fc800078e0204 */
[----:B-1----:R-:W-:Y:S01]  /*93180*/  IMAD.WIDE R16, R0, 0x2, R6 ;  /* 0x0000000200107825 */ /* 0x002fe200078e0206 */
[----:B----4-:R-:W-:-:S04]  /*93190*/  PRMT R12, R25, 0x7632, R12 ;  /* 0x00007632190c7816 */ /* 0x010fc8000000000c */
[----:B------:R-:W-:Y:S04]  /*931a0*/  @P4 STG.E.U16 [R16.64], R22 ;  /* 0x0000001610004986 */ /* 0x000fe8000c101506 */
[----:B------:R0:W-:Y:S04]  /*931b0*/  @P3 STG.E.U16 [R18.64], R25 ;  /* 0x0000001912003986 */ /* 0x0001e8000c101506 */
[----:B0-----:R-:W4:Y:S01]  /*931c0*/  LDL.LU R25, [R1+0x590] ;  /* 0x0005900001197983 */ /* 0x001f220000300800 */
[----:B------:R-:W-:-:S04]  /*931d0*/  IADD3 R20, R28, 0x113, RZ ;  /* 0x000001131c147810 */ /* 0x000fc80007ffe0ff */
[----:B------:R-:W-:Y:S02]  /*931e0*/  ISETP.GE.AND P6, PT, R20, c[0x0][0x17c], PT ;  /* 0x00005f0014007a0c */ /* 0x000fe40003fc6270 */
[----:B------:R-:W-:Y:S02]  /*931f0*/  IADD3 R3, R28, 0x114, RZ ;  /* 0x000001141c037810 */ /* 0x000fe40007ffe0ff */
[----:B------:R-:W-:Y:S02]  /*93200*/  ISETP.LT.AND P5, PT, R27, c[0x0][0x178], !P6 ;  /* 0x00005e001b007a0c */ /* 0x000fe400077a1270 */
[----:B------:R-:W-:Y:S02]  /*93210*/  ISETP.LT.AND P6, PT, R26, c[0x0][0x178], !P6 ;  /* 0x00005e001a007a0c */ /* 0x000fe400077c1270 */
[----:B------:R-:W-:Y:S02]  /*93220*/  IADD3 R0, R0, c[0x0][0x198], RZ ;  /* 0x0000660000007a10 */ /* 0x000fe40007ffe0ff */
[----:B------:R-:W-:-:S02]  /*93230*/  ISETP.GE.AND P4, PT, R3, c[0x0][0x17c], PT ;  /* 0x00005f0003007a0c */ /* 0x000fc40003f86270 */
[----:B------:R-:W-:Y:S01]  /*93240*/  PRMT R3, R22, 0x7632, R3 ;  /* 0x0000763216037816 */ /* 0x000fe20000000003 */
[----:B------:R-:W-:Y:S01]  /*93250*/  IMAD.WIDE R16, R0, 0x2, R6 ;  /* 0x0000000200107825 */ /* 0x000fe200078e0206 */
[----:B------:R-:W-:-:S03]  /*93260*/  ISETP.LT.AND P3, PT, R27, c[0x0][0x178], !P4 ;  /* 0x00005e001b007a0c */ /* 0x000fc60006761270 */
[C---:B------:R-:W-:Y:S01]  /*93270*/  IMAD.WIDE R18, R0.reuse, 0x2, R4 ;  /* 0x0000000200127825 */ /* 0x040fe200078e0204 */
[----:B------:R-:W-:Y:S01]  /*93280*/  IADD3 R0, R0, c[0x0][0x198], RZ ;  /* 0x0000660000007a10 */ /* 0x000fe20007ffe0ff */
[----:B------:R0:W-:Y:S01]  /*93290*/  @P5 STG.E.U16 [R16.64], R3 ;  /* 0x0000000310005986 */ /* 0x0001e2000c101506 */
[----:B------:R-:W-:-:S03]  /*932a0*/  ISETP.LT.AND P4, PT, R26, c[0x0][0x178], !P4 ;  /* 0x00005e001a007a0c */ /* 0x000fc60006781270 */
[----:B------:R1:W-:Y:S01]  /*932b0*/  @P6 STG.E.U16 [R18.64], R12 ;  /* 0x0000000c12006986 */ /* 0x0003e2000c101506 */
[----:B------:R-:W-:Y:S02]  /*932c0*/  ISETP.LT.AND P6, PT, R27, c[0x0][0x178], !P2 ;  /* 0x00005e001b007a0c */ /* 0x000fe400057c1270 */
[----:B------:R-:W-:Y:S02]  /*932d0*/  IADD3 R20, R0, c[0x0][0x198], RZ ;  /* 0x0000660000147a10 */ /* 0x000fe40007ffe0ff */
[----:B0-----:R-:W-:Y:S01]  /*932e0*/  IADD3 R3, R28, 0x11a, RZ ;  /* 0x0000011a1c037810 */ /* 0x001fe20007ffe0ff */
[----:B------:R-:W-:-:S03]  /*932f0*/  IMAD.WIDE R16, R0, 0x2, R6 ;  /* 0x0000000200107825 */ /* 0x000fc600078e0206 */
[----:B------:R-:W-:Y:S02]  /*93300*/  ISETP.GE.AND P5, PT, R3, c[0x0][0x17c], PT ;  /* 0x00005f0003007a0c */ /* 0x000fe40003fa6270 */
[----:B------:R-:W-:Y:S01]  /*93310*/  IADD3 R3, R28, 0x116, RZ ;  /* 0x000001161c037810 */ /* 0x000fe20007ffe0ff */
[----:B-1----:R-:W-:Y:S01]  /*93320*/  IMAD.WIDE R18, R20, 0x2, R6 ;  /* 0x0000000214127825 */ /* 0x002fe200078e0206 */
[----:B------:R-:W-:Y:S02]  /*93330*/  ISETP.LT.AND P2, PT, R26, c[0x0][0x178], !P2 ;  /* 0x00005e001a007a0c */ /* 0x000fe40005741270 */
[----:B------:R-:W-:Y:S01]  /*93340*/  IADD3 R12, R28, 0x117, RZ ;  /* 0x000001171c0c7810 */ /* 0x000fe20007ffe0ff */
[----:B--2---:R0:W-:Y:S01]  /*93350*/  @P3 STG.E.U16 [R16.64], R24 ;  /* 0x0000001810003986 */ /* 0x0041e2000c101506 */
[----:B------:R-:W-:Y:S01]  /*93360*/  ISETP.GE.AND P3, PT, R3, c[0x0][0x17c], PT ;  /* 0x00005f0003007a0c */ /* 0x000fe20003f66270 */
[----:B0-----:R-:W-:Y:S01]  /*93370*/  IMAD.WIDE R16, R0, 0x2, R4 ;  /* 0x0000000200107825 */ /* 0x001fe200078e0204 */
[----:B------:R-:W-:-:S02]  /*93380*/  PRMT R0, R24, 0x7632, R0 ;  /* 0x0000763218007816 */ /* 0x000fc40000000000 */
[----:B---3--:R-:W-:Y:S01]  /*93390*/  PRMT R3, R23, 0x7632, R3 ;  /* 0x0000763217037816 */ /* 0x008fe20000000003 */
[----:B------:R-:W2:Y:S04]  /*933a0*/  LDL.LU R24, [R1+0x4d0] ;  /* 0x0004d00001187983 */ /* 0x000ea80000300800 */
[----:B------:R0:W-:Y:S01]  /*933b0*/  @P4 STG.E.U16 [R16.64], R23 ;  /* 0x0000001710004986 */ /* 0x0001e2000c101506 */
[----:B------:R-:W-:Y:S02]  /*933c0*/  ISETP.LT.AND P4, PT, R27, c[0x0][0x178], !P3 ;  /* 0x00005e001b007a0c */ /* 0x000fe40005f81270 */
[----:B------:R-:W-:Y:S01]  /*933d0*/  ISETP.LT.AND P3, PT, R26, c[0x0][0x178], !P3 ;  /* 0x00005e001a007a0c */ /* 0x000fe20005f61270 */
[----:B------:R1:W-:Y:S01]  /*933e0*/  @P6 STG.E.U16 [R18.64], R0 ;  /* 0x0000000012006986 */ /* 0x0003e2000c101506 */
[----:B------:R-:W-:Y:S01]  /*933f0*/  ISETP.GE.AND P6, PT, R12, c[0x0][0x17c], PT ;  /* 0x00005f000c007a0c */ /* 0x000fe20003fc6270 */
[C---:B0-----:R-:W-:Y:S01]  /*93400*/  IMAD.WIDE R16, R20.reuse, 0x2, R4 ;  /* 0x0000000214107825 */ /* 0x041fe200078e0204 */
[----:B-1----:R-:W-:-:S04]  /*93410*/  IADD3 R0, R20, c[0x0][0x198], RZ ;  /* 0x0000660014007a10 */ /* 0x002fc80007ffe0ff */
[----:B------:R0:W-:Y:S01]  /*93420*/  @P2 STG.E.U16 [R16.64], R3 ;  /* 0x0000000310002986 */ /* 0x0001e2000c101506 */
[----:B------:R-:W-:-:S04]  /*93430*/  IMAD.WIDE R18, R0, 0x2, R6 ;  /* 0x0000000200127825 */ /* 0x000fc800078e0206 */
[C---:B------:R-:W-:Y:S01]  /*93440*/  IMAD.WIDE R20, R0.reuse, 0x2, R4 ;  /* 0x0000000200147825 */ /* 0x040fe200078e0204 */
[----:B----4-:R1:W-:Y:S04]  /*93450*/  @P4 STG.E.U16 [R18.64], R25 ;  /* 0x0000001912004986 */ /* 0x0103e8000c101506 */
[----:B------:R-:W-:Y:S01]  /*93460*/  @P3 STG.E.U16 [R20.64], R8 ;  /* 0x0000000814003986 */ /* 0x000fe2000c101506 */
[----:B------:R-:W-:Y:S02]  /*93470*/  ISETP.LT.AND P3, PT, R27, c[0x0][0x178], !P6 ;  /* 0x00005e001b007a0c */ /* 0x000fe40007761270 */
[----:B0-----:R-:W-:Y:S02]  /*93480*/  PRMT R3, R25, 0x7632, R3 ;  /* 0x0000763219037816 */ /* 0x001fe40000000003 */
[----:B-1----:R-:W-:Y:S01]  /*93490*/  IADD3 R18, R0, c[0x0][0x198], RZ ;  /* 0x0000660000127a10 */ /* 0x002fe20007ffe0ff */
[----:B------:R-:W3:Y:S04]  /*934a0*/  LDL.LU R25, [R1+0x3f0] ;  /* 0x0003f00001197983 */ /* 0x000ee80000300800 */
[----:B------:R-:W-:-:S05]  /*934b0*/  IMAD.WIDE R16, R18, 0x2, R6 ;  /* 0x0000000212107825 */ /* 0x000fca00078e0206 */
[----:B------:R0:W-:Y:S04]  /*934c0*/  @P3 STG.E.U16 [R16.64], R3 ;  /* 0x0000000310003986 */ /* 0x0001e8000c101506 */
[----:B0-----:R-:W4:Y:S01]  /*934d0*/  LDL.LU R17, [R1+0x5c0] ;  /* 0x0005c00001117983 */ /* 0x001f220000300800 */
        /* <DEDUP_REMOVED lines=10> */
[----:B------:R2:W-:Y:S02]  /*93580*/  @P6 STG.E.U16 [R18.64], R8 ;  /* 0x0000000812006986 */ /* 0x0005e4000c101506 */
[----:B--2---:R-:W-:Y:S02]  /*93590*/  PRMT R8, R24, 0x7632, R8 ;  /* 0x0000763218087816 */ /* 0x004fe40000000008 */
[----:B----4-:R-:W-:Y:S04]  /*935a0*/  @P4 STG.E.U16 [R20.64], R17 ;  /* 0x0000001114004986 */ /* 0x010fe8000c101506 */
[----:B------:R0:W-:Y:S04]  /*935b0*/  @P2 STG.E.U16 [R22.64], R24 ;  /* 0x0000001816002986 */ /* 0x0001e8000c101506 */
[----:B0-----:R-:W2:Y:S04]  /*935c0*/  LDL.LU R22, [R1+0x5b0] ;  /* 0x0005b00001167983 */ /* 0x001ea80000300800 */
[----:B------:R-:W4:Y:S04]  /*935d0*/  LDL.LU R23, [R1+0x5a0] ;  /* 0x0005a00001177983 */ /* 0x000f280000300800 */
[----:B------:R-:W4:Y:S01]  /*935e0*/  LDL.LU R24, [R1+0x520] ;  /* 0x0005200001187983 */ /* 0x000f220000300800 */
[----:B------:R-:W-:-:S04]  /*935f0*/  IADD3 R12, R28, 0x119, RZ ;  /* 0x000001191c0c7810 */ /* 0x000fc80007ffe0ff */
[----:B------:R-:W-:-:S04]  /*93600*/  ISETP.GE.AND P3, PT, R12, c[0x0][0x17c], PT ;  /* 0x00005f000c007a0c */ /* 0x000fc80003f66270 */
[C---:B------:R-:W-:Y:S02]  /*93610*/  ISETP.LT.AND P4, PT, R27.reuse, c[0x0][0x178], !P3 ;  /* 0x00005e001b007a0c */ /* 0x040fe40005f81270 */
[----:B------:R-:W-:Y:S02]  /*93620*/  IADD3 R18, R0, c[0x0][0x198], RZ ;  /* 0x0000660000127a10 */ /* 0x000fe40007ffe0ff */
[C---:B------:R-:W-:Y:S02]  /*93630*/  ISETP.LT.AND P3, PT, R26.reuse, c[0x0][0x178], !P3 ;  /* 0x00005e001a007a0c */ /* 0x040fe40005f61270 */
[----:B------:R-:W-:Y:S02]  /*93640*/  ISETP.LT.AND P6, PT, R27, c[0x0][0x178], !P5 ;  /* 0x00005e001b007a0c */ /* 0x000fe40006fc1270 */
[----:B------:R-:W-:Y:S02]  /*93650*/  ISETP.LT.AND P5, PT, R26, c[0x0][0x178], !P5 ;  /* 0x00005e001a007a0c */ /* 0x000fe40006fa1270 */
[----:B------:R-:W-:Y:S01]  /*93660*/  PRMT R3, R17, 0x7632, R3 ;  /* 0x0000763211037816 */ /* 0x000fe20000000003 */
[----:B------:R-:W-:Y:S01]  /*93670*/  IMAD.WIDE R16, R18, 0x2, R6 ;  /* 0x0000000212107825 */ /* 0x000fe200078e0206 */
[----:B------:R-:W-:-:S02]  /*93680*/  IADD3 R20, R28, 0x11f, RZ ;  /* 0x0000011f1c147810 */ /* 0x000fc40007ffe0ff */
[C---:B------:R-:W-:Y:S01]  /*93690*/  IADD3 R0, R18.reuse, c[0x0][0x198], RZ ;  /* 0x0000660012007a10 */ /* 0x040fe20007ffe0ff */
[----:B------:R-:W-:Y:S01]  /*936a0*/  IMAD.WIDE R18, R18, 0x2, R4 ;  /* 0x0000000212127825 */ /* 0x000fe200078e0204 */
[----:B------:R-:W-:Y:S01]  /*936b0*/  IADD3 R12, R28, 0x11b, RZ ;  /* 0x0000011b1c0c7810 */ /* 0x000fe20007ffe0ff */
[----:B------:R0:W-:Y:S01]  /*936c0*/  @P4 STG.E.U16 [R16.64], R3 ;  /* 0x0000000310004986 */ /* 0x0001e2000c101506 */
[----:B------:R-:W-:Y:S01]  /*936d0*/  ISETP.GE.AND P2, PT, R20, c[0x0][0x17c], PT ;  /* 0x00005f0014007a0c */ /* 0x000fe20003f46270 */
[----:B------:R-:W-:Y:S01]  /*936e0*/  IMAD.WIDE R20, R0, 0x2, R6 ;  /* 0x0000000200147825 */ /* 0x000fe200078e0206 */
[----:B------:R-:W-:Y:S01]  /*936f0*/  ISETP.GE.AND P4, PT, R12, c[0x0][0x17c], PT ;  /* 0x00005f000c007a0c */ /* 0x000fe20003f86270 */
[----:B------:R3:W-:Y:S02]  /*93700*/  @P3 STG.E.U16 [R18.64], R8 ;  /* 0x0000000812003986 */ /* 0x0007e4000c101506 */
[----:B0-----:R-:W-:Y:S01]  /*93710*/  IMAD.WIDE R16, R0, 0x2, R4 ;  /* 0x0000000200107825 */ /* 0x001fe200078e0204 */
[----:B------:R-:W-:-:S02]  /*93720*/  IADD3 R3, R28, 0x11c, RZ ;  /* 0x0000011c1c037810 */ /* 0x000fc40007ffe0ff */
[----:B---3--:R-:W-:Y:S02]  /*93730*/  PRMT R8, R25, 0x7632, R8 ;  /* 0x0000763219087816 */ /* 0x008fe40000000008 */
[----:B------:R-:W-:Y:S02]  /*93740*/  ISETP.GE.AND P3, PT, R3, c[0x0][0x17c], PT ;  /* 0x00005f0003007a0c */ /* 0x000fe40003f66270 */
[----:B------:R-:W-:-:S05]  /*93750*/  IADD3 R0, R0, c[0x0][0x198], RZ ;  /* 0x0000660000007a10 */ /* 0x000fca0007ffe0ff */
[----:B------:R-:W-:Y:S01]  /*93760*/  IMAD.WIDE R18, R0, 0x2, R4 ;  /* 0x0000000200127825 */ /* 0x000fe200078e0204 */
[----:B--2---:R-:W-:Y:S01]  /*93770*/  @P6 STG.E.U16 [R20.64], R22 ;  /* 0x0000001614006986 */ /* 0x004fe2000c101506 */
[----:B------:R-:W-:-:S03]  /*93780*/  ISETP.LT.AND P6, PT, R27, c[0x0][0x178], !P4 ;  /* 0x00005e001b007a0c */ /* 0x000fc600067c1270 */
[----:B------:R0:W-:Y:S01]  /*93790*/  @P5 STG.E.U16 [R16.64], R25 ;  /* 0x0000001910005986 */ /* 0x0001e2000c101506 */
[----:B------:R-:W-:Y:S02]  /*937a0*/  ISETP.LT.AND P4, PT, R26, c[0x0][0x178], !P4 ;  /* 0x00005e001a007a0c */ /* 0x000fe40006781270 */
[----:B------:R-:W-:Y:S02]  /*937b0*/  PRMT R3, R22, 0x7632, R3 ;  /* 0x0000763216037816 */ /* 0x000fe40000000003 */
[----:B------:R-:W-:Y:S01]  /*937c0*/  ISETP.LT.AND P5, PT, R27, c[0x0][0x178], !P3 ;  /* 0x00005e001b007a0c */ /* 0x000fe20005fa1270 */
[----:B0-----:R-:W2:Y:S01]  /*937d0*/  LDL.LU R25, [R1+0x5d0] ;  /* 0x0005d00001197983 */ /* 0x001ea20000300800 */
[----:B------:R-:W-:Y:S01]  /*937e0*/  IMAD.WIDE R16, R0, 0x2, R6 ;  /* 0x0000000200107825 */ /* 0x000fe200078e0206 */
[----:B------:R-:W-:Y:S02]  /*937f0*/  ISETP.LT.AND P3, PT, R26, c[0x0][0x178], !P3 ;  /* 0x00005e001a007a0c */ /* 0x000fe40005f61270 */
[----:B------:R-:W3:Y:S01]  /*93800*/  LDL.LU R22, [R1+0x530] ;  /* 0x0005300001167983 */ /* 0x000ee20000300800 */
[----:B------:R-:W-:-:S03]  /*93810*/  IADD3 R0, R0, c[0x0][0x198], RZ ;  /* 0x0000660000007a10 */ /* 0x000fc60007ffe0ff */
[----:B------:R0:W-:Y:S04]  /*93820*/  @P6 STG.E.U16 [R16.64], R3 ;  /* 0x0000000310006986 */ /* 0x0001e8000c101506 */
[----:B------:R1:W-:Y:S01]  /*93830*/  @P4 STG.E.U16 [R18.64], R8 ;  /* 0x0000000812004986 */ /* 0x0003e2000c101506 */
[----:B0-----:R-:W-:Y:S01]  /*93840*/  IMAD.WIDE R16, R0, 0x2, R6 ;  /* 0x0000000200107825 */ /* 0x001fe200078e0206 */
[----:B------:R-:W-:-:S03]  /*93850*/  IADD3 R3, R28, 0x11e, RZ ;  /* 0x0000011e1c037810 */ /* 0x000fc60007ffe0ff */
[----:B-1----:R-:W-:Y:S01]  /*93860*/  IMAD.WIDE R18, R0, 0x2, R4 ;  /* 0x0000000200127825 */ /* 0x002fe200078e0204 */
[----:B----4-:R0:W-:Y:S01]  /*93870*/  @P5 STG.E.U16 [R16.64], R23 ;  /* 0x0000001710005986 */ /* 0x0101e2000c101506 */
[----:B------:R-:W-:Y:S02]  /*93880*/  ISETP.GE.AND P5, PT, R3, c[0x0][0x17c], PT ;  /* 0x00005f0003007a0c */ /* 0x000fe40003fa6270 */
[----:B------:R-:W-:Y:S01]  /*93890*/  PRMT R8, R23, 0x7632, R8 ;  /* 0x0000763217087816 */ /* 0x000fe20000000008 */
[----:B------:R1:W-:Y:S01]  /*938a0*/  @P3 STG.E.U16 [R18.64], R24 ;  /* 0x0000001812003986 */ /* 0x0003e2000c101506 */
[----:B------:R-:W-:-:S03]  /*938b0*/  PRMT R3, R24, 0x7632, R3 ;  /* 0x0000763218037816 */ /* 0x000fc60000000003 */
[----:B0-----:R-:W4:Y:S04]  /*938c0*/  LDL.LU R23, [R1+0x414] ;  /* 0x0004140001177983 */ /* 0x001f280000300800 */
[----:B-1----:R-:W4:Y:S01]  /*938d0*/  LDL.LU R24, [R1+0x3c4] ;  /* 0x0003c40001187983 */ /* 0x002f220000300800 */
        /* <DEDUP_REMOVED lines=13> */
[C---:B------:R-:W-:Y:S01]  /*939b0*/  IADD3 R12, R0.reuse, c[0x0][0x198], RZ ;  /* 0x00006600000c7a10 */ /* 0x040fe20007ffe0ff */
[----:B0-----:R-:W-:Y:S01]  /*939c0*/  IMAD.WIDE R16, R0, 0x2, R6 ;  /* 0x0000000200107825 */ /* 0x001fe200078e0206 */
[----:B-1----:R-:W-:-:S03]  /*939d0*/  IADD3 R3, R28, 0x120, RZ ;  /* 0x000001201c037810 */ /* 0x002fc60007ffe0ff */
[----:B------:R-:W-:Y:S01]  /*939e0*/  IMAD.WIDE R18, R12, 0x2, R6 ;  /* 0x000000020c127825 */ /* 0x000fe200078e0206 */
[----:B------:R-:W-:Y:S02]  /*939f0*/  ISETP.LT.AND P2, PT, R26, c[0x0][0x178], !P2 ;  /* 0x00005e001a007a0c */ /* 0x000fe40005741270 */
[----:B------:R-:W-:-:S04]  /*93a00*/  IADD3 R8, R28, 0x124, RZ ;  /* 0x000001241c087810 */ /* 0x000fc80007ffe0ff */
[----:B------:R-:W-:Y:S02]  /*93a10*/  ISETP.GE.AND P4, PT, R8, c[0x0][0x17c], PT ;  /* 0x00005f0008007a0c */ /* 0x000fe40003f86270 */
[----:B------:R-:W-:Y:S01]  /*93a20*/  IADD3 R8, R28, 0x121, RZ ;  /* 0x000001211c087810 */ /* 0x000fe20007ffe0ff */
[----:B--2---:R0:W-:Y:S01]  /*93a30*/  @P3 STG.E.U16 [R16.64], R25 ;  /* 0x0000001910003986 */ /* 0x0041e2000c101506 */
[----:B------:R-:W-:Y:S01]  /*93a40*/  ISETP.GE.AND P3, PT, R3, c[0x0][0x17c], PT ;  /* 0x00005f0003007a0c */ /* 0x000fe20003f66270 */
[----:B0-----:R-:W-:Y:S01]  /*93a50*/  IMAD.WIDE R16, R0, 0x2, R4 ;  /* 0x0000000200107825 */ /* 0x001fe200078e0204 */
[----:B------:R-:W-:Y:S02]  /*93a60*/  PRMT R0, R25, 0x7632, R0 ;  /* 0x0000763219007816 */ /* 0x000fe40000000000 */
[----:B---3--:R-:W-:Y:S01]  /*93a70*/  PRMT R3, R22, 0x7632, R3 ;  /* 0x0000763216037816 */ /* 0x008fe20000000003 */
[----:B------:R-:W2:Y:S04]  /*93a80*/  LDL.LU R25, [R1+0x3e4] ;  /* 0x0003e40001197983 */ /* 0x000ea80000300800 */
[----:B------:R0:W-:Y:S01]  /*93a90*/  @P5 STG.E.U16 [R16.64], R22 ;  /* 0x0000001610005986 */ /* 0x0001e2000c101506 */
[----:B------:R-:W-:-:S02]  /*93aa0*/  ISETP.LT.AND P5, PT, R27, c[0x0][0x178], !P3 ;  /* 0x00005e001b007a0c */ /* 0x000fc40005fa1270 */
        /* <DEDUP_REMOVED lines=15> */
[----:B---3--:R-:W3:Y:S04]  /*93ba0*/  LDL.LU R24, [R1+0x3d4] ;  /* 0x0003d40001187983 */ /* 0x008ee80000300800 */
        /* <DEDUP_REMOVED lines=8> */
[----:B------:R-:W-:-:S04]  /*93c30*/  IMAD.WIDE R18, R18, 0x2, R4 ;  /* 0x0000000212127825 */ /* 0x000fc800078e0204 */
        /* <DEDUP_REMOVED lines=12> */
[----:B------:R-:W-:Y:S02]  /*93d00*/  ISETP.LT.AND P3, PT, R26, c[0x0][0x178], !P3 ;  /* 0x00005e001a007a0c */ /* 0x000fe40005f61270 */
[----:B------:R-:W-:Y:S02]  /*93d10*/  IADD3 R18, R0, c[0x0][0x198], RZ ;  /* 0x0000660000127a10 */ /* 0x000fe40007ffe0ff */
[----:B------:R-:W-:Y:S02]  /*93d20*/  ISETP.LT.AND P6, PT, R27, c[0x0][0x178], !P4 ;  /* 0x00005e001b007a0c */ /* 0x000fe400067c1270 */
[----:B------:R-:W-:Y:S02]  /*93d30*/  ISETP.LT.AND P4, PT, R26, c[0x0][0x178], !P4 ;  /* 0x00005e001a007a0c */ /* 0x000fe40006781270 */
[----:B------:R-:W-:Y:S01]  /*93d40*/  PRMT R3, R17, 0x7632, R3 ;  /* 0x0000763211037816 */ /* 0x000fe20000000003 */
[----:B------:R-:W-:Y:S01]  /*93d50*/  IMAD.WIDE R16, R18, 0x2, R6 ;  /* 0x0000000212107825 */ /* 0x000fe200078e0206 */
[----:B------:R-:W-:-:S02]  /*93d60*/  IADD3 R20, R28, 0x129, RZ ;  /* 0x000001291c147810 */ /* 0x000fc40007ffe0ff */
[C---:B------:R-:W-:Y:S01]  /*93d70*/  IADD3 R0, R18.reuse, c[0x0][0x198], RZ ;  /* 0x0000660012007a10 */ /* 0x040fe20007ffe0ff */
[----:B------:R-:W-:Y:S01]  /*93d80*/  IMAD.WIDE R18, R18, 0x2, R4 ;  /* 0x0000000212127825 */ /* 0x000fe200078e0204 */
[----:B------:R-:W-:Y:S02]  /*93d90*/  IADD3 R12, R28, 0x125, RZ ;  /* 0x000001251c0c7810 */ /* 0x000fe40007ffe0ff */
[----:B------:R-:W-:Y:S01]  /*93da0*/  ISETP.GE.AND P2, PT, R20, c[0x0][0x17c], PT ;  /* 0x00005f0014007a0c */ /* 0x000fe20003f46270 */
[----:B------:R-:W-:Y:S01]  /*93db0*/  IMAD.WIDE R20, R0, 0x2, R6 ;  /* 0x0000000200147825 */ /* 0x000fe200078e0206 */
[----:B------:R0:W-:Y:S01]  /*93dc0*/  @P5 STG.E.U16 [R16.64], R3 ;  /* 0x0000000310005986 */ /* 0x0001e2000c101506 */
[----:B------:R-:W-:-:S03]  /*93dd0*/  ISETP.GE.AND P5, PT, R12, c[0x0][0x17c], PT ;  /* 0x00005f000c007a0c */ /* 0x000fc60003fa6270 */
[----:B------:R3:W-:Y:S01]  /*93de0*/  @P3 STG.E.U16 [R18.64], R8 ;  /* 0x0000000812003986 */ /* 0x0007e2000c101506 */
[----:B0-----:R-:W-:Y:S01]  /*93df0*/  IMAD.WIDE R16, R0, 0x2, R4 ;  /* 0x0000000200107825 */ /* 0x001fe200078e0204 */
[----:B------:R-:W-:Y:S02]  /*93e00*/  IADD3 R3, R28, 0x126, RZ ;  /* 0x000001261c037810 */ /* 0x000fe40007ffe0ff */
        /* <DEDUP_REMOVED lines=8> */
[----:B------:R-:W-:Y:S02]  /*93e90*/  ISETP.LT.AND P4, PT, R27, c[0x0][0x178], !P3 ;  /* 0x00005e001b007a0c */ /* 0x000fe40005f81270 */
[----:B------:R-:W-:Y:S01]  /*93ea0*/  PRMT R3, R22, 0x7632, R3 ;  /* 0x0000763216037816 */ /* 0x000fe20000000003 */
        /* <DEDUP_REMOVED lines=36> */
[----:B------:R-:W-:Y:S01]  /*940f0*/  ISETP.LT.AND P2, PT, R26, c[0x0][0x178], !P2 ;  /* 0x00005e001a007a0c */ /* 0x000fe20005741270 */
        /* <DEDUP_REMOVED lines=10> */
[----:B------:R-:W-:Y:S01]  /*941a0*/  IADD3 R3, R28, 0x12b, RZ ;  /* 0x0000012b1c037810 */ /* 0x000fe20007ffe0ff */
[C---:B0-----:R-:W-:Y:S01]  /*941b0*/  IMAD.WIDE R16, R12.reuse, 0x2, R4 ;  /* 0x000000020c107825 */ /* 0x041fe200078e0204 */
[----:B-1----:R-:W-:-:S04]  /*941c0*/  IADD3 R0, R12, c[0x0][0x198], RZ ;  /* 0x000066000c007a10 */ /* 0x002fc80007ffe0ff */
[----:B------:R-:W-:Y:S01]  /*941d0*/  @P2 STG.E.U16 [R16.64], R8 ;  /* 0x0000000810002986 */ /* 0x000fe2000c101506 */
[----:B------:R-:W-:Y:S01]  /*941e0*/  ISETP.GE.AND P6, PT, R3, c[0x0][0x17c], PT ;  /* 0x00005f0003007a0c */ /* 0x000fe20003fc6270 */
[----:B------:R-:W-:-:S04]  /*941f0*/  IMAD.WIDE R18, R0, 0x2, R6 ;  /* 0x0000000200127825 */ /* 0x000fc800078e0206 */
[C---:B------:R-:W-:Y:S01]  /*94200*/  IMAD.WIDE R20, R0.reuse, 0x2, R4 ;  /* 0x0000000200147825 */ /* 0x040fe200078e0204 */
[----:B----4-:R0:W-:Y:S04]  /*94210*/  @P4 STG.E.U16 [R18.64], R23 ;  /* 0x0000001712004986 */ /* 0x0101e8000c101506 */
[----:B------:R1:W-:Y:S01]  /*94220*/  @P3 STG.E.U16 [R20.64], R25 ;  /* 0x0000001914003986 */ /* 0x0003e2000c101506 */
[----:B------:R-:W-:Y:S02]  /*94230*/  ISETP.LT.AND P3, PT, R27, c[0x0][0x178], !P6 ;  /* 0x00005e001b007a0c */ /* 0x000fe40007761270 */
[----:B0-----:R-:W-:Y:S02]  /*94240*/  IADD3 R18, R0, c[0x0][0x198], RZ ;  /* 0x0000660000127a10 */ /* 0x001fe40007ffe0ff */
[----:B------:R-:W-:-:S03]  /*94250*/  PRMT R0, R23, 0x7632, R0 ;  /* 0x0000763217007816 */ /* 0x000fc60000000000 */
[----:B------:R-:W-:Y:S01]  /*94260*/  IMAD.WIDE R16, R18, 0x2, R6 ;  /* 0x0000000212107825 */ /* 0x000fe200078e0206 */
[----:B------:R-:W-:Y:S02]  /*94270*/  PRMT R8, R25, 0x7632, R8 ;  /* 0x0000763219087816 */ /* 0x000fe40000000008 */
[----:B-1----:R-:W3:Y:S04]  /*94280*/  LDL.LU R25, [R1+0x554] ;  /* 0x0005540001197983 */ /* 0x002ee80000300800 */
        /* <DEDUP_REMOVED lines=9> */
[----:B------:R-:W-:Y:S01]  /*94320*/  IMAD.WIDE R20, R3, 0x2, R6 ;  /* 0x0000000203147825 */ /* 0x000fe200078e0206 */
[----:B------:R-:W-:-:S03]  /*94330*/  IADD3 R12, R28, 0x12d, RZ ;  /* 0x0000012d1c0c7810 */ /* 0x000fc60007ffe0ff */
[----:B------:R-:W-:Y:S01]  /*94340*/  IMAD.WIDE R22, R3, 0x2, R4 ;  /* 0x0000000203167825 */ /* 0x000fe200078e0204 */
[----:B------:R0:W-:Y:S01]  /*94350*/  @P6 STG.E.U16 [R18.64], R8 ;  /* 0x0000000812006986 */ /* 0x0001e2000c101506 */
[----:B------:R-:W-:-:S03]  /*94360*/  ISETP.GE.AND P3, PT, R12, c[0x0][0x17c], PT ;  /* 0x00005f000c007a0c */ /* 0x000fc60003f66270 */
[----:B------:R-:W-:Y:S01]  /*94370*/  STL [R1+0x2384], R23 ;  /* 0x0023841701007387 */ /* 0x000fe20000100800 */
[----:B------:R-:W-:Y:S02]  /*94380*/  ISETP.LT.AND P6, PT, R27, c[0x0][0x178], !P5 ;  /* 0x00005e001b007a0c */ /* 0x000fe40006fc1270 */
[----:B0-----:R-:W-:Y:S02]  /*94390*/  IADD3 R18, R3, c[0x0][0x198], RZ ;  /* 0x0000660003127a10 */ /* 0x001fe40007ffe0ff */
[----:B------:R-:W-:Y:S02]  /*943a0*/  IADD3 R3, R28, 0x12f, RZ ;  /* 0x0000012f1c037810 */ /* 0x000fe40007ffe0ff */
[----:B------:R-:W-:Y:S02]  /*943b0*/  IADD3 R0, R18, c[0x0][0x198], RZ ;  /* 0x0000660012007a10 */ /* 0x000fe40007ffe0ff */
[----:B--2---:R-:W-:Y:S01]  /*943c0*/  PRMT R12, R24, 0x7632, R12 ;  /* 0x00007632180c7816 */ /* 0x004fe2000000000c */
[----:B----4-:R-:W-:Y:S04]  /*943d0*/  @P4 STG.E.U16 [R20.64], R17 ;  /* 0x0000001114004986 */ /* 0x010fe8000c101506 */
[----:B------:R0:W-:Y:S04]  /*943e0*/  @P2 STG.E.U16 [R22.64], R24 ;  /* 0x0000001816002986 */ /* 0x0001e8000c101506 */
[----:B0-----:R-:W2:Y:S04]  /*943f0*/  LDL.LU R22, [R1+0x564] ;  /* 0x0005640001167983 */ /* 0x001ea80000300800 */
[----:B------:R-:W4:Y:S01]  /*94400*/  LDL.LU R24, [R1+0x4f4] ;  /* 0x0004f40001187983 */ /* 0x000f220000300800 */
[----:B------:R-:W-:-:S02]  /*94410*/  ISETP.LT.AND P4, PT, R27, c[0x0][0x178], !P3 ;  /* 0x00005e001b007a0c */ /* 0x000fc40005f81270 */
[----:B------:R-:W-:Y:S02]  /*94420*/  ISETP.LT.AND P3, PT, R26, c[0x0][0x178], !P3 ;  /* 0x00005e001a007a0c */ /* 0x000fe40005f61270 */
[----:B------:R-:W-:Y:S01]  /*94430*/  PRMT R8, R17, 0x7632, R8 ;  /* 0x0000763211087816 */ /* 0x000fe20000000008 */
[----:B------:R-:W-:Y:S01]  /*94440*/  IMAD.WIDE R16, R18, 0x2, R6 ;  /* 0x0000000212107825 */ /* 0x000fe200078e0206 */
[----:B------:R-:W-:-:S03]  /*94450*/  IADD3 R20, R28, 0x133, RZ ;  /* 0x000001331c147810 */ /* 0x000fc60007ffe0ff */
[----:B------:R-:W-:Y:S01]  /*94460*/  IMAD.WIDE R18, R18, 0x2, R4 ;  /* 0x0000000212127825 */ /* 0x000fe200078e0204 */
[----:B------:R-:W-:-:S03]  /*94470*/  ISETP.GE.AND P2, PT, R20, c[0x0][0x17c], PT ;  /* 0x00005f0014007a0c */ /* 0x000fc60003f46270 */
[----:B------:R-:W-:Y:S01]  /*94480*/  @P4 STG.E.U16 [R16.64], R8 ;  /* 0x0000000810004986 */ /* 0x000fe2000c101506 */
[----:B------:R-:W-:Y:S01]  /*94490*/  ISETP.GE.AND P4, PT, R3, c[0x0][0x17c], PT ;  /* 0x00005f0003007a0c */ /* 0x000fe20003f86270 */
[----:B------:R-:W-:Y:S01]  /*944a0*/  IMAD.WIDE R20, R0, 0x2, R6 ;  /* 0x0000000200147825 */ /* 0x000fe200078e0206 */
[----:B------:R-:W-:Y:S01]  /*944b0*/  IADD3 R3, R28, 0x130, RZ ;  /* 0x000001301c037810 */ /* 0x000fe20007ffe0ff */
[----:B------:R-:W-:Y:S03]  /*944c0*/  @P3 STG.E.U16 [R18.64], R12 ;  /* 0x0000000c12003986 */ /* 0x000fe6000c101506 */
[----:B------:R-:W-:Y:S01]  /*944d0*/  ISETP.GE.AND P3, PT, R3, c[0x0][0x17c], PT ;  /* 0x00005f0003007a0c */ /* 0x000fe20003f66270 */
[----:B---3--:R0:W-:Y:S01]  /*944e0*/  @P6 STG.E.U16 [R20.64], R25 ;  /* 0x0000001914006986 */ /* 0x0081e2000c101506 */
[----:B------:R-:W-:-:S03]  /*944f0*/  PRMT R3, R25, 0x7632, R3 ;  /* 0x0000763219037816 */ /* 0x000fc60000000003 */
[----:B0-----:R-:W3:Y:S01]  /*94500*/  LDL.LU R25, [R1+0x574] ;  /* 0x0005740001197983 */ /* 0x001ee20000300800 */
[----:B------:R-:W-:Y:S01]  /*94510*/  ISETP.LT.AND P5, PT, R26, c[0x0][0x178], !P5 ;  /* 0x00005e001a007a0c */ /* 0x000fe20006fa1270 */
[----:B------:R-:W-:Y:S01]  /*94520*/  IMAD.WIDE R16, R0, 0x2, R4 ;  /* 0x0000000200107825 */ /* 0x000fe200078e0204 */
[----:B------:R-:W-:Y:S01]  /*94530*/  ISETP.LT.AND P6, PT, R27, c[0x0][0x178], !P4 ;  /* 0x00005e001b007a0c */ /* 0x000fe200067c1270 */
[----:B------:R-:W3:Y:S01]  /*94540*/  LDL.LU R23, [R1+0x494] ;  /* 0x0004940001177983 */ /* 0x000ee20000300800 */
[----:B------:R-:W-:Y:S02]  /*94550*/  ISETP.LT.AND P4, PT, R26, c[0x0][0x178], !P4 ;  /* 0x00005e001a007a0c */ /* 0x000fe40006781270 */
[----:B------:R-:W-:Y:S02]  /*94560*/  IADD3 R0, R0, c[0x0][0x198], RZ ;  /* 0x0000660000007a10 */ /* 0x000fe40007ffe0ff */
[----:B------:R-:W-:-:S05]  /*94570*/  PRMT R8, R13, 0x7632, R8 ;  /* 0x000076320d087816 */ /* 0x000fca0000000008 */
[----:B------:R0:W-:Y:S01]  /*94580*/  @P5 STG.E.U16 [R16.64], R13 ;  /* 0x0000000d10005986 */ /* 0x0001e2000c101506 */
[----:B------:R-:W-:Y:S02]  /*94590*/  ISETP.LT.AND P5, PT, R27, c[0x0][0x178], !P3 ;  /* 0x00005e001b007a0c */ /* 0x000fe40005fa1270 */
[----:B------:R-:W-:Y:S01]  /*945a0*/  ISETP.LT.AND P3, PT, R26, c[0x0][0x178], !P3 ;  /* 0x00005e001a007a0c */ /* 0x000fe20005f61270 */
[----:B0-----:R-:W-:-:S04]  /*945b0*/  IMAD.WIDE R12, R0, 0x2, R6 ;  /* 0x00000002000c7825 */ /* 0x001fc800078e0206 */
[C---:B------:R-:W-:Y:S01]  /*945c0*/  IMAD.WIDE R16, R0.reuse, 0x2, R4 ;  /* 0x0000000200107825 */ /* 0x040fe200078e0204 */
[----:B------:R-:W-:Y:S01]  /*945d0*/  IADD3 R0, R0, c[0x0][0x198], RZ ;  /* 0x0000660000007a10 */ /* 0x000fe20007ffe0ff */
[----:B------:R0:W-:Y:S04]  /*945e0*/  @P6 STG.E.U16 [R12.64], R3 ;  /* 0x000000030c006986 */ /* 0x0001e8000c101506 */
[----:B------:R1:W-:Y:S01]  /*945f0*/  @P4 STG.E.U16 [R16.64], R8 ;  /* 0x0000000810004986 */ /* 0x0003e2000c101506 */
[----:B0-----:R-:W-:Y:S01]  /*94600*/  IMAD.WIDE R12, R0, 0x2, R6 ;  /* 0x00000002000c7825 */ /* 0x001fe200078e0206 */
[----:B------:R-:W-:-:S03]  /*94610*/  IADD3 R3, R28, 0x132, RZ ;  /* 0x000001321c037810 */ /* 0x000fc60007ffe0ff */
[----:B-1----:R-:W-:Y:S01]  /*94620*/  IMAD.WIDE R16, R0, 0x2, R4 ;  /* 0x0000000200107825 */ /* 0x002fe200078e0204 */
[----:B------:R-:W-:-:S04]  /*94630*/  IADD3 R18, R28, 0x131, RZ ;  /* 0x000001311c127810 */ /* 0x000fc80007ffe0ff */
[----:B------:R-:W-:-:S04]  /*94640*/  ISETP.GE.AND P6, PT, R18, c[0x0][0x17c], PT ;  /* 0x00005f0012007a0c */ /* 0x000fc80003fc6270 */
[----:B------:R-:W-:Y:S02]  /*94650*/  ISETP.LT.AND P4, PT, R27, c[0x0][0x178], !P6 ;  /* 0x00005e001b007a0c */ /* 0x000fe40007781270 */
[----:B------:R-:W-:Y:S02]  /*94660*/  IADD3 R0, R0, c[0x0][0x198], RZ ;  /* 0x0000660000007a10 */ /* 0x000fe40007ffe0ff */
[----:B------:R-:W-:Y:S01]  /*94670*/  ISETP.LT.AND P6, PT, R26, c[0x0][0x178], !P6 ;  /* 0x00005e001a007a0c */ /* 0x000fe200077c1270 */
[----:B--2---:R0:W-:Y:S01]  /*94680*/  @P5 STG.E.U16 [R12.64], R22 ;  /* 0x000000160c005986 */ /* 0x0041e2000c101506 */
[----:B------:R-:W-:Y:S02]  /*94690*/  ISETP.GE.AND P5, PT, R3, c[0x0][0x17c], PT ;  /* 0x00005f0003007a0c */ /* 0x000fe40003fa6270 */
[----:B------:R-:W-:Y:S01]  /*946a0*/  PRMT R3, R22, 0x7632, R3 ;  /* 0x0000763216037816 */ /* 0x000fe20000000003 */
[----:B----4-:R1:W-:Y:S01]  /*946b0*/  @P3 STG.E.U16 [R16.64], R24 ;  /* 0x0000001810003986 */ /* 0x0103e2000c101506 */
[----:B------:R-:W-:-:S03]  /*946c0*/  PRMT R8, R24, 0x7632, R8 ;  /* 0x0000763218087816 */ /* 0x000fc60000000008 */
[----:B0-----:R-:W2:Y:S04]  /*946d0*/  LDL.LU R22, [R1+0x584] ;  /* 0x0005840001167983 */ /* 0x001ea80000300800 */
[----:B-1----:R-:W4:Y:S01]  /*946e0*/  LDL.LU R24, [R1+0x364] ;  /* 0x0003640001187983 */ /* 0x002f220000300800 */
[----:B------:R-:W-:Y:S01]  /*946f0*/  ISETP.LT.AND P3, PT, R27, c[0x0][0x178], !P5 ;  /* 0x00005e001b007a0c */ /* 0x000fe20006f61270 */
[----:B------:R-:W-:-:S04]  /*94700*/  IMAD.WIDE R12, R0, 0x2, R6 ;  /* 0x00000002000c7825 */ /* 0x000fc800078e0206 */
[C---:B------:R-:W-:Y:S01]  /*94710*/  IMAD.WIDE R16, R0.reuse, 0x2, R4 ;  /* 0x0000000200107825 */ /* 0x040fe200078e0204 */
[----:B------:R-:W-:Y:S01]  /*94720*/  IADD3 R0, R0, c[0x0][0x198], RZ ;  /* 0x0000660000007a10 */ /* 0x000fe20007ffe0ff */
[----:B------:R0:W-:Y:S04]  /*94730*/  @P4 STG.E.U16 [R12.64], R3 ;  /* 0x000000030c004986 */ /* 0x0001e8000c101506 */
[----:B------:R-:W-:Y:S01]  /*94740*/  @P6 STG.E.U16 [R16.64], R8 ;  /* 0x0000000810006986 */ /* 0x000fe2000c101506 */
[C---:B------:R-:W-:Y:S01]  /*94750*/  IADD3 R18, R0.reuse, c[0x0][0x198], RZ ;  /* 0x0000660000127a10 */ /* 0x040fe20007ffe0ff */
[----:B0-----:R-:W-:-:S05]  /*94760*/  IMAD.WIDE R12, R0, 0x2, R6 ;  /* 0x00000002000c7825 */ /* 0x001fca00078e0206 */
[----:B---3--:R0:W-:Y:S02]  /*94770*/  @P3 STG.E.U16 [R12.64], R25 ;  /* 0x000000190c003986 */ /* 0x0081e4000c101506 */
[----:B0-----:R-:W-:Y:S01]  /*94780*/  IMAD.WIDE R12, R0, 0x2, R4 ;  /* 0x00000002000c7825 */ /* 0x001fe200078e0204 */
[----:B------:R-:W-:Y:S02]  /*94790*/  PRMT R0, R25, 0x7632, R0 ;  /* 0x0000763219007816 */ /* 0x000fe40000000000 */
[----:B------:R-:W3:Y:S01]  /*947a0*/  LDL.LU R25, [R1+0x594] ;  /* 0x0005940001197983 */ /* 0x000ee20000300800 */
[----:B------:R-:W-:Y:S02]  /*947b0*/  ISETP.LT.AND P5, PT, R26, c[0x0][0x178], !P5 ;  /* 0x00005e001a007a0c */ /* 0x000fe40006fa1270 */
[----:B------:R-:W-:Y:S02]  /*947c0*/  IADD3 R3, R28, 0x135, RZ ;  /* 0x000001351c037810 */ /* 0x000fe40007ffe0ff */
[----:B------:R-:W-:-:S02]  /*947d0*/  ISETP.LT.AND P6, PT, R27, c[0x0][0x178], !P2 ;  /* 0x00005e001b007a0c */ /* 0x000fc400057c1270 */
[----:B------:R-:W-:Y:S02]  /*947e0*/  ISETP.GE.AND P4, PT, R3, c[0x0][0x17c], PT ;  /* 0x00005f0003007a0c */ /* 0x000fe40003f86270 */
[----:B------:R-:W-:Y:S01]  /*947f0*/  IADD3 R3, R28, 0x134, RZ ;  /* 0x000001341c037810 */ /* 0x000fe20007ffe0ff */
[----:B------:R-:W-:-:S03]  /*94800*/  IMAD.WIDE R16, R18, 0x2, R6 ;  /* 0x0000000212107825 */ /* 0x000fc600078e0206 */
[----:B------:R-:W-:Y:S01]  /*94810*/  ISETP.GE.AND P3, PT, R3, c[0x0][0x17c], PT ;  /* 0x00005f0003007a0c */ /* 0x000fe20003f66270 */
[----:B------:R0:W-:Y:S01]  /*94820*/  @P5 STG.E.U16 [R12.64], R23 ;  /* 0x000000170c005986 */ /* 0x0001e2000c101506 */
[C---:B------:R-:W-:Y:S02]  /*94830*/  ISETP.LT.AND P2, PT, R26.reuse, c[0x0][0x178], !P2 ;  /* 0x00005e001a007a0c */ /* 0x040fe40005741270 */
[----:B------:R-:W-:Y:S01]  /*94840*/  ISETP.LT.AND P5, PT, R27, c[0x0][0x178], !P3 ;  /* 0x00005e001b007a0c */ /* 0x000fe20005fa1270 */
[----:B------:R1:W-:Y:S01]  /*94850*/  @P6 STG.E.U16 [R16.64], R0 ;  /* 0x0000000010006986 */ /* 0x0003e2000c101506 */
[----:B------:R-:W-:Y:S02]  /*94860*/  ISETP.LT.AND P3, PT, R26, c[0x0][0x178], !P3 ;  /* 0x00005e001a007a0c */ /* 0x000fe40005f61270 */
[----:B------:R-:W-:Y:S01]  /*94870*/  PRMT R3, R23, 0x7632, R3 ;  /* 0x0000763217037816 */ /* 0x000fe20000000003 */
[C---:B0-----:R-:W-:Y:S01]  /*94880*/  IMAD.WIDE R12, R18.reuse, 0x2, R4 ;  /* 0x00000002120c7825 */ /* 0x041fe200078e0204 */
[----:B-1----:R-:W-:-:S05]  /*94890*/  IADD3 R0, R18, c[0x0][0x198], RZ ;  /* 0x0000660012007a10 */ /* 0x002fca0007ffe0ff */
[----:B------:R0:W-:Y:S01]  /*948a0*/  @P2 STG.E.U16 [R12.64], R3 ;  /* 0x000000030c002986 */ /* 0x0001e2000c101506 */
[----:B------:R-:W-:-:S04]  /*948b0*/  IMAD.WIDE R16, R0, 0x2, R6 ;  /* 0x0000000200107825 */ /* 0x000fc800078e0206 */
[----:B------:R-:W-:Y:S01]  /*948c0*/  IMAD.WIDE R18, R0, 0x2, R4 ;  /* 0x0000000200127825 */ /* 0x000fe200078e0204 */
[----:B------:R-:W-:-:S04]  /*948d0*/  IADD3 R8, R28, 0x138, RZ ;  /* 0x000001381c087810 */ /* 0x000fc80007ffe0ff */
[----:B------:R-:W-:Y:S01]  /*948e0*/  ISETP.GE.AND P6, PT, R8, c[0x0][0x17c], PT ;  /* 0x00005f0008007a0c */ /* 0x000fe20003fc6270 */
[----:B--2---:R1:W-:Y:S04]  /*948f0*/  @P5 STG.E.U16 [R16.64], R22 ;  /* 0x0000001610005986 */ /* 0x0043e8000c101506 */
[----:B----4-:R2:W-:Y:S01]  /*94900*/  @P3 STG.E.U16 [R18.64], R24 ;  /* 0x0000001812003986 */ /* 0x0105e2000c101506 */
[----:B------:R-:W-:Y:S02]  /*94910*/  ISETP.LT.AND P3, PT, R27, c[0x0][0x178], !P4 ;  /* 0x00005e001b007a0c */ /* 0x000fe40006761270 */
[----:B0-----:R-:W-:Y:S02]  /*94920*/  PRMT R3, R22, 0x7632, R3 ;  /* 0x0000763216037816 */ /* 0x001fe40000000003 */
[----:B-1----:R-:W-:-:S02]  /*94930*/  IADD3 R16, R0, c[0x0][0x198], RZ ;  /* 0x0000660000107a10 */ /* 0x002fc40007ffe0ff */
[----:B------:R-:W-:-:S03]  /*94940*/  IADD3 R22, R28, 0x13a, RZ ;  /* 0x0000013a1c167810 */ /* 0x000fc60007ffe0ff */
[----:B------:R-:W-:Y:S01]  /*94950*/  IMAD.WIDE R12, R16, 0x2, R6 ;  /* 0x00000002100c7825 */ /* 0x000fe200078e0206 */
[----:B------:R-:W-:Y:S02]  /*94960*/  PRMT R8, R24, 0x7632, R8 ;  /* 0x0000763218087816 */ /* 0x000fe40000000008 */
[----:B--2---:R-:W2:Y:S04]  /*94970*/  LDL.LU R24, [R1+0x4d4] ;  /* 0x0004d40001187983 */ /* 0x004ea80000300800 */
[----:B------:R3:W-:Y:S01]  /*94980*/  @P3 STG.E.U16 [R12.64], R3 ;  /* 0x000000030c003986 */ /* 0x0007e2000c101506 */
[----:B------:R-:W-:-:S03]  /*94990*/  ISETP.GE.AND P3, PT, R22, c[0x0][0x17c], PT ;  /* 0x00005f0016007a0c */ /* 0x000fc60003f66270 */
[----:B------:R-:W4:Y:S01]  /*949a0*/  LDL.LU R22, [R1+0x5c4] ;  /* 0x0005c40001167983 */ /* 0x000f220000300800 */
[----:B------:R-:W-:Y:S02]  /*949b0*/  ISETP.LT.AND P4, PT, R26, c[0x0][0x178], !P4 ;  /* 0x00005e001a007a0c */ /* 0x000fe40006781270 */
[----:B------:R-:W-:Y:S01]  /*949c0*/  ISETP.LT.AND P5, PT, R27, c[0x0][0x178], !P1 ;  /* 0x00005e001b007a0c */ /* 0x000fe20004fa1270 */
[----:B------:R-:W2:Y:S01]  /*949d0*/  LDL.LU R23, [R1+0x5b4] ;  /* 0x0005b40001177983 */ /* 0x000ea20000300800 */
[C---:B------:R-:W-:Y:S01]  /*949e0*/  IADD3 R0, R16.reuse, c[0x0][0x198], RZ ;  /* 0x0000660010007a10 */ /* 0x040fe20007ffe0ff */
[----:B------:R-:W-:-:S04]  /*949f0*/  IMAD.WIDE R16, R16, 0x2, R4 ;  /* 0x0000000210107825 */ /* 0x000fc800078e0204 */
[----:B------:R-:W-:-:S04]  /*94a00*/  IMAD.WIDE R18, R0, 0x2, R6 ;  /* 0x0000000200127825 */ /* 0x000fc800078e0206 */
[----:B------:R-:W-:Y:S01]  /*94a10*/  @P4 STG.E.U16 [R16.64], R8 ;  /* 0x0000000810004986 */ /* 0x000fe2000c101506 */
[----:B---3--:R-:W-:-:S03]  /*94a20*/  PRMT R3, R25, 0x7632, R3 ;  /* 0x0000763219037816 */ /* 0x008fc60000000003 */
[----:B------:R0:W-:Y:S04]  /*94a30*/  @P5 STG.E.U16 [R18.64], R25 ;  /* 0x0000001912005986 */ /* 0x0001e8000c101506 */
[----:B0-----:R-:W3:Y:S01]  /*94a40*/  LDL.LU R25, [R1+0x3f4] ;  /* 0x0003f40001197983 */ /* 0x001ee20000300800 */
[----:B------:R-:W-:Y:S02]  /*94a50*/  ISETP.LT.AND P1, PT, R26, c[0x0][0x178], !P1 ;  /* 0x00005e001a007a0c */ /* 0x000fe40004f21270 */
[----:B------:R-:W-:Y:S02]  /*94a60*/  IADD3 R20, R28, 0x139, RZ ;  /* 0x000001391c147810 */ /* 0x000fe40007ffe0ff */
[----:B------:R-:W-:Y:S02]  /*94a70*/  ISETP.LT.AND P4, PT, R27, c[0x0][0x178], !P0 ;  /* 0x00005e001b007a0c */ /* 0x000fe40004781270 */
[----:B------:R-:W-:Y:S01]  /*94a80*/  ISETP.GE.AND P2, PT, R20, c[0x0][0x17c], PT ;  /* 0x00005f0014007a0c */ /* 0x000fe20003f46270 */
[C---:B------:R-:W-:Y:S01]  /*94a90*/  IMAD.WIDE R20, R0.reuse, 0x2, R4 ;  /* 0x0000000200147825 */ /* 0x040fe200078e0204 */
[----:B------:R-:W-:-:S02]  /*94aa0*/  IADD3 R12, R0, c[0x0][0x198], RZ ;  /* 0x00006600000c7a10 */ /* 0x000fc40007ffe0ff */
[C---:B------:R-:W-:Y:S02]  /*94ab0*/  ISETP.LT.AND P0, PT, R26.reuse, c[0x0][0x178], !P0 ;  /* 0x00005e001a007a0c */ /* 0x040fe40004701270 */
[----:B------:R-:W-:Y:S01]  /*94ac0*/  ISETP.LT.AND P5, PT, R27, c[0x0][0x178], !P6 ;  /* 0x00005e001b007a0c */ /* 0x000fe200077a1270 */
[----:B------:R0:W-:Y:S01]  /*94ad0*/  @P1 STG.E.U16 [R20.64], R9 ;  /* 0x0000000914001986 */ /* 0x0001e2000c101506 */
[----:B------:R-:W-:Y:S02]  /*94ae0*/  ISETP.LT.AND P6, PT, R26, c[0x0][0x178], !P6 ;  /* 0x00005e001a007a0c */ /* 0x000fe400077c1270 */
[----:B------:R-:W-:Y:S02]  /*94af0*/  PRMT R18, R9, 0x7632, R18 ;  /* 0x0000763209127816 */ /* 0x000fe40000000012 */
[----:B------:R-:W-:Y:S02]  /*94b00*/  IADD3 R16, R28, 0x13b, RZ ;  /* 0x0000013b1c107810 */ /* 0x000fe40007ffe0ff */
[C---:B------:R-:W-:Y:S01]  /*94b10*/  IADD3 R19, R12.reuse, c[0x0][0x198], RZ ;  /* 0x000066000c137a10 */ /* 0x040fe20007ffe0ff */
[----:B0-----:R-:W-:Y:S01]  /*94b20*/  IMAD.WIDE R8, R12, 0x2, R6 ;  /* 0x000000020c087825 */ /* 0x001fe200078e0206 */
[----:B------:R-:W-:-:S03]  /*94b30*/  ISETP.GE.AND P1, PT, R16, c[0x0][0x17c], PT ;  /* 0x00005f0010007a0c */ /* 0x000fc60003f26270 */
[----:B------:R-:W-:Y:S01]  /*94b40*/  IMAD.WIDE R12, R12, 0x2, R4 ;  /* 0x000000020c0c7825 */ /* 0x000fe200078e0204 */
[----:B------:R0:W-:Y:S01]  /*94b50*/  @P4 STG.E.U16 [R8.64], R3 ;  /* 0x0000000308004986 */ /* 0x0001e2000c101506 */
[----:B------:R-:W-:Y:S02]  /*94b60*/  IADD3 R0, R28, 0x13c, RZ ;  /* 0x0000013c1c007810 */ /* 0x000fe40007ffe0ff */
[C---:B------:R-:W-:Y:S01]  /*94b70*/  IMAD.WIDE R16, R19.reuse, 0x2, R6 ;  /* 0x0000000213107825 */ /* 0x040fe200078e0206 */
[----:B------:R1:W-:Y:S01]  /*94b80*/  @P0 STG.E.U16 [R12.64], R18 ;  /* 0x000000120c000986 */ /* 0x0003e2000c101506 */
[----:B------:R-:W-:Y:S02]  /*94b90*/  ISETP.GE.AND P4, PT, R0, c[0x0][0x17c], PT ;  /* 0x00005f0000007a0c */ /* 0x000fe40003f86270 */
[----:B------:R-:W-:Y:S01]  /*94ba0*/  IADD3 R0, R28, 0x13d, RZ ;  /* 0x0000013d1c007810 */ /* 0x000fe20007ffe0ff */
[----:B0-----:R-:W-:-:S03]  /*94bb0*/  IMAD.WIDE R8, R19, 0x2, R4 ;  /* 0x0000000213087825 */ /* 0x001fc600078e0204 */
[----:B------:R-:W-:Y:S02]  /*94bc0*/  ISETP.GE.AND P0, PT, R0, c[0x0][0x17c], PT ;  /* 0x00005f0000007a0c */ /* 0x000fe40003f06270 */
[----:B------:R-:W-:-:S05]  /*94bd0*/  IADD3 R0, R19, c[0x0][0x198], RZ ;  /* 0x0000660013007a10 */ /* 0x000fca0007ffe0ff */
[----:B-1----:R-:W-:Y:S01]  /*94be0*/  IMAD.WIDE R12, R0, 0x2, R6 ;  /* 0x00000002000c7825 */ /* 0x002fe200078e0206 */
[----:B----4-:R0:W-:Y:S01]  /*94bf0*/  @P5 STG.E.U16 [R16.64], R22 ;  /* 0x0000001610005986 */ /* 0x0101e2000c101506 */
[----:B------:R-:W-:-:S03]  /*94c00*/  ISETP.LT.AND P5, PT, R27, c[0x0][0x178], !P2 ;  /* 0x00005e001b007a0c */ /* 0x000fc600057a1270 */
[----:B--2---:R1:W-:Y:S01]  /*94c10*/  @P6 STG.E.U16 [R8.64], R24 ;  /* 0x0000001808006986 */ /* 0x0043e2000c101506 */
[----:B------:R-:W-:Y:S02]  /*94c20*/  ISETP.LT.AND P2, PT, R26, c[0x0][0x178], !P2 ;  /* 0x00005e001a007a0c */ /* 0x000fe40005741270 */
[----:B0-----:R-:W-:Y:S02]  /*94c30*/  PRMT R16, R24, 0x7632, R16 ;  /* 0x0000763218107816 */ /* 0x001fe40000000010 */
[----:B-1----:R-:W2:Y:S01]  /*94c40*/  LDL.LU R24, [R1+0x5a4] ;  /* 0x0005a40001187983 */ /* 0x002ea20000300800 */
[----:B------:R-:W-:-:S03]  /*94c50*/  ISETP.LT.AND P6, PT, R27, c[0x0][0x178], !P3 ;  /* 0x00005e001b007a0c */ /* 0x000fc60005fc1270 */
[----:B------:R-:W4:Y:S01]  /*94c60*/  LDL.LU R21, [R1+0x524] ;  /* 0x0005240001157983 */ /* 0x000f220000300800 */
[----:B------:R-:W-:Y:S01]  /*94c70*/  PRMT R3, R22, 0x7632, R3 ;  /* 0x0000763216037816 */ /* 0x000fe20000000003 */
[----:B------:R-:W-:Y:S01]  /*94c80*/  IMAD.WIDE R8, R0, 0x2, R4 ;  /* 0x0000000200087825 */ /* 0x000fe200078e0204 */
[----:B------:R-:W-:Y:S01]  /*94c90*/  ISETP.LT.AND P3, PT, R26, c[0x0][0x178], !P3 ;  /* 0x00005e001a007a0c */ /* 0x000fe20005f61270 */
[----:B------:R-:W4:Y:S01]  /*94ca0*/  LDL.LU R22, [R1+0x5d4] ;  /* 0x0005d40001167983 */ /* 0x000f220000300800 */
[----:B------:R-:W-:-:S03]  /*94cb0*/  IADD3 R0, R0, c[0x0][0x198], RZ ;  /* 0x0000660000007a10 */ /* 0x000fc60007ffe0ff */
[----:B------:R0:W-:Y:S04]  /*94cc0*/  @P5 STG.E.U16 [R12.64], R3 ;  /* 0x000000030c005986 */ /* 0x0001e8000c101506 */
[----:B------:R1:W-:Y:S01]  /*94cd0*/  @P2 STG.E.U16 [R8.64], R16 ;  /* 0x0000001008002986 */ /* 0x0003e2000c101506 */
[----:B0-----:R-:W-:-:S04]  /*94ce0*/  IMAD.WIDE R12, R0, 0x2, R4 ;  /* 0x00000002000c7825 */ /* 0x001fc800078e0204 */
[----:B-1----:R-:W-:Y:S01]  /*94cf0*/  IMAD.WIDE R8, R0, 0x2, R6 ;  /* 0x0000000200087825 */ /* 0x002fe200078e0206 */
[----:B---3--:R-:W-:-:S04]  /*94d00*/  PRMT R16, R25, 0x7632, R16 ;  /* 0x0000763219107816 */ /* 0x008fc80000000010 */
[----:B------:R-:W-:Y:S04]  /*94d10*/  @P6 STG.E.U16 [R8.64], R23 ;  /* 0x0000001708006986 */ /* 0x000fe8000c101506 */
[----:B------:R0:W-:Y:S04]  /*94d20*/  @P3 STG.E.U16 [R12.64], R25 ;  /* 0x000000190c003986 */ /* 0x0001e8000c101506 */
[----:B0-----:R-:W3:Y:S01]  /*94d30*/  LDL.LU R25, [R1+0x534] ;  /* 0x0005340001197983 */ /* 0x001ee20000300800 */
[----:B------:R-:W-:Y:S02]  /*94d40*/  ISETP.LT.AND P2, PT, R27, c[0x0][0x178], !P1 ;  /* 0x00005e001b007a0c */ /* 0x000fe40004f41270 */
[----:B------:R-:W-:-:S02]  /*94d50*/  IADD3 R3, R28, 0x13f, RZ ;  /* 0x0000013f1c037810 */ /* 0x000fc40007ffe0ff */
[----:B------:R-:W-:Y:S02]  /*94d60*/  IADD3 R0, R0, c[0x0][0x198], RZ ;  /* 0x0000660000007a10 */ /* 0x000fe40007ffe0ff */
[----:B------:R-:W-:Y:S02]  /*94d70*/  ISETP.LT.AND P1, PT, R26, c[0x0][0x178], !P1 ;  /* 0x00005e001a007a0c */ /* 0x000fe40004f21270 */
[----:B------:R-:W-:Y:S01]  /*94d80*/  ISETP.LT.AND P3, PT, R27, c[0x0][0x178], !P4 ;  /* 0x00005e001b007a0c */ /* 0x000fe20006761270 */
[C---:B------:R-:W-:Y:S01]  /*94d90*/  IMAD.WIDE R8, R0.reuse, 0x2, R6 ;  /* 0x0000000200087825 */ /* 0x040fe200078e0206 */
[----:B------:R-:W-:Y:S02]  /*94da0*/  ISETP.GE.AND P6, PT, R3, c[0x0][0x17c], PT ;  /* 0x00005f0003007a0c */ /* 0x000fe40003fc6270 */
[----:B------:R-:W-:Y:S01]  /*94db0*/  PRMT R3, R23, 0x7632, R3 ;  /* 0x0000763217037816 */ /* 0x000fe20000000003 */
[C---:B------:R-:W-:Y:S01]  /*94dc0*/  IMAD.WIDE R12, R0.reuse, 0x2, R4 ;  /* 0x00000002000c7825 */ /* 0x040fe200078e0204 */
[----:B------:R-:W-:Y:S01]  /*94dd0*/  IADD3 R0, R0, c[0x0][0x198], RZ ;  /* 0x0000660000007a10 */ /* 0x000fe20007ffe0ff */
[----:B------:R-:W3:Y:S01]  /*94de0*/  LDL.LU R23, [R1+0x418] ;  /* 0x0004180001177983 */ /* 0x000ee20000300800 */
[----:B------:R-:W-:-:S03]  /*94df0*/  ISETP.LT.AND P4, PT, R26, c[0x0][0x178], !P4 ;  /* 0x00005e001a007a0c */ /* 0x000fc60006781270 */
[----:B------:R0:W-:Y:S01]  /*94e00*/  @P2 STG.E.U16 [R8.64], R3 ;  /* 0x0000000308002986 */ /* 0x0001e2000c101506 */
[----:B------:R-:W-:Y:S02]  /*94e10*/  ISETP.LT.AND P2, PT, R27, c[0x0][0x178], !P0 ;  /* 0x00005e001b007a0c */ /* 0x000fe40004741270 */
[----:B------:R-:W-:Y:S01]  /*94e20*/  IADD3 R17, R28, 0x13e, RZ ;  /* 0x0000013e1c117810 */ /* 0x000fe20007ffe0ff */
[----:B------:R1:W-:Y:S01]  /*94e30*/  @P1 STG.E.U16 [R12.64], R16 ;  /* 0x000000100c001986 */ /* 0x0003e2000c101506 */
[C-C-:B0-----:R-:W-:Y:S01]  /*94e40*/  IMAD.WIDE R8, R0.reuse, 0x2, R6.reuse ;  /* 0x0000000200087825 */ /* 0x141fe200078e0206 */
[----:B-1----:R-:W-:Y:S02]  /*94e50*/  IADD3 R16, R0, c[0x0][0x198], RZ ;  /* 0x0000660000107a10 */ /* 0x002fe40007ffe0ff */
[----:B------:R-:W-:Y:S02]  /*94e60*/  ISETP.GE.AND P5, PT, R17, c[0x0][0x17c], PT ;  /* 0x00005f0011007a0c */ /* 0x000fe40003fa6270 */
[----:B------:R-:W-:Y:S01]  /*94e70*/  IADD3 R3, R28, 0x140, RZ ;  /* 0x000001401c037810 */ /* 0x000fe20007ffe0ff */
[----:B------:R-:W-:Y:S01]  /*94e80*/  IMAD.WIDE R12, R16, 0x2, R6 ;  /* 0x00000002100c7825 */ /* 0x000fe200078e0206 */
[----:B------:R-:W-:-:S02]  /*94e90*/  ISETP.LT.AND P0, PT, R26, c[0x0][0x178], !P0 ;  /* 0x00005e001a007a0c */ /* 0x000fc40004701270 */
[----:B------:R-:W-:Y:S02]  /*94ea0*/  ISETP.GE.AND P1, PT, R3, c[0x0][0x17c], PT ;  /* 0x00005f0003007a0c */ /* 0x000fe40003f26270 */
[----:B------:R-:W-:Y:S01]  /*94eb0*/  IADD3 R3, R28, 0x141, RZ ;  /* 0x000001411c037810 */ /* 0x000fe20007ffe0ff */
[----:B--2---:R0:W-:Y:S02]  /*94ec0*/  @P3 STG.E.U16 [R8.64], R24 ;  /* 0x0000001808003986 */ /* 0x0041e4000c101506 */
[----:B0-----:R-:W-:Y:S01]  /*94ed0*/  IMAD.WIDE R8, R0, 0x2, R4 ;  /* 0x0000000200087825 */ /* 0x001fe200078e0204 */
[----:B------:R-:W-:Y:S02]  /*94ee0*/  PRMT R0, R24, 0x7632, R0 ;  /* 0x0000763218007816 */ /* 0x000fe40000000000 */
[----:B------:R-:W2:Y:S04]  /*94ef0*/  LDL.LU R24, [R1+0x3c8] ;  /* 0x0003c80001187983 */ /* 0x000ea80000300800 */
[----:B----4-:R0:W-:Y:S01]  /*94f00*/  @P4 STG.E.U16 [R8.64], R21 ;  /* 0x0000001508004986 */ /* 0x0101e2000c101506 */
[----:B------:R-:W-:-:S02]  /*94f10*/  ISETP.LT.AND P4, PT, R27, c[0x0][0x178], !P5 ;  /* 0x00005e001b007a0c */ /* 0x000fc40006f81270 */
        /* <DEDUP_REMOVED lines=9> */
[----:B------:R0:W-:Y:S04]  /*94fb0*/  @P4 STG.E.U16 [R12.64], R22 ;  /* 0x000000160c004986 */ /* 0x0001e8000c101506 */
[----:B---3--:R1:W-:Y:S01]  /*94fc0*/  @P5 STG.E.U16 [R16.64], R25 ;  /* 0x0000001910005986 */ /* 0x0083e2000c101506 */
[----:B------:R-:W-:Y:S02]  /*94fd0*/  PRMT R20, R25, 0x7632, R20 ;  /* 0x0000763219147816 */ /* 0x000fe40000000014 */
[----:B0-----:R-:W-:Y:S02]  /*94fe0*/  IADD3 R12, R0, c[0x0][0x198], RZ ;  /* 0x00006600000c7a10 */ /* 0x001fe40007ffe0ff */
[----:B------:R-:W-:-:S02]  /*94ff0*/  PRMT R0, R22, 0x7632, R0 ;  /* 0x0000763216007816 */ /* 0x000fc40000000000 */
[----:B------:R-:W3:Y:S04]  /*95000*/  LDL.LU R22, [R1+0x4a8] ;  /* 0x0004a80001167983 */ /* 0x000ee80000300800 */
[----:B-1----:R-:W4:Y:S01]  /*95010*/  LDL.LU R25, [R1+0x3e8] ;  /* 0x0003e80001197983 */ /* 0x002f220000300800 */
[C---:B------:R-:W-:Y:S02]  /*95020*/  ISETP.LT.AND P4, PT, R27.reuse, c[0x0][0x178], !P6 ;  /* 0x00005e001b007a0c */ /* 0x040fe40007781270 */
[C---:B------:R-:W-:Y:S02]  /*95030*/  ISETP.LT.AND P6, PT, R26.reuse, c[0x0][0x178], !P6 ;  /* 0x00005e001a007a0c */ /* 0x040fe400077c1270 */
[----:B------:R-:W-:Y:S02]  /*95040*/  ISETP.LT.AND P5, PT, R27, c[0x0][0x178], !P1 ;  /* 0x00005e001b007a0c */ /* 0x000fe40004fa1270 */
[----:B------:R-:W-:-:S02]  /*95050*/  ISETP.LT.AND P1, PT, R26, c[0x0][0x178], !P1 ;  /* 0x00005e001a007a0c */ /* 0x000fc40004f21270 */
[----:B------:R-:W-:Y:S02]  /*95060*/  IADD3 R3, R12, c[0x0][0x198], RZ ;  /* 0x000066000c037a10 */ /* 0x000fe40007ffe0ff */
[C---:B------:R-:W-:Y:S02]  /*95070*/  IADD3 R18, R28.reuse, 0x142, RZ ;  /* 0x000001421c127810 */ /* 0x040fe40007ffe0ff */
[----:B------:R-:W-:Y:S01]  /*95080*/  IADD3 R19, R28, 0x143, RZ ;  /* 0x000001431c137810 */ /* 0x000fe20007ffe0ff */
[----:B------:R-:W-:Y:S01]  /*95090*/  IMAD.WIDE R8, R12, 0x2, R6 ;  /* 0x000000020c087825 */ /* 0x000fe200078e0206 */
[----:B------:R-:W-:Y:S02]  /*950a0*/  ISETP.GE.AND P2, PT, R18, c[0x0][0x17c], PT ;  /* 0x00005f0012007a0c */ /* 0x000fe40003f46270 */
[----:B------:R-:W-:Y:S01]  /*950b0*/  ISETP.GE.AND P0, PT, R19, c[0x0][0x17c], PT ;  /* 0x00005f0013007a0c */ /* 0x000fe20003f06270 */
[----:B------:R-:W-:Y:S01]  /*950c0*/  IMAD.WIDE R12, R12, 0x2, R4 ;  /* 0x000000020c0c7825 */ /* 0x000fe200078e0204 */
[----:B------:R-:W-:Y:S03]  /*950d0*/  @P4 STG.E.U16 [R8.64], R0 ;  /* 0x0000000008004986 */ /* 0x000fe6000c101506 */
[C---:B------:R-:W-:Y:S01]  /*950e0*/  IMAD.WIDE R16, R3.reuse, 0x2, R6 ;  /* 0x0000000203107825 */ /* 0x040fe200078e0206 */
[----:B------:R0:W-:Y:S03]  /*950f0*/  @P6 STG.E.U16 [R12.64], R20 ;  /* 0x000000140c006986 */ /* 0x0001e6000c101506 */
[----:B------:R-:W-:Y:S01]  /*95100*/  IMAD.WIDE R18, R3, 0x2, R4 ;  /* 0x0000000203127825 */ /* 0x000fe200078e0204 */
[----:B------:R1:W-:Y:S01]  /*95110*/  @P5 STG.E.U16 [R16.64], R23 ;  /* 0x0000001710005986 */ /* 0x0003e2000c101506 */
[----:B------:R-:W-:-:S02]  /*95120*/  ISETP.LT.AND P5, PT, R27, c[0x0][0x178], !P3 ;  /* 0x00005e001b007a0c */ /* 0x000fc40005fa1270 */
[C---:B------:R-:W-:Y:S02]  /*95130*/  ISETP.LT.AND P3, PT, R26.reuse, c[0x0][0x178], !P3 ;  /* 0x00005e001a007a0c */ /* 0x040fe40005f61270 */
[----:B------:R-:W-:Y:S02]  /*95140*/  ISETP.LT.AND P6, PT, R27, c[0x0][0x178], !P2 ;  /* 0x00005e001b007a0c */ /* 0x000fe400057c1270 */
[----:B0-----:R-:W-:Y:S02]  /*95150*/  IADD3 R12, R3, c[0x0][0x198], RZ ;  /* 0x00006600030c7a10 */ /* 0x001fe40007ffe0ff */
[----:B------:R-:W-:Y:S02]  /*95160*/  ISETP.LT.AND P2, PT, R26, c[0x0][0x178], !P2 ;  /* 0x00005e001a007a0c */ /* 0x000fe40005741270 */
[----:B-1----:R-:W-:Y:S01]  /*95170*/  IADD3 R16, R28, 0x145, RZ ;  /* 0x000001451c107810 */ /* 0x002fe20007ffe0ff */
[----:B------:R-:W-:Y:S01]  /*95180*/  IMAD.WIDE R8, R12, 0x2, R6 ;  /* 0x000000020c087825 */ /* 0x000fe200078e0206 */
[----:B--2---:R0:W-:Y:S01]  /*95190*/  @P1 STG.E.U16 [R18.64], R24 ;  /* 0x0000001812001986 */ /* 0x0041e2000c101506 */
[----:B------:R-:W-:-:S02]  /*951a0*/  PRMT R0, R24, 0x7632, R0 ;  /* 0x0000763218007816 */ /* 0x000fc40000000000 */
[----:B0-----:R-:W-:Y:S02]  /*951b0*/  PRMT R18, R23, 0x7632, R18 ;  /* 0x0000763217127816 */ /* 0x001fe40000000012 */
[----:B------:R-:W2:Y:S04]  /*951c0*/  LDL.LU R23, [R1+0x4c8] ;  /* 0x0004c80001177983 */ /* 0x000ea80000300800 */
[----:B------:R-:W2:Y:S01]  /*951d0*/  LDL.LU R24, [R1+0x3d8] ;  /* 0x0003d80001187983 */ /* 0x000ea20000300800 */
[C---:B------:R-:W-:Y:S01]  /*951e0*/  IADD3 R19, R12.reuse, c[0x0][0x198], RZ ;  /* 0x000066000c137a10 */ /* 0x040fe20007ffe0ff */
[----:B------:R-:W-:Y:S01]  /*951f0*/  IMAD.WIDE R12, R12, 0x2, R4 ;  /* 0x000000020c0c7825 */ /* 0x000fe200078e0204 */
[----:B------:R-:W-:Y:S01]  /*95200*/  ISETP.GE.AND P1, PT, R16, c[0x0][0x17c], PT ;  /* 0x00005f0010007a0c */ /* 0x000fe20003f26270 */
[----:B------:R0:W-:Y:S02]  /*95210*/  @P5 STG.E.U16 [R8.64], R18 ;  /* 0x0000001208005986 */ /* 0x0001e4000c101506 */
[----:B------:R-:W-:-:S02]  /*95220*/  IMAD.WIDE R16, R19, 0x2, R6 ;  /* 0x0000000213107825 */ /* 0x000fc400078e0206 */
[----:B------:R-:W-:Y:S02]  /*95230*/  @P3 STG.E.U16 [R12.64], R0 ;  /* 0x000000000c003986 */ /* 0x000fe4000c101506 */
[----:B0-----:R-:W-:Y:S02]  /*95240*/  IMAD.WIDE R8, R19, 0x2, R4 ;  /* 0x0000000213087825 */ /* 0x001fe400078e0204 */
[----:B---3--:R0:W-:Y:S04]  /*95250*/  @P6 STG.E.U16 [R16.64], R22 ;  /* 0x0000001610006986 */ /* 0x0081e8000c101506 */
[----:B----4-:R1:W-:Y:S01]  /*95260*/  @P2 STG.E.U16 [R8.64], R25 ;  /* 0x0000001908002986 */ /* 0x0103e2000c101506 */
[----:B0-----:R-:W-:-:S03]  /*95270*/  PRMT R16, R25, 0x7632, R16 ;  /* 0x0000763219107816 */ /* 0x001fc60000000010 */
[----:B-1----:R-:W3:Y:S01]  /*95280*/  LDL.LU R25, [R1+0x4e8] ;  /* 0x0004e80001197983 */ /* 0x002ee20000300800 */
[C---:B------:R-:W-:Y:S02]  /*95290*/  IADD3 R0, R28.reuse, 0x147, RZ ;  /* 0x000001471c007810 */ /* 0x040fe40007ffe0ff */
[----:B------:R-:W-:Y:S02]  /*952a0*/  IADD3 R21, R28, 0x144, RZ ;  /* 0x000001441c157810 */ /* 0x000fe40007ffe0ff */
[----:B------:R-:W-:Y:S02]  /*952b0*/  ISETP.LT.AND P6, PT, R27, c[0x0][0x178], !P0 ;  /* 0x00005e001b007a0c */ /* 0x000fe400047c1270 */
[----:B------:R-:W-:Y:S02]  /*952c0*/  ISETP.LT.AND P0, PT, R26, c[0x0][0x178], !P0 ;  /* 0x00005e001a007a0c */ /* 0x000fe40004701270 */
[----:B------:R-:W-:Y:S02]  /*952d0*/  ISETP.GE.AND P3, PT, R0, c[0x0][0x17c], PT ;  /* 0x00005f0000007a0c */ /* 0x000fe40003f66270 */
[----:B------:R-:W-:-:S02]  /*952e0*/  ISETP.GE.AND P4, PT, R21, c[0x0][0x17c], PT ;  /* 0x00005f0015007a0c */ /* 0x000fc40003f86270 */
[----:B------:R-:W-:Y:S01]  /*952f0*/  IADD3 R3, R28, 0x146, RZ ;  /* 0x000001461c037810 */ /* 0x000fe20007ffe0ff */
[----:B------:R-:W4:Y:S01]  /*95300*/  LDL.LU R21, [R1+0x358] ;  /* 0x0003580001157983 */ /* 0x000f220000300800 */
[----:B------:R-:W-:Y:S02]  /*95310*/  IADD3 R0, R19, c[0x0][0x198], RZ ;  /* 0x0000660013007a10 */ /* 0x000fe40007ffe0ff */
[----:B------:R-:W-:Y:S02]  /*95320*/  ISETP.GE.AND P5, PT, R3, c[0x0][0x17c], PT ;  /* 0x00005f0003007a0c */ /* 0x000fe40003fa6270 */
[C---:B------:R-:W-:Y:S01]  /*95330*/  ISETP.LT.AND P2, PT, R27.reuse, c[0x0][0x178], !P4 ;  /* 0x00005e001b007a0c */ /* 0x040fe20006741270 */
[----:B------:R-:W-:Y:S01]  /*95340*/  IMAD.WIDE R12, R0, 0x2, R6 ;  /* 0x00000002000c7825 */ /* 0x000fe200078e0206 */
[----:B------:R-:W-:Y:S02]  /*95350*/  PRMT R3, R22, 0x7632, R3 ;  /* 0x0000763216037816 */ /* 0x000fe40000000003 */
[----:B------:R-:W-:Y:S01]  /*95360*/  ISETP.LT.AND P4, PT, R26, c[0x0][0x178], !P4 ;  /* 0x00005e001a007a0c */ /* 0x000fe20006781270 */
[C---:B------:R-:W-:Y:S01]  /*95370*/  IMAD.WIDE R8, R0.reuse, 0x2, R4 ;  /* 0x0000000200087825 */ /* 0x040fe200078e0204 */
[----:B------:R-:W-:Y:S01]  /*95380*/  IADD3 R0, R0, c[0x0][0x198], RZ ;  /* 0x0000660000007a10 */ /* 0x000fe20007ffe0ff */
[----:B------:R0:W-:Y:S04]  /*95390*/  @P6 STG.E.U16 [R12.64], R3 ;  /* 0x000000030c006986 */ /* 0x0001e8000c101506 */
[----:B------:R1:W-:Y:S01]  /*953a0*/  @P0 STG.E.U16 [R8.64], R16 ;  /* 0x0000001008000986 */ /* 0x0003e2000c101506 */
[----:B------:R-:W-:-:S02]  /*953b0*/  ISETP.LT.AND P0, PT, R27, c[0x0][0x178], !P1 ;  /* 0x00005e001b007a0c */ /* 0x000fc40004f01270 */
[----:B0-----:R-:W-:Y:S01]  /*953c0*/  IADD3 R3, R28, 0x149, RZ ;  /* 0x000001491c037810 */ /* 0x001fe20007ffe0ff */
[----:B------:R-:W-:-:S04]  /*953d0*/  IMAD.WIDE R12, R0, 0x2, R4 ;  /* 0x00000002000c7825 */ /* 0x000fc800078e0204 */
[C---:B-1----:R-:W-:Y:S01]  /*953e0*/  IMAD.WIDE R8, R0.reuse, 0x2, R6 ;  /* 0x0000000200087825 */ /* 0x042fe200078e0206 */
[----:B------:R-:W-:Y:S02]  /*953f0*/  IADD3 R0, R0, c[0x0][0x198], RZ ;  /* 0x0000660000007a10 */ /* 0x000fe40007ffe0ff */
[----:B------:R-:W-:Y:S02]  /*95400*/  ISETP.LT.AND P1, PT, R26, c[0x0][0x178], !P1 ;  /* 0x00005e001a007a0c */ /* 0x000fe40004f21270 */
[----:B--2---:R0:W-:Y:S01]  /*95410*/  @P2 STG.E.U16 [R8.64], R23 ;  /* 0x0000001708002986 */ /* 0x0041e2000c101506 */
[----:B------:R-:W-:Y:S02]  /*95420*/  PRMT R16, R23, 0x7632, R16 ;  /* 0x0000763217107816 */ /* 0x000fe40000000010 */
[----:B------:R-:W-:Y:S01]  /*95430*/  ISETP.GE.AND P2, PT, R3, c[0x0][0x17c], PT ;  /* 0x00005f0003007a0c */ /* 0x000fe20003f46270 */
[----:B------:R1:W-:Y:S01]  /*95440*/  @P4 STG.E.U16 [R12.64], R24 ;  /* 0x000000180c004986 */ /* 0x0003e2000c101506 */
[----:B------:R-:W-:-:S02]  /*95450*/  PRMT R3, R24, 0x7632, R3 ;  /* 0x0000763218037816 */ /* 0x000fc40000000003 */
[----:B------:R-:W-:Y:S01]  /*95460*/  ISETP.LT.AND P4, PT, R27, c[0x0][0x178], !P5 ;  /* 0x00005e001b007a0c */ /* 0x000fe20006f81270 */
[----:B0-----:R-:W2:Y:S04]  /*95470*/  LDL.LU R23, [R1+0x508] ;  /* 0x0005080001177983 */ /* 0x001ea80000300800 */
[----:B-1----:R-:W2:Y:S01]  /*95480*/  LDL.LU R24, [R1+0x408] ;  /* 0x0004080001187983 */ /* 0x002ea20000300800 */
[----:B------:R-:W-:-:S03]  /*95490*/  IMAD.WIDE R8, R0, 0x2, R6 ;  /* 0x0000000200087825 */ /* 0x000fc600078e0206 */
[----:B------:R-:W2:Y:S01]  /*954a0*/  LDL.LU R22, [R1+0x518] ;  /* 0x0005180001167983 */ /* 0x000ea20000300800 */
[C---:B------:R-:W-:Y:S01]  /*954b0*/  IMAD.WIDE R12, R0.reuse, 0x2, R4 ;  /* 0x00000002000c7825 */ /* 0x040fe200078e0204 */
[----:B------:R-:W-:Y:S02]  /*954c0*/  IADD3 R0, R0, c[0x0][0x198], RZ ;  /* 0x0000660000007a10 */ /* 0x000fe40007ffe0ff */
[----:B------:R0:W-:Y:S04]  /*954d0*/  @P0 STG.E.U16 [R8.64], R16 ;  /* 0x0000001008000986 */ /* 0x0001e8000c101506 */
[----:B------:R1:W-:Y:S01]  /*954e0*/  @P1 STG.E.U16 [R12.64], R3 ;  /* 0x000000030c001986 */ /* 0x0003e2000c101506 */
[C---:B0-----:R-:W-:Y:S01]  /*954f0*/  IMAD.WIDE R8, R0.reuse, 0x2, R6 ;  /* 0x0000000200087825 */ /* 0x041fe200078e0206 */
[----:B-1----:R-:W-:-:S04]  /*95500*/  IADD3 R3, R0, c[0x0][0x198], RZ ;  /* 0x0000660000037a10 */ /* 0x002fc80007ffe0ff */
[----:B---3--:R0:W-:Y:S02]  /*95510*/  @P4 STG.E.U16 [R8.64], R25 ;  /* 0x0000001908004986 */ /* 0x0081e4000c101506 */
[----:B0-----:R-:W-:Y:S01]  /*95520*/  IMAD.WIDE R8, R0, 0x2, R4 ;  /* 0x0000000200087825 */ /* 0x001fe200078e0204 */
[----:B------:R-:W-:Y:S02]  /*95530*/  PRMT R0, R25, 0x7632, R0 ;  /* 0x0000763219007816 */ /* 0x000fe40000000000 */
[----:B------:R-:W3:Y:S01]  /*95540*/  LDL.LU R25, [R1+0x4b8] ;  /* 0x0004b80001197983 */ /* 0x000ee20000300800 */
[----:B------:R-:W-:Y:S02]  /*95550*/  ISETP.LT.AND P5, PT, R26, c[0x0][0x178], !P5 ;  /* 0x00005e001a007a0c */ /* 0x000fe40006fa1270 */
[----:B------:R-:W-:Y:S02]  /*95560*/  ISETP.LT.AND P1, PT, R27, c[0x0][0x178], !P3 ;  /* 0x00005e001b007a0c */ /* 0x000fe40005f21270 */
[----:B------:R-:W-:-:S02]  /*95570*/  IADD3 R17, R28, 0x148, RZ ;  /* 0x000001481c117810 */ /* 0x000fc40007ffe0ff */
[----:B------:R-:W-:Y:S02]  /*95580*/  IADD3 R12, R28, 0x14b, RZ ;  /* 0x0000014b1c0c7810 */ /* 0x000fe40007ffe0ff */
[----:B------:R-:W-:Y:S02]  /*95590*/  ISETP.GE.AND P6, PT, R17, c[0x0][0x17c], PT ;  /* 0x00005f0011007a0c */ /* 0x000fe40003fc6270 */
[----:B------:R-:W-:Y:S01]  /*955a0*/  ISETP.GE.AND P4, PT, R12, c[0x0][0x17c], PT ;  /* 0x00005f000c007a0c */ /* 0x000fe20003f86270 */
[----:B------:R-:W-:Y:S01]  /*955b0*/  IMAD.WIDE R12, R3, 0x2, R6 ;  /* 0x00000002030c7825 */ /* 0x000fe200078e0206 */
[C---:B------:R-:W-:Y:S01]  /*955c0*/  ISETP.LT.AND P3, PT, R26.reuse, c[0x0][0x178], !P3 ;  /* 0x00005e001a007a0c */ /* 0x040fe20005f61270 */
[----:B----4-:R0:W-:Y:S01]  /*955d0*/  @P5 STG.E.U16 [R8.64], R21 ;  /* 0x0000001508005986 */ /* 0x0101e2000c101506 */
[----:B------:R-:W-:Y:S02]  /*955e0*/  ISETP.LT.AND P5, PT, R27, c[0x0][0x178], !P6 ;  /* 0x00005e001b007a0c */ /* 0x000fe400077a1270 */
[----:B------:R-:W-:Y:S01]  /*955f0*/  ISETP.LT.AND P6, PT, R26, c[0x0][0x178], !P6 ;  /* 0x00005e001a007a0c */ /* 0x000fe200077c1270 */
[----:B------:R1:W-:Y:S01]  /*95600*/  @P1 STG.E.U16 [R12.64], R0 ;  /* 0x000000000c001986 */ /* 0x0003e2000c101506 */
[----:B------:R-:W-:-:S02]  /*95610*/  IADD3 R16, R28, 0x14a, RZ ;  /* 0x0000014a1c107810 */ /* 0x000fc40007ffe0ff */
[----:B------:R-:W-:Y:S02]  /*95620*/  PRMT R19, R21, 0x7632, R19 ;  /* 0x0000763215137816 */ /* 0x000fe40000000013 */
[----:B------:R-:W-:Y:S01]  /*95630*/  ISETP.GE.AND P0, PT, R16, c[0x0][0x17c], PT ;  /* 0x00005f0010007a0c */ /* 0x000fe20003f06270 */
[C---:B0-----:R-:W-:Y:S01]  /*95640*/  IMAD.WIDE R8, R3.reuse, 0x2, R4 ;  /* 0x0000000203087825 */ /* 0x041fe200078e0204 */
[----:B-1----:R-:W-:-:S04]  /*95650*/  IADD3 R0, R3, c[0x0][0x198], RZ ;  /* 0x0000660003007a10 */ /* 0x002fc80007ffe0ff */
[----:B------:R-:W-:Y:S01]  /*95660*/  @P3 STG.E.U16 [R8.64], R19 ;  /* 0x0000001308003986 */ /* 0x000fe2000c101506 */
[----:B------:R-:W-:-:S04]  /*95670*/  IMAD.WIDE R12, R0, 0x2, R6 ;  /* 0x00000002000c7825 */ /* 0x000fc800078e0206 */
[----:B------:R-:W-:Y:S01]  /*95680*/  IMAD.WIDE R16, R0, 0x2, R4 ;  /* 0x0000000200107825 */ /* 0x000fe200078e0204 */
[C---:B------:R-:W-:Y:S02]  /*95690*/  IADD3 R3, R28.reuse, 0x14d, RZ ;  /* 0x0000014d1c037810 */ /* 0x040fe40007ffe0ff */
[----:B------:R-:W-:Y:S02]  /*956a0*/  IADD3 R18, R28, 0x14c, RZ ;  /* 0x0000014c1c127810 */ /* 0x000fe40007ffe0ff */
[----:B------:R-:W-:Y:S02]  /*956b0*/  ISETP.GE.AND P3, PT, R3, c[0x0][0x17c], PT ;  /* 0x00005f0003007a0c */ /* 0x000fe40003f66270 */
[----:B------:R-:W-:Y:S01]  /*956c0*/  ISETP.GE.AND P1, PT, R18, c[0x0][0x17c], PT ;  /* 0x00005f0012007a0c */ /* 0x000fe20003f26270 */
[----:B--2---:R0:W-:Y:S01]  /*956d0*/  @P5 STG.E.U16 [R12.64], R23 ;  /* 0x000000170c005986 */ /* 0x0041e2000c101506 */
[----:B------:R-:W-:-:S03]  /*956e0*/  ISETP.LT.AND P5, PT, R27, c[0x0][0x178], !P2 ;  /* 0x00005e001b007a0c */ /* 0x000fc600057a1270 */
[----:B------:R1:W-:Y:S01]  /*956f0*/  @P6 STG.E.U16 [R16.64], R24 ;  /* 0x0000001810006986 */ /* 0x0003e2000c101506 */
[----:B------:R-:W-:Y:S02]  /*95700*/  PRMT R20, R24, 0x7632, R20 ;  /* 0x0000763218147816 */ /* 0x000fe40000000014 */
[----:B------:R-:W-:Y:S02]  /*95710*/  ISETP.LT.AND P2, PT, R26, c[0x0][0x178], !P2 ;  /* 0x00005e001a007a0c */ /* 0x000fe40005741270 */
[----:B0-----:R-:W-:Y:S02]  /*95720*/  IADD3 R12, R0, c[0x0][0x198], RZ ;  /* 0x00006600000c7a10 */ /* 0x001fe40007ffe0ff */
[----:B------:R-:W-:Y:S02]  /*95730*/  PRMT R0, R23, 0x7632, R0 ;  /* 0x0000763217007816 */ /* 0x000fe40000000000 */
[----:B------:R-:W2:Y:S01]  /*95740*/  LDL.LU R23, [R1+0x548] ;  /* 0x0005480001177983 */ /* 0x000ea20000300800 */
[----:B------:R-:W-:-:S03]  /*95750*/  ISETP.LT.AND P6, PT, R27, c[0x0][0x178], !P0 ;  /* 0x00005e001b007a0c */ /* 0x000fc600047c1270 */
[----:B-1----:R-:W4:Y:S01]  /*95760*/  LDL.LU R24, [R1+0x3b8] ;  /* 0x0003b80001187983 */ /* 0x002f220000300800 */
[----:B------:R-:W-:Y:S02]  /*95770*/  ISETP.LT.AND P0, PT, R26, c[0x0][0x178], !P0 ;  /* 0x00005e001a007a0c */ /* 0x000fe40004701270 */
[C---:B------:R-:W-:Y:S01]  /*95780*/  IADD3 R3, R12.reuse, c[0x0][0x198], RZ ;  /* 0x000066000c037a10 */ /* 0x040fe20007ffe0ff */
[----:B------:R-:W-:-:S04]  /*95790*/  IMAD.WIDE R8, R12, 0x2, R6 ;  /* 0x000000020c087825 */ /* 0x000fc800078e0206 */
[----:B------:R-:W-:Y:S01]  /*957a0*/  IMAD.WIDE R12, R12, 0x2, R4 ;  /* 0x000000020c0c7825 */ /* 0x000fe200078e0204 */
[----:B------:R-:W-:Y:S03]  /*957b0*/  @P5 STG.E.U16 [R8.64], R0 ;  /* 0x0000000008005986 */ /* 0x000fe6000c101506 */
[C---:B------:R-:W-:Y:S01]  /*957c0*/  IMAD.WIDE R16, R3.reuse, 0x2, R6 ;  /* 0x0000000203107825 */ /* 0x040fe200078e0206 */
[----:B------:R-:W-:Y:S03]  /*957d0*/  @P2 STG.E.U16 [R12.64], R20 ;  /* 0x000000140c002986 */ /* 0x000fe6000c101506 */
[----:B------:R-:W-:Y:S01]  /*957e0*/  IMAD.WIDE R18, R3, 0x2, R4 ;  /* 0x0000000203127825 */ /* 0x000fe200078e0204 */
[----:B------:R-:W-:Y:S04]  /*957f0*/  @P6 STG.E.U16 [R16.64], R22 ;  /* 0x0000001610006986 */ /* 0x000fe8000c101506 */
[----:B---3--:R0:W-:Y:S02]  /*95800*/  @P0 STG.E.U16 [R18.64], R25 ;  /* 0x0000001912000986 */ /* 0x0081e4000c101506 */
[----:B0-----:R-:W-:-:S02]  /*95810*/  PRMT R19, R25, 0x7632, R19 ;  /* 0x0000763219137816 */ /* 0x001fc40000000013 */
[----:B------:R-:W3:Y:S01]  /*95820*/  LDL.LU R25, [R1+0x558] ;  /* 0x0005580001197983 */ /* 0x000ee20000300800 */
[----:B------:R-:W-:Y:S02]  /*95830*/  ISETP.LT.AND P0, PT, R27, c[0x0][0x178], !P4 ;  /* 0x00005e001b007a0c */ /* 0x000fe40006701270 */
[----:B------:R-:W-:Y:S02]  /*95840*/  IADD3 R12, R3, c[0x0][0x198], RZ ;  /* 0x00006600030c7a10 */ /* 0x000fe40007ffe0ff */
[C---:B------:R-:W-:Y:S02]  /*95850*/  ISETP.LT.AND P4, PT, R26.reuse, c[0x0][0x178], !P4 ;  /* 0x00005e001a007a0c */ /* 0x040fe40006781270 */
[----:B------:R-:W-:Y:S02]  /*95860*/  ISETP.LT.AND P2, PT, R27, c[0x0][0x178], !P1 ;  /* 0x00005e001b007a0c */ /* 0x000fe40004f41270 */
[----:B------:R-:W-:Y:S01]  /*95870*/  ISETP.LT.AND P1, PT, R26, c[0x0][0x178], !P1 ;  /* 0x00005e001a007a0c */ /* 0x000fe20004f21270 */
[----:B------:R-:W-:Y:S01]  /*95880*/  IMAD.WIDE R8, R12, 0x2, R6 ;  /* 0x000000020c087825 */ /* 0x000fe200078e0206 */
[----:B------:R-:W-:-:S02]  /*95890*/  PRMT R18, R22, 0x7632, R18 ;  /* 0x0000763216127816 */ /* 0x000fc40000000012 */
[----:B------:R-:W-:Y:S02]  /*958a0*/  IADD3 R16, R28, 0x14f, RZ ;  /* 0x0000014f1c107810 */ /* 0x000fe40007ffe0ff */
[C---:B------:R-:W-:Y:S01]  /*958b0*/  IADD3 R0, R12.reuse, c[0x0][0x198], RZ ;  /* 0x000066000c007a10 */ /* 0x040fe20007ffe0ff */
[----:B------:R-:W-:Y:S01]  /*958c0*/  IMAD.WIDE R12, R12, 0x2, R4 ;  /* 0x000000020c0c7825 */ /* 0x000fe200078e0204 */
[----:B------:R-:W-:Y:S01]  /*958d0*/  ISETP.GE.AND P6, PT, R16, c[0x0][0x17c], PT ;  /* 0x00005f0010007a0c */ /* 0x000fe20003fc6270 */
[----:B------:R0:W-:Y:S02]  /*958e0*/  @P0 STG.E.U16 [R8.64], R18 ;  /* 0x0000001208000986 */ /* 0x0001e4000c101506 */
[----:B------:R-:W-:Y:S01]  /*958f0*/  IMAD.WIDE R16, R0, 0x2, R6 ;  /* 0x0000000200107825 */ /* 0x000fe200078e0206 */
[C---:B------:R-:W-:Y:S01]  /*95900*/  IADD3 R21, R28.reuse, 0x14e, RZ ;  /* 0x0000014e1c157810 */ /* 0x040fe20007ffe0ff */
[----:B------:R1:W-:Y:S01]  /*95910*/  @P4 STG.E.U16 [R12.64], R19 ;  /* 0x000000130c004986 */ /* 0x0003e2000c101506 */
[----:B------:R-:W-:-:S02]  /*95920*/  IADD3 R3, R28, 0x150, RZ ;  /* 0x000001501c037810 */ /* 0x000fc40007ffe0ff */
[----:B------:R-:W-:Y:S01]  /*95930*/  ISETP.LT.AND P4, PT, R27, c[0x0][0x178], !P3 ;  /* 0x00005e001b007a0c */ /* 0x000fe20005f81270 */
[----:B0-----:R-:W-:Y:S01]  /*95940*/  IMAD.WIDE R8, R0, 0x2, R4 ;  /* 0x0000000200087825 */ /* 0x001fe200078e0204 */
[----:B------:R-:W-:Y:S02]  /*95950*/  ISETP.GE.AND P5, PT, R21, c[0x0][0x17c], PT ;  /* 0x00005f0015007a0c */ /* 0x000fe40003fa6270 */
[----:B------:R-:W-:Y:S02]  /*95960*/  ISETP.GE.AND P0, PT, R3, c[0x0][0x17c], PT ;  /* 0x00005f0003007a0c */ /* 0x000fe40003f06270 */
[----:B------:R-:W-:Y:S02]  /*95970*/  IADD3 R3, R28, 0x151, RZ ;  /* 0x000001511c037810 */ /* 0x000fe40007ffe0ff */
[----:B------:R-:W-:Y:S02]  /*95980*/  IADD3 R0, R0, c[0x0][0x198], RZ ;  /* 0x0000660000007a10 */ /* 0x000fe40007ffe0ff */
[----:B------:R-:W-:-:S03]  /*95990*/  ISETP.LT.AND P3, PT, R26, c[0x0][0x178], !P3 ;  /* 0x00005e001a007a0c */ /* 0x000fc60005f61270 */
[----:B-1----:R-:W-:Y:S01]  /*959a0*/  IMAD.WIDE R12, R0, 0x2, R4 ;  /* 0x00000002000c7825 */ /* 0x002fe200078e0204 */
[----:B--2---:R0:W-:Y:S04]  /*959b0*/  @P2 STG.E.U16 [R16.64], R23 ;  /* 0x0000001710002986 */ /* 0x0041e8000c101506 */
[----:B----4-:R1:W-:Y:S01]  /*959c0*/  @P1 STG.E.U16 [R8.64], R24 ;  /* 0x0000001808001986 */ /* 0x0103e2000c101506 */
[----:B------:R-:W-:Y:S02]  /*959d0*/  ISETP.LT.AND P1, PT, R27, c[0x0][0x178], !P5 ;  /* 0x00005e001b007a0c */ /* 0x000fe40006f21270 */
[----:B0-----:R-:W-:Y:S02]  /*959e0*/  PRMT R16, R24, 0x7632, R16 ;  /* 0x0000763218107816 */ /* 0x001fe40000000010 */
[----:B-1----:R-:W2:Y:S01]  /*959f0*/  LDL.LU R24, [R1+0x568] ;  /* 0x0005680001187983 */ /* 0x002ea20000300800 */
[----:B------:R-:W-:Y:S01]  /*95a00*/  ISETP.GE.AND P2, PT, R3, c[0x0][0x17c], PT ;  /* 0x00005f0003007a0c */ /* 0x000fe20003f46270 */
[C---:B------:R-:W-:Y:S01]  /*95a10*/  IMAD.WIDE R8, R0.reuse, 0x2, R6 ;  /* 0x0000000200087825 */ /* 0x040fe200078e0206 */
[----:B------:R-:W-:Y:S01]  /*95a20*/  PRMT R3, R23, 0x7632, R3 ;  /* 0x0000763217037816 */ /* 0x000fe20000000003 */
[----:B------:R-:W4:Y:S01]  /*95a30*/  LDL.LU R21, [R1+0x4f8] ;  /* 0x0004f80001157983 */ /* 0x000f220000300800 */
[----:B------:R-:W-:-:S03]  /*95a40*/  IADD3 R0, R0, c[0x0][0x198], RZ ;  /* 0x0000660000007a10 */ /* 0x000fc60007ffe0ff */
[----:B------:R0:W-:Y:S04]  /*95a50*/  @P4 STG.E.U16 [R8.64], R3 ;  /* 0x0000000308004986 */ /* 0x0001e8000c101506 */
[----:B------:R-:W-:Y:S04]  /*95a60*/  @P3 STG.E.U16 [R12.64], R16 ;  /* 0x000000100c003986 */ /* 0x000fe8000c101506 */
[----:B------:R-:W4:Y:S01]  /*95a70*/  LDL.LU R22, [R1+0x578] ;  /* 0x0005780001167983 */ /* 0x000f220000300800 */
[----:B0-----:R-:W-:Y:S01]  /*95a80*/  IMAD.WIDE R8, R0, 0x2, R6 ;  /* 0x0000000200087825 */ /* 0x001fe200078e0206 */
[----:B------:R-:W-:-:S04]  /*95a90*/  IADD3 R3, R28, 0x153, RZ ;  /* 0x000001531c037810 */ /* 0x000fc80007ffe0ff */
[----:B---3--:R0:W-:Y:S01]  /*95aa0*/  @P1 STG.E.U16 [R8.64], R25 ;  /* 0x0000001908001986 */ /* 0x0081e2000c101506 */
[----:B------:R-:W-:Y:S02]  /*95ab0*/  ISETP.GE.AND P1, PT, R3, c[0x0][0x17c], PT ;  /* 0x00005f0003007a0c */ /* 0x000fe40003f26270 */
[----:B------:R-:W-:Y:S02]  /*95ac0*/  PRMT R3, R25, 0x7632, R3 ;  /* 0x0000763219037816 */ /* 0x000fe40000000003 */
[----:B0-----:R-:W3:Y:S01]  /*95ad0*/  LDL.LU R25, [R1+0x498] ;  /* 0x0004980001197983 */ /* 0x001ee20000300800 */
[----:B------:R-:W-:Y:S01]  /*95ae0*/  ISETP.LT.AND P5, PT, R26, c[0x0][0x178], !P5 ;  /* 0x00005e001a007a0c */ /* 0x000fe20006fa1270 */
[----:B------:R-:W-:Y:S01]  /*95af0*/  IMAD.WIDE R12, R0, 0x2, R4 ;  /* 0x00000002000c7825 */ /* 0x000fe200078e0204 */
[----:B------:R-:W-:Y:S01]  /*95b00*/  ISETP.LT.AND P3, PT, R27, c[0x0][0x178], !P6 ;  /* 0x00005e001b007a0c */ /* 0x000fe20007761270 */
[----:B------:R-:W3:Y:S01]  /*95b10*/  LDL.LU R23, [R1+0x588] ;  /* 0x0005880001177983 */ /* 0x000ee20000300800 */
[----:B------:R-:W-:-:S02]  /*95b20*/  ISETP.LT.AND P6, PT, R26, c[0x0][0x178], !P6 ;  /* 0x00005e001a007a0c */ /* 0x000fc400077c1270 */
[----:B------:R-:W-:-:S07]  /*95b30*/  IADD3 R0, R0, c[0x0][0x198], RZ ;  /* 0x0000660000007a10 */ /* 0x000fce0007ffe0ff */
[----:B------:R0:W-:Y:S01]  /*95b40*/  @P5 STG.E.U16 [R12.64], R14 ;  /* 0x0000000e0c005986 */ /* 0x0001e2000c101506 */
[----:B------:R-:W-:Y:S01]  /*95b50*/  ISETP.LT.AND P5, PT, R27, c[0x0][0x178], !P0 ;  /* 0x00005e001b007a0c */ /* 0x000fe200047a1270 */
[----:B------:R-:W-:Y:S01]  /*95b60*/  IMAD.WIDE R8, R0, 0x2, R6 ;  /* 0x0000000200087825 */ /* 0x000fe200078e0206 */
[----:B------:R-:W-:-:S04]  /*95b70*/  ISETP.LT.AND P0, PT, R26, c[0x0][0x178], !P0 ;  /* 0x00005e001a007a0c */ /* 0x000fc80004701270 */
[----:B------:R1:W-:Y:S01]  /*95b80*/  @P3 STG.E.U16 [R8.64], R3 ;  /* 0x0000000308003986 */ /* 0x0003e2000c101506 */
[----:B0-----:R-:W-:Y:S01]  /*95b90*/  IMAD.WIDE R12, R0, 0x2, R4 ;  /* 0x00000002000c7825 */ /* 0x001fe200078e0204 */
[----:B------:R-:W-:Y:S02]  /*95ba0*/  PRMT R14, R14, 0x7632, R14 ;  /* 0x000076320e0e7816 */ /* 0x000fe4000000000e */
[----:B------:R-:W-:-:S03]  /*95bb0*/  IADD3 R0, R0, c[0x0][0x198], RZ ;  /* 0x0000660000007a10 */ /* 0x000fc60007ffe0ff */
[----:B------:R0:W-:Y:S01]  /*95bc0*/  @P6 STG.E.U16 [R12.64], R14 ;  /* 0x0000000e0c006986 */ /* 0x0001e2000c101506 */
[----:B------:R-:W-:Y:S01]  /*95bd0*/  ISETP.LT.AND P6, PT, R27, c[0x0][0x178], !P2 ;  /* 0x00005e001b007a0c */ /* 0x000fe200057c1270 */
[--C-:B-1----:R-:W-:Y:S01]  /*95be0*/  IMAD.WIDE R8, R0, 0x2, R6.reuse ;  /* 0x0000000200087825 */ /* 0x102fe200078e0206 */
[----:B------:R-:W-:Y:S02]  /*95bf0*/  IADD3 R17, R28, 0x152, RZ ;  /* 0x000001521c117810 */ /* 0x000fe40007ffe0ff */
[----:B------:R-:W-:Y:S02]  /*95c00*/  IADD3 R16, R0, c[0x0][0x198], RZ ;  /* 0x0000660000107a10 */ /* 0x000fe40007ffe0ff */
[----:B------:R-:W-:Y:S02]  /*95c10*/  ISETP.GE.AND P4, PT, R17, c[0x0][0x17c], PT ;  /* 0x00005f0011007a0c */ /* 0x000fe40003f86270 */
[----:B------:R-:W-:Y:S01]  /*95c20*/  IADD3 R3, R28, 0x154, RZ ;  /* 0x000001541c037810 */ /* 0x000fe20007ffe0ff */
[----:B0-----:R-:W-:Y:S01]  /*95c30*/  IMAD.WIDE R12, R16, 0x2, R6 ;  /* 0x00000002100c7825 */ /* 0x001fe200078e0206 */
[----:B------:R-:W-:-:S02]  /*95c40*/  ISETP.LT.AND P2, PT, R26, c[0x0][0x178], !P2 ;  /* 0x00005e001a007a0c */ /* 0x000fc40005741270 */
[----:B------:R-:W-:Y:S02]  /*95c50*/  ISETP.GE.AND P3, PT, R3, c[0x0][0x17c], PT ;  /* 0x00005f0003007a0c */ /* 0x000fe40003f66270 */
[C---:B------:R-:W-:Y:S02]  /*95c60*/  IADD3 R3, R28.reuse, 0x155, RZ ;  /* 0x000001551c037810 */ /* 0x040fe40007ffe0ff */
        /* <DEDUP_REMOVED lines=15> */
[----:B------:R-:W-:Y:S01]  /*95d60*/  IMAD.WIDE R16, R0, 0x2, R4 ;  /* 0x0000000200107825 */ /* 0x000fe200078e0204 */
[----:B------:R-:W-:Y:S01]  /*95d70*/  ISETP.GE.AND P6, PT, R14, c[0x0][0x17c], PT ;  /* 0x00005f000e007a0c */ /* 0x000fe20003fc6270 */
[----:B------:R-:W-:Y:S01]  /*95d80*/  @P0 STG.E.U16 [R12.64], R22 ;  /* 0x000000160c000986 */ /* 0x000fe2000c101506 */
[----:B---3--:R-:W-:-:S03]  /*95d90*/  PRMT R14, R25, 0x7632, R14 ;  /* 0x00007632190e7816 */ /* 0x008fc6000000000e */
[----:B------:R0:W-:Y:S04]  /*95da0*/  @P4 STG.E.U16 [R16.64], R25 ;  /* 0x0000001910004986 */ /* 0x0001e8000c101506 */
[----:B0-----:R-:W3:Y:S01]  /*95db0*/  LDL.LU R25, [R1+0x598] ;  /* 0x0005980001197983 */ /* 0x001ee20000300800 */
[C---:B------:R-:W-:Y:S02]  /*95dc0*/  ISETP.LT.AND P0, PT, R27.reuse, c[0x0][0x178], !P1 ;  /* 0x00005e001b007a0c */ /* 0x040fe40004f01270 */
[----:B------:R-:W-:Y:S02]  /*95dd0*/  ISETP.LT.AND P1, PT, R26, c[0x0][0x178], !P1 ;  /* 0x00005e001a007a0c */ /* 0x000fe40004f21270 */
[----:B------:R-:W-:Y:S02]  /*95de0*/  IADD3 R12, R0, c[0x0][0x198], RZ ;  /* 0x00006600000c7a10 */ /* 0x000fe40007ffe0ff */
[----:B------:R-:W-:-:S02]  /*95df0*/  ISETP.LT.AND P4, PT, R27, c[0x0][0x178], !P3 ;  /* 0x00005e001b007a0c */ /* 0x000fc40005f81270 */
[----:B------:R-:W-:Y:S01]  /*95e00*/  ISETP.LT.AND P3, PT, R26, c[0x0][0x178], !P3 ;  /* 0x00005e001a007a0c */ /* 0x000fe20005f61270 */
[----:B------:R-:W-:Y:S01]  /*95e10*/  IMAD.WIDE R8, R12, 0x2, R6 ;  /* 0x000000020c087825 */ /* 0x000fe200078e0206 */
[----:B------:R-:W-:Y:S02]  /*95e20*/  PRMT R0, R22, 0x7632, R0 ;  /* 0x0000763216007816 */ /* 0x000fe40000000000 */
[C---:B------:R-:W-:Y:S01]  /*95e30*/  IADD3 R3, R12.reuse, c[0x0][0x198], RZ ;  /* 0x000066000c037a10 */ /* 0x040fe20007ffe0ff */
[----:B------:R-:W-:Y:S01]  /*95e40*/  IMAD.WIDE R12, R12, 0x2, R4 ;  /* 0x000000020c0c7825 */ /* 0x000fe200078e0204 */
[----:B------:R-:W-:Y:S01]  /*95e50*/  IADD3 R18, R28, 0x157, RZ ;  /* 0x000001571c127810 */ /* 0x000fe20007ffe0ff */
[----:B------:R-:W-:Y:S02]  /*95e60*/  @P0 STG.E.U16 [R8.64], R0 ;  /* 0x0000000008000986 */ /* 0x000fe4000c101506 */
[----:B------:R-:W-:Y:S01]  /*95e70*/  IMAD.WIDE R16, R3, 0x2, R6 ;  /* 0x0000000203107825 */ /* 0x000fe200078e0206 */
[----:B------:R-:W-:Y:S01]  /*95e80*/  ISETP.GE.AND P2, PT, R18, c[0x0][0x17c], PT ;  /* 0x00005f0012007a0c */ /* 0x000fe20003f46270 */
[----:B------:R0:W-:Y:S01]  /*95e90*/  @P1 STG.E.U16 [R12.64], R14 ;  /* 0x0000000e0c001986 */ /* 0x0001e2000c101506 */
[----:B------:R-:W-:Y:S01]  /*95ea0*/  ISETP.LT.AND P1, PT, R27, c[0x0][0x178], !P5 ;  /* 0x00005e001b007a0c */ /* 0x000fe20006f21270 */
[----:B------:R-:W-:Y:S01]  /*95eb0*/  IMAD.WIDE R18, R3, 0x2, R4 ;  /* 0x0000000203127825 */ /* 0x000fe200078e0204 */
[----:B------:R-:W-:Y:S01]  /*95ec0*/  ISETP.LT.AND P5, PT, R26, c[0x0][0x178], !P5 ;  /* 0x00005e001a007a0c */ /* 0x000fe20006fa1270 */
[----:B------:R1:W-:Y:S01]  /*95ed0*/  @P4 STG.E.U16 [R16.64], R23 ;  /* 0x0000001710004986 */ /* 0x0003e2000c101506 */
[----:B0-----:R-:W-:-:S02]  /*95ee0*/  PRMT R14, R23, 0x7632, R14 ;  /* 0x00007632170e7816 */ /* 0x001fc4000000000e */
[----:B------:R-:W-:Y:S01]  /*95ef0*/  IADD3 R12, R3, c[0x0][0x198], RZ ;  /* 0x00006600030c7a10 */ /* 0x000fe20007ffe0ff */
[----:B-1----:R-:W4:Y:S01]  /*95f00*/  LDL.LU R23, [R1+0x5c8] ;  /* 0x0005c80001177983 */ /* 0x002f220000300800 */
[----:B------:R-:W-:Y:S02]  /*95f10*/  IADD3 R16, R28, 0x159, RZ ;  /* 0x000001591c107810 */ /* 0x000fe40007ffe0ff */
[C---:B------:R-:W-:Y:S01]  /*95f20*/  IADD3 R0, R12.reuse, c[0x0][0x198], RZ ;  /* 0x000066000c007a10 */ /* 0x040fe20007ffe0ff */
[----:B------:R-:W-:Y:S01]  /*95f30*/  IMAD.WIDE R8, R12, 0x2, R6 ;  /* 0x000000020c087825 */ /* 0x000fe200078e0206 */
[----:B------:R-:W-:Y:S02]  /*95f40*/  IADD3 R3, R28, 0x15a, RZ ;  /* 0x0000015a1c037810 */ /* 0x000fe40007ffe0ff */
[----:B------:R-:W-:Y:S01]  /*95f50*/  ISETP.GE.AND P4, PT, R16, c[0x0][0x17c], PT ;  /* 0x00005f0010007a0c */ /* 0x000fe20003f86270 */
[----:B------:R-:W-:-:S04]  /*95f60*/  IMAD.WIDE R12, R12, 0x2, R4 ;  /* 0x000000020c0c7825 */ /* 0x000fc800078e0204 */
[----:B------:R-:W-:Y:S01]  /*95f70*/  IMAD.WIDE R16, R0, 0x2, R6 ;  /* 0x0000000200107825 */ /* 0x000fe200078e0206 */
[----:B--2---:R0:W-:Y:S01]  /*95f80*/  @P3 STG.E.U16 [R18.64], R24 ;  /* 0x0000001812003986 */ /* 0x0041e2000c101506 */
[----:B------:R-:W-:-:S03]  /*95f90*/  ISETP.LT.AND P3, PT, R27, c[0x0][0x178], !P6 ;  /* 0x00005e001b007a0c */ /* 0x000fc60007761270 */
[----:B------:R-:W-:Y:S01]  /*95fa0*/  @P1 STG.E.U16 [R8.64], R14 ;  /* 0x0000000e08001986 */ /* 0x000fe2000c101506 */
[----:B0-----:R-:W-:-:S03]  /*95fb0*/  PRMT R18, R24, 0x7632, R18 ;  /* 0x0000763218127816 */ /* 0x001fc60000000012 */
[----:B------:R-:W2:Y:S01]  /*95fc0*/  LDL.LU R24, [R1+0x4d8] ;  /* 0x0004d80001187983 */ /* 0x000ea20000300800 */
[----:B------:R-:W-:Y:S02]  /*95fd0*/  ISETP.GE.AND P1, PT, R3, c[0x0][0x17c], PT ;  /* 0x00005f0003007a0c */ /* 0x000fe40003f26270 */
[----:B------:R-:W-:Y:S01]  /*95fe0*/  IADD3 R3, R28, 0x15b, RZ ;  /* 0x0000015b1c037810 */ /* 0x000fe20007ffe0ff */
[----:B------:R-:W-:Y:S04]  /*95ff0*/  @P5 STG.E.U16 [R12.64], R18 ;  /* 0x000000120c005986 */ /* 0x000fe8000c101506 */
[----:B---3--:R0:W-:Y:S01]  /*96000*/  @P3 STG.E.U16 [R16.64], R25 ;  /* 0x0000001910003986 */ /* 0x0081e2000c101506 */
[----:B------:R-:W-:Y:S02]  /*96010*/  ISETP.GE.AND P3, PT, R3, c[0x0][0x17c], PT ;  /* 0x00005f0003007a0c */ /* 0x000fe40003f66270 */
[----:B------:R-:W-:-:S02]  /*96020*/  PRMT R3, R25, 0x7632, R3 ;  /* 0x0000763219037816 */ /* 0x000fc40000000003 */
[----:B0-----:R-:W3:Y:S01]  /*96030*/  LDL.LU R25, [R1+0x5b8] ;  /* 0x0005b80001197983 */ /* 0x001ee20000300800 */
[----:B------:R-:W-:Y:S02]  /*96040*/  ISETP.LT.AND P6, PT, R26, c[0x0][0x178], !P6 ;  /* 0x00005e001a007a0c */ /* 0x000fe400077c1270 */
[----:B------:R-:W-:Y:S01]  /*96050*/  IADD3 R20, R28, 0x158, RZ ;  /* 0x000001581c147810 */ /* 0x000fe20007ffe0ff */
[----:B------:R-:W-:Y:S01]  /*96060*/  IMAD.WIDE R8, R0, 0x2, R4 ;  /* 0x0000000200087825 */ /* 0x000fe200078e0204 */
[----:B------:R-:W-:Y:S01]  /*96070*/  ISETP.LT.AND P5, PT, R27, c[0x0][0x178], !P2 ;  /* 0x00005e001b007a0c */ /* 0x000fe200057a1270 */
[----:B------:R-:W3:Y:S01]  /*96080*/  LDL.LU R21, [R1+0x3f8] ;  /* 0x0003f80001157983 */ /* 0x000ee20000300800 */
[----:B------:R-:W-:Y:S02]  /*96090*/  ISETP.GE.AND P0, PT, R20, c[0x0][0x17c], PT ;  /* 0x00005f0014007a0c */ /* 0x000fe40003f06270 */
[----:B------:R-:W-:Y:S02]  /*960a0*/  ISETP.LT.AND P2, PT, R26, c[0x0][0x178], !P2 ;  /* 0x00005e001a007a0c */ /* 0x000fe40005741270 */
[----:B------:R-:W-:-:S03]  /*960b0*/  IADD3 R0, R0, c[0x0][0x198], RZ ;  /* 0x0000660000007a10 */ /* 0x000fc60007ffe0ff */
[----:B------:R0:W-:Y:S01]  /*960c0*/  @P6 STG.E.U16 [R8.64], R10 ;  /* 0x0000000a08006986 */ /* 0x0001e2000c101506 */
[----:B------:R-:W-:Y:S01]  /*960d0*/  ISETP.LT.AND P6, PT, R27, c[0x0][0x178], !P0 ;  /* 0x00005e001b007a0c */ /* 0x000fe200047c1270 */
[----:B------:R-:W-:Y:S01]  /*960e0*/  IMAD.WIDE R12, R0, 0x2, R4 ;  /* 0x00000002000c7825 */ /* 0x000fe200078e0204 */
[----:B------:R-:W-:-:S03]  /*960f0*/  ISETP.LT.AND P0, PT, R26, c[0x0][0x178], !P0 ;  /* 0x00005e001a007a0c */ /* 0x000fc60004701270 */
[C---:B0-----:R-:W-:Y:S01]  /*96100*/  IMAD.WIDE R8, R0.reuse, 0x2, R6 ;  /* 0x0000000200087825 */ /* 0x041fe200078e0206 */
[----:B------:R-:W-:Y:S02]  /*96110*/  IADD3 R0, R0, c[0x0][0x198], RZ ;  /* 0x0000660000007a10 */ /* 0x000fe40007ffe0ff */
[----:B------:R-:W-:Y:S02]  /*96120*/  PRMT R10, R10, 0x7632, R10 ;  /* 0x000076320a0a7816 */ /* 0x000fe4000000000a */
[----:B------:R0:W-:Y:S04]  /*96130*/  @P5 STG.E.U16 [R8.64], R3 ;  /* 0x0000000308005986 */ /* 0x0001e8000c101506 */
[----:B------:R1:W-:Y:S01]  /*96140*/  @P2 STG.E.U16 [R12.64], R10 ;  /* 0x0000000a0c002986 */ /* 0x0003e2000c101506 */
[----:B------:R-:W-:Y:S01]  /*96150*/  ISETP.LT.AND P2, PT, R27, c[0x0][0x178], !P4 ;  /* 0x00005e001b007a0c */ /* 0x000fe20006741270 */
[----:B0-----:R-:W-:Y:S01]  /*96160*/  IMAD.WIDE R8, R0, 0x2, R6 ;  /* 0x0000000200087825 */ /* 0x001fe200078e0206 */
[----:B------:R-:W-:-:S03]  /*96170*/  IADD3 R3, R28, 0x15d, RZ ;  /* 0x0000015d1c037810 */ /* 0x000fc60007ffe0ff */
[C---:B-1----:R-:W-:Y:S01]  /*96180*/  IMAD.WIDE R12, R0.reuse, 0x2, R4 ;  /* 0x00000002000c7825 */ /* 0x042fe200078e0204 */
[----:B----4-:R0:W-:Y:S01]  /*96190*/  @P6 STG.E.U16 [R8.64], R23 ;  /* 0x0000001708006986 */ /* 0x0101e2000c101506 */
[----:B------:R-:W-:Y:S02]  /*961a0*/  IADD3 R0, R0, c[0x0][0x198], RZ ;  /* 0x0000660000007a10 */ /* 0x000fe40007ffe0ff */
[----:B------:R-:W-:Y:S02]  /*961b0*/  ISETP.GE.AND P6, PT, R3, c[0x0][0x17c], PT ;  /* 0x00005f0003007a0c */ /* 0x000fe40003fc6270 */
[----:B------:R-:W-:Y:S02]  /*961c0*/  PRMT R3, R23, 0x7632, R3 ;  /* 0x0000763217037816 */ /* 0x000fe40000000003 */
[----:B------:R-:W-:Y:S01]  /*961d0*/  ISETP.LT.AND P4, PT, R26, c[0x0][0x178], !P4 ;  /* 0x00005e001a007a0c */ /* 0x000fe20006781270 */
[----:B0-----:R-:W4:Y:S01]  /*961e0*/  LDL.LU R23, [R1+0x5a8] ;  /* 0x0005a80001177983 */ /* 0x001f220000300800 */
[----:B------:R-:W-:-:S03]  /*961f0*/  IMAD.WIDE R8, R0, 0x2, R6 ;  /* 0x0000000200087825 */ /* 0x000fc600078e0206 */
[----:B--2---:R0:W-:Y:S01]  /*96200*/  @P0 STG.E.U16 [R12.64], R24 ;  /* 0x000000180c000986 */ /* 0x0041e2000c101506 */
[----:B------:R-:W-:Y:S02]  /*96210*/  ISETP.LT.AND P0, PT, R27, c[0x0][0x178], !P1 ;  /* 0x00005e001b007a0c */ /* 0x000fe40004f01270 */
[----:B------:R-:W-:Y:S01]  /*96220*/  PRMT R10, R24, 0x7632, R10 ;  /* 0x00007632180a7816 */ /* 0x000fe2000000000a */
[----:B------:R1:W-:Y:S04]  /*96230*/  @P2 STG.E.U16 [R8.64], R3 ;  /* 0x0000000308002986 */ /* 0x0003e8000c101506 */
[----:B0-----:R-:W2:Y:S01]  /*96240*/  LDL.LU R24, [R1+0x528] ;  /* 0x0005280001187983 */ /* 0x001ea20000300800 */
[C---:B------:R-:W-:Y:S01]  /*96250*/  IMAD.WIDE R12, R0.reuse, 0x2, R4 ;  /* 0x00000002000c7825 */ /* 0x040fe200078e0204 */
[----:B------:R-:W-:-:S02]  /*96260*/  IADD3 R0, R0, c[0x0][0x198], RZ ;  /* 0x0000660000007a10 */ /* 0x000fc40007ffe0ff */
[----:B-1----:R-:W-:Y:S01]  /*96270*/  IADD3 R3, R28, 0x15e, RZ ;  /* 0x0000015e1c037810 */ /* 0x002fe20007ffe0ff */
[----:B------:R-:W2:Y:S02]  /*96280*/  LDL.LU R22, [R1+0x5d8] ;  /* 0x0005d80001167983 */ /* 0x000ea40000300800 */
[C---:B------:R-:W-:Y:S01]  /*96290*/  IMAD.WIDE R8, R0.reuse, 0x2, R6 ;  /* 0x0000000200087825 */ /* 0x040fe200078e0206 */
[----:B------:R-:W-:Y:S01]  /*962a0*/  ISETP.GE.AND P2, PT, R3, c[0x0][0x17c], PT ;  /* 0x00005f0003007a0c */ /* 0x000fe20003f46270 */
[----:B------:R-:W-:Y:S01]  /*962b0*/  @P4 STG.E.U16 [R12.64], R10 ;  /* 0x0000000a0c004986 */ /* 0x000fe2000c101506 */
[----:B------:R-:W-:-:S03]  /*962c0*/  IADD3 R3, R0, c[0x0][0x198], RZ ;  /* 0x0000660000037a10 */ /* 0x000fc60007ffe0ff */
[----:B---3--:R0:W-:Y:S02]  /*962d0*/  @P0 STG.E.U16 [R8.64], R25 ;  /* 0x0000001908000986 */ /* 0x0081e4000c101506 */
[----:B0-----:R-:W-:Y:S01]  /*962e0*/  IMAD.WIDE R8, R0, 0x2, R4 ;  /* 0x0000000200087825 */ /* 0x001fe200078e0204 */
[----:B------:R-:W-:Y:S02]  /*962f0*/  PRMT R0, R25, 0x7632, R0 ;  /* 0x0000763219007816 */ /* 0x000fe40000000000 */
[----:B------:R-:W3:Y:S01]  /*96300*/  LDL.LU R25, [R1+0x538] ;  /* 0x0005380001197983 */ /* 0x000ee20000300800 */
[----:B------:R-:W-:Y:S02]  /*96310*/  ISETP.LT.AND P1, PT, R26, c[0x0][0x178], !P1 ;  /* 0x00005e001a007a0c */ /* 0x000fe40004f21270 */
[----:B------:R-:W-:Y:S02]  /*96320*/  ISETP.LT.AND P4, PT, R27, c[0x0][0x178], !P3 ;  /* 0x00005e001b007a0c */ /* 0x000fe40005f81270 */
[----:B------:R-:W-:Y:S01]  /*96330*/  IADD3 R14, R28, 0x15c, RZ ;  /* 0x0000015c1c0e7810 */ /* 0x000fe20007ffe0ff */
[----:B------:R-:W-:-:S03]  /*96340*/  IMAD.WIDE R12, R3, 0x2, R6 ;  /* 0x00000002030c7825 */ /* 0x000fc600078e0206 */
[----:B------:R-:W-:Y:S02]  /*96350*/  ISETP.GE.AND P5, PT, R14, c[0x0][0x17c], PT ;  /* 0x00005f000e007a0c */ /* 0x000fe40003fa6270 */
[----:B------:R-:W-:-:S03]  /*96360*/  ISETP.LT.AND P3, PT, R26, c[0x0][0x178], !P3 ;  /* 0x00005e001a007a0c */ /* 0x000fc60005f61270 */
[----:B------:R0:W-:Y:S01]  /*96370*/  @P1 STG.E.U16 [R8.64], R21 ;  /* 0x0000001508001986 */ /* 0x0001e2000c101506 */
[----:B------:R-:W-:Y:S02]  /*96380*/  ISETP.LT.AND P1, PT, R27, c[0x0][0x178], !P5 ;  /* 0x00005e001b007a0c */ /* 0x000fe40006f21270 */
[----:B------:R-:W-:Y:S01]  /*96390*/  ISETP.LT.AND P5, PT, R26, c[0x0][0x178], !P5 ;  /* 0x00005e001a007a0c */ /* 0x000fe20006fa1270 */
[----:B------:R1:W-:Y:S01]  /*963a0*/  @P4 STG.E.U16 [R12.64], R0 ;  /* 0x000000000c004986 */ /* 0x0003e2000c101506 */
[----:B------:R-:W-:Y:S01]  /*963b0*/  PRMT R14, R21, 0x7632, R14 ;  /* 0x00007632150e7816 */ /* 0x000fe2000000000e */
[C---:B0-----:R-:W-:Y:S01]  /*963c0*/  IMAD.WIDE R8, R3.reuse, 0x2, R4 ;  /* 0x0000000203087825 */ /* 0x041fe200078e0204 */
[----:B-1----:R-:W-:-:S04]  /*963d0*/  IADD3 R0, R3, c[0x0][0x198], RZ ;  /* 0x0000660003007a10 */ /* 0x002fc80007ffe0ff */
[----:B------:R-:W-:Y:S01]  /*963e0*/  @P3 STG.E.U16 [R8.64], R14 ;  /* 0x0000000e08003986 */ /* 0x000fe2000c101506 */
[----:B------:R-:W-:Y:S01]  /*963f0*/  IMAD.WIDE R12, R0, 0x2, R6 ;  /* 0x00000002000c7825 */ /* 0x000fe200078e0206 */
[----:B------:R-:W-:-:S03]  /*96400*/  IADD3 R10, R28, 0x15f, RZ ;  /* 0x0000015f1c0a7810 */ /* 0x000fc60007ffe0ff */
[----:B------:R-:W-:Y:S01]  /*96410*/  IMAD.WIDE R16, R0, 0x2, R4 ;  /* 0x0000000200107825 */ /* 0x000fe200078e0204 */
[----:B------:R-:W-:Y:S01]  /*96420*/  IADD3 R3, R28, 0x161, RZ ;  /* 0x000001611c037810 */ /* 0x000fe20007ffe0ff */
[----:B----4-:R0:W-:Y:S01]  /*96430*/  @P1 STG.E.U16 [R12.64], R23 ;  /* 0x000000170c001986 */ /* 0x0101e2000c101506 */
[----:B------:R-:W-:Y:S02]  /*96440*/  ISETP.LT.AND P1, PT, R27, c[0x0][0x178], !P6 ;  /* 0x00005e001b007a0c */ /* 0x000fe40007721270 */
[----:B------:R-:W-:Y:S02]  /*96450*/  ISETP.LT.AND P6, PT, R26, c[0x0][0x178], !P6 ;  /* 0x00005e001a007a0c */ /* 0x000fe400077c1270 */
[----:B------:R-:W-:Y:S02]  /*96460*/  ISETP.GE.AND P0, PT, R10, c[0x0][0x17c], PT ;  /* 0x00005f000a007a0c */ /* 0x000fe40003f06270 */
[----:B------:R-:W-:Y:S02]  /*96470*/  IADD3 R10, R28, 0x160, RZ ;  /* 0x000001601c0a7810 */ /* 0x000fe40007ffe0ff */
[----:B------:R-:W-:-:S02]  /*96480*/  ISETP.GE.AND P3, PT, R3, c[0x0][0x17c], PT ;  /* 0x00005f0003007a0c */ /* 0x000fc40003f66270 */
[----:B0-----:R-:W-:-:S04]  /*96490*/  IADD3 R12, R0, c[0x0][0x198], RZ ;  /* 0x00006600000c7a10 */ /* 0x001fc80007ffe0ff */
[C---:B------:R-:W-:Y:S01]  /*964a0*/  IADD3 R3, R12.reuse, c[0x0][0x198], RZ ;  /* 0x000066000c037a10 */ /* 0x040fe20007ffe0ff */
[----:B------:R-:W-:Y:S01]  /*964b0*/  IMAD.WIDE R8, R12, 0x2, R6 ;  /* 0x000000020c087825 */ /* 0x000fe200078e0206 */
[----:B------:R-:W-:Y:S02]  /*964c0*/  ISETP.GE.AND P4, PT, R10, c[0x0][0x17c], PT ;  /* 0x00005f000a007a0c */ /* 0x000fe40003f86270 */
[----:B------:R-:W-:Y:S01]  /*964d0*/  PRMT R0, R23, 0x7632, R0 ;  /* 0x0000763217007816 */ /* 0x000fe20000000000 */
[----:B------:R-:W-:-:S04]  /*964e0*/  IMAD.WIDE R12, R12, 0x2, R4 ;  /* 0x000000020c0c7825 */ /* 0x000fc800078e0204 */
[----:B------:R-:W-:Y:S01]  /*964f0*/  IMAD.WIDE R18, R3, 0x2, R4 ;  /* 0x0000000203127825 */ /* 0x000fe200078e0204 */
[----:B------:R-:W-:Y:S01]  /*96500*/  IADD3 R14, R28, 0x162, RZ ;  /* 0x000001621c0e7810 */ /* 0x000fe20007ffe0ff */
[----:B--2---:R0:W-:Y:S01]  /*96510*/  @P5 STG.E.U16 [R16.64], R24 ;  /* 0x0000001810005986 */ /* 0x0041e2000c101506 */
[----:B------:R-:W-:Y:S02]  /*96520*/  ISETP.LT.AND P5, PT, R27, c[0x0][0x178], !P2 ;  /* 0x00005e001b007a0c */ /* 0x000fe400057a1270 */
[----:B------:R-:W-:Y:S02]  /*96530*/  ISETP.LT.AND P2, PT, R26, c[0x0][0x178], !P2 ;  /* 0x00005e001a007a0c */ /* 0x000fe40005741270 */
[----:B------:R-:W-:Y:S01]  /*96540*/  PRMT R10, R24, 0x7632, R10 ;  /* 0x00007632180a7816 */ /* 0x000fe2000000000a */
[----:B------:R-:W-:Y:S04]  /*96550*/  @P1 STG.E.U16 [R8.64], R0 ;  /* 0x0000000008001986 */ /* 0x000fe8000c101506 */
[----:B------:R-:W2:Y:S01]  /*96560*/  LDL.LU R27, [R1+0x23d8] ;  /* 0x0023d800011b7983 */ /* 0x000ea20000300800 */
[----:B0-----:R-:W-:-:S03]  /*96570*/  IMAD.WIDE R16, R3, 0x2, R6 ;  /* 0x0000000203107825 */ /* 0x001fc600078e0206 */
[----:B------:R-:W-:Y:S04]  /*96580*/  @P6 STG.E.U16 [R12.64], R10 ;  /* 0x0000000a0c006986 */ /* 0x000fe8000c101506 */
[----:B------:R-:W4:Y:S04]  /*96590*/  LDL.LU R23, [R1+0x41c] ;  /* 0x00041c0001177983 */ /* 0x000f280000300800 */
[----:B------:R-:W-:Y:S04]  /*965a0*/  @P5 STG.E.U16 [R16.64], R22 ;  /* 0x0000001610005986 */ /* 0x000fe8000c101506 */
[----:B------:R-:W2:Y:S04]  /*965b0*/  LDL.LU R24, [R1+0x3cc] ;  /* 0x0003cc0001187983 */ /* 0x000ea80000300800 */
[----:B---3--:R0:W-:Y:S04]  /*965c0*/  @P2 STG.E.U16 [R18.64], R25 ;  /* 0x0000001912002986 */ /* 0x0081e8000c101506 */
[----:B0-----:R-:W3:Y:S01]  /*965d0*/  LDL R18, [R1+0x1720] ;  /* 0x0017200001127983 */ /* 0x001ee20000100800 */
[----:B------:R-:W-:-:S02]  /*965e0*/  ISETP.GE.AND P1, PT, R14, c[0x0][0x17c], PT ;  /* 0x00005f000e007a0c */ /* 0x000fc40003f26270 */
[----:B------:R-:W-:Y:S02]  /*965f0*/  PRMT R14, R22, 0x7632, R14 ;  /* 0x00007632160e7816 */ /* 0x000fe4000000000e */
[----:B------:R-:W-:Y:S01]  /*96600*/  PRMT R0, R25, 0x7632, R0 ;  /* 0x0000763219007816 */ /* 0x000fe20000000000 */
[----:B------:R-:W2:Y:S04]  /*96610*/  LDL.LU R22, [R1+0x4ac] ;  /* 0x0004ac0001167983 */ /* 0x000ea80000300800 */
[----:B------:R-:W2:Y:S01]  /*96620*/  LDL.LU R25, [R1+0x3ec] ;  /* 0x0003ec0001197983 */ /* 0x000ea20000300800 */
[----:B------:R-:W-:-:S04]  /*96630*/  IADD3 R8, R3, c[0x0][0x198], RZ ;  /* 0x0000660003087a10 */ /* 0x000fc80007ffe0ff */
[C---:B------:R-:W-:Y:S01]  /*96640*/  IADD3 R3, R8.reuse, c[0x0][0x198], RZ ;  /* 0x0000660008037a10 */ /* 0x040fe20007ffe0ff */
[----:B------:R-:W-:-:S04]  /*96650*/  IMAD.WIDE R12, R8, 0x2, R6 ;  /* 0x00000002080c7825 */ /* 0x000fc800078e0206 */
[----:B------:R-:W-:Y:S01]  /*96660*/  IMAD.WIDE R8, R8, 0x2, R4 ;  /* 0x0000000208087825 */ /* 0x000fe200078e0204 */
[C---:B------:R-:W-:Y:S02]  /*96670*/  IADD3 R10, R28.reuse, 0x164, RZ ;  /* 0x000001641c0a7810 */ /* 0x040fe40007ffe0ff */
[----:B------:R-:W-:-:S04]  /*96680*/  IADD3 R16, R28, 0x163, RZ ;  /* 0x000001631c107810 */ /* 0x000fc80007ffe0ff */
[----:B------:R-:W-:Y:S02]  /*96690*/  ISETP.GE.AND P2, PT, R16, c[0x0][0x17c], PT ;  /* 0x00005f0010007a0c */ /* 0x000fe40003f46270 */
[----:B------:R-:W-:Y:S02]  /*966a0*/  IADD3 R16, R28, 0x165, RZ ;  /* 0x000001651c107810 */ /* 0x000fe40007ffe0ff */
[----:B---3--:R-:W-:Y:S02]  /*966b0*/  ISETP.LT.AND P5, PT, R18, c[0x0][0x178], !P0 ;  /* 0x00005e0012007a0c */ /* 0x008fe400047a1270 */
[----:B------:R-:W-:Y:S02]  /*966c0*/  ISETP.LT.AND P0, PT, R26, c[0x0][0x178], !P0 ;  /* 0x00005e001a007a0c */ /* 0x000fe40004701270 */
[----:B------:R-:W-:Y:S02]  /*966d0*/  ISETP.LT.AND P6, PT, R18, c[0x0][0x178], !P4 ;  /* 0x00005e0012007a0c */ /* 0x000fe400067c1270 */
[----:B------:R-:W-:-:S07]  /*966e0*/  ISETP.LT.AND P4, PT, R26, c[0x0][0x178], !P4 ;  /* 0x00005e001a007a0c */ /* 0x000fce0006781270 */
[----:B------:R0:W-:Y:S04]  /*966f0*/  @P5 STG.E.U16 [R12.64], R14 ;  /* 0x0000000e0c005986 */ /* 0x0001e8000c101506 */
[----:B------:R1:W-:Y:S01]  /*96700*/  @P0 STG.E.U16 [R8.64], R0 ;  /* 0x0000000008000986 */ /* 0x0003e2000c101506 */
[----:B------:R-:W-:Y:S02]  /*96710*/  ISETP.LT.AND P0, PT, R18, c[0x0][0x178], !P3 ;  /* 0x00005e0012007a0c */ /* 0x000fe40005f01270 */
[----:B------:R-:W-:Y:S01]  /*96720*/  ISETP.GE.AND P5, PT, R10, c[0x0][0x17c], PT ;  /* 0x00005f000a007a0c */ /* 0x000fe20003fa6270 */
[----:B0-----:R-:W-:-:S04]  /*96730*/  IMAD.WIDE R12, R3, 0x2, R6 ;  /* 0x00000002030c7825 */ /* 0x001fc800078e0206 */
[----:B-1----:R-:W-:Y:S01]  /*96740*/  IMAD.WIDE R8, R3, 0x2, R4 ;  /* 0x0000000203087825 */ /* 0x002fe200078e0204 */
[----:B----4-:R-:W-:Y:S01]  /*96750*/  PRMT R0, R23, 0x7632, R0 ;  /* 0x0000763217007816 */ /* 0x010fe20000000000 */
[----:B------:R0:W-:Y:S01]  /*96760*/  @P6 STG.E.U16 [R12.64], R23 ;  /* 0x000000170c006986 */ /* 0x0001e2000c101506 */
[----:B--2---:R-:W-:-:S03]  /*96770*/  PRMT R10, R24, 0x7632, R10 ;  /* 0x00007632180a7816 */ /* 0x004fc6000000000a */
[----:B------:R1:W-:Y:S01]  /*96780*/  @P4 STG.E.U16 [R8.64], R24 ;  /* 0x0000001808004986 */ /* 0x0003e2000c101506 */
[----:B------:R-:W-:Y:S02]  /*96790*/  ISETP.LT.AND P3, PT, R26, c[0x0][0x178], !P3 ;  /* 0x00005e001a007a0c */ /* 0x000fe40005f61270 */
[----:B------:R-:W-:Y:S01]  /*967a0*/  ISETP.LT.AND P4, PT, R18, c[0x0][0x178], !P1 ;  /* 0x00005e0012007a0c */ /* 0x000fe20004f81270 */
[----:B0-----:R-:W2:Y:S01]  /*967b0*/  LDL.LU R23, [R1+0x4cc] ;  /* 0x0004cc0001177983 */ /* 0x001ea20000300800 */
[----:B------:R-:W-:-:S03]  /*967c0*/  IADD3 R12, R3, c[0x0][0x198], RZ ;  /* 0x00006600030c7a10 */ /* 0x000fc60007ffe0ff */
[----:B-1----:R-:W3:Y:S01]  /*967d0*/  LDL.LU R24, [R1+0x3dc] ;  /* 0x0003dc0001187983 */ /* 0x002ee20000300800 */
[----:B------:R-:W-:Y:S01]  /*967e0*/  ISETP.LT.AND P1, PT, R26, c[0x0][0x178], !P1 ;  /* 0x00005e001a007a0c */ /* 0x000fe20004f21270 */
[C---:B------:R-:W-:Y:S01]  /*967f0*/  IMAD.WIDE R8, R12.reuse, 0x2, R6 ;  /* 0x000000020c087825 */ /* 0x040fe200078e0206 */
[----:B------:R-:W-:Y:S02]  /*96800*/  IADD3 R3, R12, c[0x0][0x198], RZ ;  /* 0x000066000c037a10 */ /* 0x000fe40007ffe0ff */
[----:B------:R-:W-:Y:S01]  /*96810*/  ISETP.GE.AND P6, PT, R16, c[0x0][0x17c], PT ;  /* 0x00005f0010007a0c */ /* 0x000fe20003fc6270 */
[----:B------:R-:W-:Y:S01]  /*96820*/  IMAD.WIDE R12, R12, 0x2, R4 ;  /* 0x000000020c0c7825 */ /* 0x000fe200078e0204 */
[----:B------:R0:W-:Y:S03]  /*96830*/  @P0 STG.E.U16 [R8.64], R0 ;  /* 0x0000000008000986 */ /* 0x0001e6000c101506 */
[C---:B------:R-:W-:Y:S01]  /*96840*/  IMAD.WIDE R16, R3.reuse, 0x2, R6 ;  /* 0x0000000203107825 */ /* 0x040fe200078e0206 */
[----:B------:R1:W-:Y:S04]  /*96850*/  @P3 STG.E.U16 [R12.64], R10 ;  /* 0x0000000a0c003986 */ /* 0x0003e8000c101506 */
[----:B------:R-:W-:Y:S01]  /*96860*/  @P4 STG.E.U16 [R16.64], R22 ;  /* 0x0000001610004986 */ /* 0x000fe2000c101506 */
[----:B0-----:R-:W-:Y:S01]  /*96870*/  IMAD.WIDE R8, R3, 0x2, R4 ;  /* 0x0000000203087825 */ /* 0x001fe200078e0204 */
[----:B-1----:R-:W-:-:S04]  /*96880*/  PRMT R10, R25, 0x7632, R10 ;  /* 0x00007632190a7816 */ /* 0x002fc8000000000a */
[----:B------:R0:W-:Y:S04]  /*96890*/  @P1 STG.E.U16 [R8.64], R25 ;  /* 0x0000001908001986 */ /* 0x0001e8000c101506 */
[----:B0-----:R-:W4:Y:S01]  /*968a0*/  LDL.LU R25, [R1+0x4ec] ;  /* 0x0004ec0001197983 */ /* 0x001f220000300800 */
[----:B------:R-:W-:Y:S02]  /*968b0*/  ISETP.LT.AND P3, PT, R18, c[0x0][0x178], !P2 ;  /* 0x00005e0012007a0c */ /* 0x000fe40005761270 */
[----:B------:R-:W-:Y:S02]  /*968c0*/  ISETP.LT.AND P2, PT, R26, c[0x0][0x178], !P2 ;  /* 0x00005e001a007a0c */ /* 0x000fe40005741270 */
[----:B------:R-:W-:Y:S02]  /*968d0*/  IADD3 R16, R3, c[0x0][0x198], RZ ;  /* 0x0000660003107a10 */ /* 0x000fe40007ffe0ff */
[----:B------:R-:W-:-:S02]  /*968e0*/  ISETP.LT.AND P4, PT, R18, c[0x0][0x178], !P5 ;  /* 0x00005e0012007a0c */ /* 0x000fc40006f81270 */
[----:B------:R-:W-:Y:S01]  /*968f0*/  ISETP.LT.AND P5, PT, R26, c[0x0][0x178], !P5 ;  /* 0x00005e001a007a0c */ /* 0x000fe20006fa1270 */
[----:B------:R-:W-:Y:S01]  /*96900*/  IMAD.WIDE R12, R16, 0x2, R6 ;  /* 0x00000002100c7825 */ /* 0x000fe200078e0206 */
[----:B------:R-:W-:Y:S02]  /*96910*/  PRMT R0, R22, 0x7632, R0 ;  /* 0x0000763216007816 */ /* 0x000fe40000000000 */
[C---:B------:R-:W-:Y:S01]  /*96920*/  IADD3 R3, R16.reuse, c[0x0][0x198], RZ ;  /* 0x0000660010037a10 */ /* 0x040fe20007ffe0ff */
[----:B------:R-:W-:Y:S02]  /*96930*/  IMAD.WIDE R8, R16, 0x2, R4 ;  /* 0x0000000210087825 */ /* 0x000fe400078e0204 */
[----:B------:R0:W-:Y:S01]  /*96940*/  @P3 STG.E.U16 [R12.64], R0 ;  /* 0x000000000c003986 */ /* 0x0001e2000c101506 */
[----:B------:R-:W-:-:S03]  /*96950*/  IADD3 R14, R28, 0x166, RZ ;  /* 0x000001661c0e7810 */ /* 0x000fc60007ffe0ff */
[----:B------:R1:W-:Y:S01]  /*96960*/  @P2 STG.E.U16 [R8.64], R10 ;  /* 0x0000000a08002986 */ /* 0x0003e2000c101506 */
[----:B------:R-:W-:Y:S01]  /*96970*/  ISETP.LT.AND P2, PT, R18, c[0x0][0x178], !P6 ;  /* 0x00005e0012007a0c */ /* 0x000fe20007741270 */
[----:B0-----:R-:W-:-:S04]  /*96980*/  IMAD.WIDE R12, R3, 0x2, R6 ;  /* 0x00000002030c7825 */ /* 0x001fc800078e0206 */
[----:B-1----:R-:W-:Y:S01]  /*96990*/  IMAD.WIDE R8, R3, 0x2, R4 ;  /* 0x0000000203087825 */ /* 0x002fe200078e0204 */
[----:B------:R-:W-:Y:S02]  /*969a0*/  ISETP.GE.AND P0, PT, R14, c[0x0][0x17c], PT ;  /* 0x00005f000e007a0c */ /* 0x000fe40003f06270 */
[----:B------:R-:W-:Y:S02]  /*969b0*/  ISETP.LT.AND P6, PT, R26, c[0x0][0x178], !P6 ;  /* 0x00005e001a007a0c */ /* 0x000fe400077c1270 */
[C---:B------:R-:W-:Y:S02]  /*969c0*/  IADD3 R17, R28.reuse, 0x167, RZ ;  /* 0x000001671c117810 */ /* 0x040fe40007ffe0ff */
[----:B------:R-:W-:Y:S02]  /*969d0*/  IADD3 R16, R28, 0x169, RZ ;  /* 0x000001691c107810 */ /* 0x000fe40007ffe0ff */
[----:B------:R-:W-:Y:S02]  /*969e0*/  ISETP.GE.AND P1, PT, R17, c[0x0][0x17c], PT ;  /* 0x00005f0011007a0c */ /* 0x000fe40003f26270 */
[----:B--2---:R-:W-:Y:S01]  /*969f0*/  PRMT R0, R23, 0x7632, R0 ;  /* 0x0000763217007816 */ /* 0x004fe20000000000 */
[----:B------:R0:W-:Y:S01]  /*96a00*/  @P4 STG.E.U16 [R12.64], R23 ;  /* 0x000000170c004986 */ /* 0x0001e2000c101506 */
[----:B---3--:R-:W-:-:S03]  /*96a10*/  PRMT R10, R24, 0x7632, R10 ;  /* 0x00007632180a7816 */ /* 0x008fc6000000000a */
[----:B------:R1:W-:Y:S01]  /*96a20*/  @P5 STG.E.U16 [R8.64], R24 ;  /* 0x0000001808005986 */ /* 0x0003e2000c101506 */
[----:B------:R-:W-:Y:S02]  /*96a30*/  ISETP.LT.AND P4, PT, R18, c[0x0][0x178], !P0 ;  /* 0x00005e0012007a0c */ /* 0x000fe40004781270 */
[----:B------:R-:W-:Y:S01]  /*96a40*/  ISETP.LT.AND P0, PT, R26, c[0x0][0x178], !P0 ;  /* 0x00005e001a007a0c */ /* 0x000fe20004701270 */
[----:B0-----:R-:W2:Y:S01]  /*96a50*/  LDL.LU R23, [R1+0x50c] ;  /* 0x00050c0001177983 */ /* 0x001ea20000300800 */
[----:B------:R-:W-:-:S03]  /*96a60*/  IADD3 R12, R3, c[0x0][0x198], RZ ;  /* 0x00006600030c7a10 */ /* 0x000fc60007ffe0ff */
[----:B-1----:R-:W3:Y:S01]  /*96a70*/  LDL.LU R24, [R1+0x40c] ;  /* 0x00040c0001187983 */ /* 0x002ee20000300800 */
[C---:B------:R-:W-:Y:S01]  /*96a80*/  IADD3 R3, R12.reuse, c[0x0][0x198], RZ ;  /* 0x000066000c037a10 */ /* 0x040fe20007ffe0ff */
[----:B------:R-:W-:Y:S01]  /*96a90*/  IMAD.WIDE R8, R12, 0x2, R6 ;  /* 0x000000020c087825 */ /* 0x000fe200078e0206 */
[----:B------:R-:W-:-:S03]  /*96aa0*/  ISETP.GE.AND P5, PT, R16, c[0x0][0x17c], PT ;  /* 0x00005f0010007a0c */ /* 0x000fc60003fa6270 */
[----:B------:R-:W-:Y:S01]  /*96ab0*/  IMAD.WIDE R12, R12, 0x2, R4 ;  /* 0x000000020c0c7825 */ /* 0x000fe200078e0204 */
[----:B------:R0:W-:Y:S03]  /*96ac0*/  @P2 STG.E.U16 [R8.64], R0 ;  /* 0x0000000008002986 */ /* 0x0001e6000c101506 */
[C---:B------:R-:W-:Y:S01]  /*96ad0*/  IMAD.WIDE R16, R3.reuse, 0x2, R6 ;  /* 0x0000000203107825 */ /* 0x040fe200078e0206 */
[----:B------:R1:W-:Y:S03]  /*96ae0*/  @P6 STG.E.U16 [R12.64], R10 ;  /* 0x0000000a0c006986 */ /* 0x0003e6000c101506 */
[----:B0-----:R-:W-:Y:S01]  /*96af0*/  IMAD.WIDE R8, R3, 0x2, R4 ;  /* 0x0000000203087825 */ /* 0x001fe200078e0204 */
[----:B----4-:R-:W-:Y:S01]  /*96b00*/  @P4 STG.E.U16 [R16.64], R25 ;  /* 0x0000001910004986 */ /* 0x010fe2000c101506 */
[----:B-1----:R-:W-:-:S03]  /*96b10*/  PRMT R10, R27, 0x7632, R10 ;  /* 0x000076321b0a7816 */ /* 0x002fc6000000000a */
[----:B------:R0:W-:Y:S01]  /*96b20*/  @P0 STG.E.U16 [R8.64], R27 ;  /* 0x0000001b08000986 */ /* 0x0001e2000c101506 */
[----:B------:R-:W-:-:S03]  /*96b30*/  PRMT R0, R25, 0x7632, R0 ;  /* 0x0000763219007816 */ /* 0x000fc60000000000 */
[----:B0-----:R-:W4:Y:S04]  /*96b40*/  LDL.LU R27, [R1+0x23d4] ;  /* 0x0023d400011b7983 */ /* 0x001f280000300800 */
[----:B------:R-:W4:Y:S04]  /*96b50*/  LDL.LU R22, [R1+0x51c] ;  /* 0x00051c0001167983 */ /* 0x000f280000300800 */
[----:B------:R-:W4:Y:S01]  /*96b60*/  LDL.LU R25, [R1+0x4bc] ;  /* 0x0004bc0001197983 */ /* 0x000f220000300800 */
[----:B------:R-:W-:Y:S02]  /*96b70*/  IADD3 R14, R28, 0x168, RZ ;  /* 0x000001681c0e7810 */ /* 0x000fe40007ffe0ff */
[----:B------:R-:W-:-:S02]  /*96b80*/  ISETP.LT.AND P4, PT, R18, c[0x0][0x178], !P1 ;  /* 0x00005e0012007a0c */ /* 0x000fc40004f81270 */
[----:B------:R-:W-:Y:S02]  /*96b90*/  ISETP.LT.AND P1, PT, R26, c[0x0][0x178], !P1 ;  /* 0x00005e001a007a0c */ /* 0x000fe40004f21270 */
[----:B------:R-:W-:Y:S02]  /*96ba0*/  ISETP.GE.AND P3, PT, R14, c[0x0][0x17c], PT ;  /* 0x00005f000e007a0c */ /* 0x000fe40003f66270 */
[----:B------:R-:W-:Y:S02]  /*96bb0*/  IADD3 R16, R3, c[0x0][0x198], RZ ;  /* 0x0000660003107a10 */ /* 0x000fe40007ffe0ff */
[----:B------:R-:W-:Y:S02]  /*96bc0*/  ISETP.LT.AND P6, PT, R18, c[0x0][0x178], !P3 ;  /* 0x00005e0012007a0c */ /* 0x000fe40005fc1270 */
[----:B------:R-:W-:Y:S01]  /*96bd0*/  ISETP.LT.AND P3, PT, R26, c[0x0][0x178], !P3 ;  /* 0x00005e001a007a0c */ /* 0x000fe20005f61270 */
[C---:B------:R-:W-:Y:S01]  /*96be0*/  IMAD.WIDE R12, R16.reuse, 0x2, R6 ;  /* 0x00000002100c7825 */ /* 0x040fe200078e0206 */
[----:B------:R-:W-:-:S03]  /*96bf0*/  IADD3 R3, R16, c[0x0][0x198], RZ ;  /* 0x0000660010037a10 */ /* 0x000fc60007ffe0ff */
[----:B------:R-:W-:Y:S01]  /*96c00*/  IMAD.WIDE R8, R16, 0x2, R4 ;  /* 0x0000000210087825 */ /* 0x000fe200078e0204 */
[----:B------:R0:W-:Y:S04]  /*96c10*/  @P4 STG.E.U16 [R12.64], R0 ;  /* 0x000000000c004986 */ /* 0x0001e8000c101506 */
[----:B------:R1:W-:Y:S01]  /*96c20*/  @P1 STG.E.U16 [R8.64], R10 ;  /* 0x0000000a08001986 */ /* 0x0003e2000c101506 */
[----:B------:R-:W-:Y:S01]  /*96c30*/  IADD3 R14, R28, 0x16a, RZ ;  /* 0x0000016a1c0e7810 */ /* 0x000fe20007ffe0ff */
[----:B0-----:R-:W-:-:S04]  /*96c40*/  IMAD.WIDE R12, R3, 0x2, R6 ;  /* 0x00000002030c7825 */ /* 0x001fc800078e0206 */
[----:B-1----:R-:W-:Y:S01]  /*96c50*/  IMAD.WIDE R8, R3, 0x2, R4 ;  /* 0x0000000203087825 */ /* 0x002fe200078e0204 */
[----:B------:R-:W-:Y:S02]  /*96c60*/  ISETP.LT.AND P1, PT, R18, c[0x0][0x178], !P5 ;  /* 0x00005e0012007a0c */ /* 0x000fe40006f21270 */
[----:B------:R-:W-:Y:S02]  /*96c70*/  ISETP.GE.AND P2, PT, R14, c[0x0][0x17c], PT ;  /* 0x00005f000e007a0c */ /* 0x000fe40003f46270 */
[----:B------:R-:W-:Y:S02]  /*96c80*/  ISETP.LT.AND P5, PT, R26, c[0x0][0x178], !P5 ;  /* 0x00005e001a007a0c */ /* 0x000fe40006fa1270 */
[C---:B------:R-:W-:Y:S02]  /*96c90*/  IADD3 R17, R28.reuse, 0x16b, RZ ;  /* 0x0000016b1c117810 */ /* 0x040fe40007ffe0ff */
[----:B------:R-:W-:Y:S02]  /*96ca0*/  IADD3 R16, R28, 0x16d, RZ ;  /* 0x0000016d1c107810 */ /* 0x000fe40007ffe0ff */
[----:B------:R-:W-:-:S02]  /*96cb0*/  ISETP.GE.AND P0, PT, R17, c[0x0][0x17c], PT ;  /* 0x00005f0011007a0c */ /* 0x000fc40003f06270 */
[----:B--2---:R-:W-:Y:S01]  /*96cc0*/  PRMT R0, R23, 0x7632, R0 ;  /* 0x0000763217007816 */ /* 0x004fe20000000000 */
[----:B------:R0:W-:Y:S01]  /*96cd0*/  @P6 STG.E.U16 [R12.64], R23 ;  /* 0x000000170c006986 */ /* 0x0001e2000c101506 */
[----:B---3--:R-:W-:-:S03]  /*96ce0*/  PRMT R10, R24, 0x7632, R10 ;  /* 0x00007632180a7816 */ /* 0x008fc6000000000a */
[----:B------:R1:W-:Y:S01]  /*96cf0*/  @P3 STG.E.U16 [R8.64], R24 ;  /* 0x0000001808003986 */ /* 0x0003e2000c101506 */
[----:B------:R-:W-:-:S03]  /*96d00*/  ISETP.LT.AND P3, PT, R18, c[0x0][0x178], !P2 ;  /* 0x00005e0012007a0c */ /* 0x000fc60005761270 */
        /* <DEDUP_REMOVED lines=10> */
[----:B------:R1:W-:Y:S03]  /*96db0*/  @P5 STG.E.U16 [R12.64], R10 ;  /* 0x0000000a0c005986 */ /* 0x0003e6000c101506 */
[----:B0-----:R-:W-:Y:S01]  /*96dc0*/  IMAD.WIDE R8, R3, 0x2, R4 ;  /* 0x0000000203087825 */ /* 0x001fe200078e0204 */
[----:B----4-:R-:W-:Y:S01]  /*96dd0*/  @P3 STG.E.U16 [R16.64], R22 ;  /* 0x0000001610003986 */ /* 0x010fe2000c101506 */
[----:B-1----:R-:W-:-:S03]  /*96de0*/  PRMT R10, R25, 0x7632, R10 ;  /* 0x00007632190a7816 */ /* 0x002fc6000000000a */
[----:B------:R0:W-:Y:S04]  /*96df0*/  @P2 STG.E.U16 [R8.64], R25 ;  /* 0x0000001908002986 */ /* 0x0001e8000c101506 */
[----:B0-----:R-:W4:Y:S01]  /*96e00*/  LDL.LU R25, [R1+0x55c] ;  /* 0x00055c0001197983 */ /* 0x001f220000300800 */
[----:B------:R-:W-:Y:S02]  /*96e10*/  IADD3 R14, R28, 0x16c, RZ ;  /* 0x0000016c1c0e7810 */ /* 0x000fe40007ffe0ff */
[----:B------:R-:W-:Y:S02]  /*96e20*/  ISETP.LT.AND P3, PT, R18, c[0x0][0x178], !P0 ;  /* 0x00005e0012007a0c */ /* 0x000fe40004761270 */
[----:B------:R-:W-:Y:S02]  /*96e30*/  ISETP.LT.AND P0, PT, R26, c[0x0][0x178], !P0 ;  /* 0x00005e001a007a0c */ /* 0x000fe40004701270 */
[----:B------:R-:W-:-:S02]  /*96e40*/  ISETP.GE.AND P4, PT, R14, c[0x0][0x17c], PT ;  /* 0x00005f000e007a0c */ /* 0x000fc40003f86270 */
[----:B------:R-:W-:Y:S02]  /*96e50*/  IADD3 R16, R3, c[0x0][0x198], RZ ;  /* 0x0000660003107a10 */ /* 0x000fe40007ffe0ff */
[----:B------:R-:W-:Y:S02]  /*96e60*/  ISETP.LT.AND P5, PT, R18, c[0x0][0x178], !P4 ;  /* 0x00005e0012007a0c */ /* 0x000fe400067a1270 */
[----:B------:R-:W-:Y:S01]  /*96e70*/  ISETP.LT.AND P4, PT, R26, c[0x0][0x178], !P4 ;  /* 0x00005e001a007a0c */ /* 0x000fe20006781270 */
[----:B------:R-:W-:Y:S01]  /*96e80*/  IMAD.WIDE R12, R16, 0x2, R6 ;  /* 0x00000002100c7825 */ /* 0x000fe200078e0206 */
[----:B------:R-:W-:Y:S02]  /*96e90*/  PRMT R0, R22, 0x7632, R0 ;  /* 0x0000763216007816 */ /* 0x000fe40000000000 */
[C---:B------:R-:W-:Y:S01]  /*96ea0*/  IADD3 R3, R16.reuse, c[0x0][0x198], RZ ;  /* 0x0000660010037a10 */ /* 0x040fe20007ffe0ff */
[----:B------:R-:W-:Y:S01]  /*96eb0*/  IMAD.WIDE R8, R16, 0x2, R4 ;  /* 0x0000000210087825 */ /* 0x000fe200078e0204 */
[----:B------:R-:W-:Y:S01]  /*96ec0*/  IADD3 R14, R28, 0x16e, RZ ;  /* 0x0000016e1c0e7810 */ /* 0x000fe20007ffe0ff */
[----:B------:R0:W-:Y:S04]  /*96ed0*/  @P3 STG.E.U16 [R12.64], R0 ;  /* 0x000000000c003986 */ /* 0x0001e8000c101506 */
[----:B------:R1:W-:Y:S04]  /*96ee0*/  @P0 STG.E.U16 [R8.64], R10 ;  /* 0x0000000a08000986 */ /* 0x0003e8000c101506 */
[----:B------:R-:W4:Y:S01]  /*96ef0*/  LDL.LU R22, [R1+0x56c] ;  /* 0x00056c0001167983 */ /* 0x000f220000300800 */
[----:B0-----:R-:W-:-:S04]  /*96f00*/  IMAD.WIDE R12, R3, 0x2, R6 ;  /* 0x00000002030c7825 */ /* 0x001fc800078e0206 */
[----:B-1----:R-:W-:Y:S01]  /*96f10*/  IMAD.WIDE R8, R3, 0x2, R4 ;  /* 0x0000000203087825 */ /* 0x002fe200078e0204 */
[----:B------:R-:W-:Y:S02]  /*96f20*/  ISETP.GE.AND P1, PT, R14, c[0x0][0x17c], PT ;  /* 0x00005f000e007a0c */ /* 0x000fe40003f26270 */
[----:B------:R-:W-:Y:S02]  /*96f30*/  ISETP.LT.AND P0, PT, R18, c[0x0][0x178], !P6 ;  /* 0x00005e0012007a0c */ /* 0x000fe40007701270 */
[----:B------:R-:W-:Y:S02]  /*96f40*/  ISETP.LT.AND P6, PT, R26, c[0x0][0x178], !P6 ;  /* 0x00005e001a007a0c */ /* 0x000fe400077c1270 */
[C---:B------:R-:W-:Y:S02]  /*96f50*/  IADD3 R17, R28.reuse, 0x16f, RZ ;  /* 0x0000016f1c117810 */ /* 0x040fe40007ffe0ff */
[----:B------:R-:W-:Y:S02]  /*96f60*/  IADD3 R16, R28, 0x171, RZ ;  /* 0x000001711c107810 */ /* 0x000fe40007ffe0ff */
[----:B------:R-:W-:Y:S01]  /*96f70*/  ISETP.GE.AND P2, PT, R17, c[0x0][0x17c], PT ;  /* 0x00005f0011007a0c */ /* 0x000fe20003f46270 */
[----:B--2---:R0:W-:Y:S01]  /*96f80*/  @P5 STG.E.U16 [R12.64], R23 ;  /* 0x000000170c005986 */ /* 0x0041e2000c101506 */
[----:B---3--:R-:W-:-:S03]  /*96f90*/  PRMT R10, R24, 0x7632, R10 ;  /* 0x00007632180a7816 */ /* 0x008fc6000000000a */
[----:B------:R1:W-:Y:S01]  /*96fa0*/  @P4 STG.E.U16 [R8.64], R24 ;  /* 0x0000001808004986 */ /* 0x0003e2000c101506 */
[----:B------:R-:W-:Y:S02]  /*96fb0*/  ISETP.LT.AND P4, PT, R18, c[0x0][0x178], !P1 ;  /* 0x00005e0012007a0c */ /* 0x000fe40004f81270 */
[----:B0-----:R-:W-:Y:S01]  /*96fc0*/  IADD3 R12, R3, c[0x0][0x198], RZ ;  /* 0x00006600030c7a10 */ /* 0x001fe20007ffe0ff */
[----:B-1----:R-:W2:Y:S03]  /*96fd0*/  LDL.LU R24, [R1+0x4fc] ;  /* 0x0004fc0001187983 */ /* 0x002ea60000300800 */
[C---:B------:R-:W-:Y:S01]  /*96fe0*/  IADD3 R3, R12.reuse, c[0x0][0x198], RZ ;  /* 0x000066000c037a10 */ /* 0x040fe20007ffe0ff */
[----:B------:R-:W-:Y:S01]  /*96ff0*/  IMAD.WIDE R8, R12, 0x2, R6 ;  /* 0x000000020c087825 */ /* 0x000fe200078e0206 */
[----:B------:R-:W-:Y:S02]  /*97000*/  PRMT R0, R23, 0x7632, R0 ;  /* 0x0000763217007816 */ /* 0x000fe40000000000 */
[----:B------:R-:W-:Y:S01]  /*97010*/  ISETP.GE.AND P5, PT, R16, c[0x0][0x17c], PT ;  /* 0x00005f0010007a0c */ /* 0x000fe20003fa6270 */
[----:B------:R-:W-:Y:S01]  /*97020*/  IMAD.WIDE R12, R12, 0x2, R4 ;  /* 0x000000020c0c7825 */ /* 0x000fe200078e0204 */
[----:B------:R-:W3:Y:S03]  /*97030*/  LDL.LU R23, [R1+0x57c] ;  /* 0x00057c0001177983 */ /* 0x000ee60000300800 */
[----:B------:R-:W-:Y:S01]  /*97040*/  IMAD.WIDE R16, R3, 0x2, R6 ;  /* 0x0000000203107825 */ /* 0x000fe200078e0206 */
[----:B------:R4:W-:Y:S04]  /*97050*/  @P0 STG.E.U16 [R8.64], R0 ;  /* 0x0000000008000986 */ /* 0x0009e8000c101506 */
[----:B------:R-:W-:Y:S01]  /*97060*/  @P6 STG.E.U16 [R12.64], R10 ;  /* 0x0000000a0c006986 */ /* 0x000fe2000c101506 */
[----:B----4-:R-:W-:-:S03]  /*97070*/  PRMT R0, R25, 0x7632, R0 ;  /* 0x0000763219007816 */ /* 0x010fc60000000000 */
[----:B------:R0:W-:Y:S04]  /*97080*/  @P4 STG.E.U16 [R16.64], R25 ;  /* 0x0000001910004986 */ /* 0x0001e8000c101506 */
[----:B0-----:R-:W4:Y:S01]  /*97090*/  LDL.LU R25, [R1+0x49c] ;  /* 0x00049c0001197983 */ /* 0x001f220000300800 */
[----:B------:R-:W-:Y:S02]  /*970a0*/  ISETP.LT.AND P1, PT, R26, c[0x0][0x178], !P1 ;  /* 0x00005e001a007a0c */ /* 0x000fe40004f21270 */
[----:B------:R-:W-:Y:S02]  /*970b0*/  IADD3 R14, R28, 0x170, RZ ;  /* 0x000001701c0e7810 */ /* 0x000fe40007ffe0ff */
[----:B------:R-:W-:Y:S02]  /*970c0*/  ISETP.LT.AND P4, PT, R18, c[0x0][0x178], !P2 ;  /* 0x00005e0012007a0c */ /* 0x000fe40005781270 */
[----:B------:R-:W-:Y:S01]  /*970d0*/  ISETP.LT.AND P2, PT, R26, c[0x0][0x178], !P2 ;  /* 0x00005e001a007a0c */ /* 0x000fe20005741270 */
[----:B------:R-:W-:Y:S01]  /*970e0*/  IMAD.WIDE R8, R3, 0x2, R4 ;  /* 0x0000000203087825 */ /* 0x000fe200078e0204 */
[----:B------:R-:W-:-:S02]  /*970f0*/  ISETP.GE.AND P3, PT, R14, c[0x0][0x17c], PT ;  /* 0x00005f000e007a0c */ /* 0x000fc40003f66270 */
[----:B------:R-:W-:Y:S02]  /*97100*/  IADD3 R16, R3, c[0x0][0x198], RZ ;  /* 0x0000660003107a10 */ /* 0x000fe40007ffe0ff */
[----:B------:R-:W-:Y:S01]  /*97110*/  ISETP.LT.AND P6, PT, R18, c[0x0][0x178], !P3 ;  /* 0x00005e0012007a0c */ /* 0x000fe20005fc1270 */
[----:B------:R0:W-:Y:S01]  /*97120*/  @P1 STG.E.U16 [R8.64], R15 ;  /* 0x0000000f08001986 */ /* 0x0001e2000c101506 */
[----:B------:R-:W-:Y:S01]  /*97130*/  ISETP.LT.AND P3, PT, R26, c[0x0][0x178], !P3 ;  /* 0x00005e001a007a0c */ /* 0x000fe20005f61270 */
[C---:B------:R-:W-:Y:S01]  /*97140*/  IMAD.WIDE R12, R16.reuse, 0x2, R6 ;  /* 0x00000002100c7825 */ /* 0x040fe200078e0206 */
[----:B------:R-:W-:Y:S02]  /*97150*/  PRMT R10, R15, 0x7632, R10 ;  /* 0x000076320f0a7816 */ /* 0x000fe4000000000a */
[C---:B------:R-:W-:Y:S02]  /*97160*/  IADD3 R3, R16.reuse, c[0x0][0x198], RZ ;  /* 0x0000660010037a10 */ /* 0x040fe40007ffe0ff */
[----:B------:R1:W-:Y:S01]  /*97170*/  @P4 STG.E.U16 [R12.64], R0 ;  /* 0x000000000c004986 */ /* 0x0003e2000c101506 */
[----:B0-----:R-:W-:Y:S01]  /*97180*/  IMAD.WIDE R8, R16, 0x2, R4 ;  /* 0x0000000210087825 */ /* 0x001fe200078e0204 */
[----:B------:R-:W-:-:S04]  /*97190*/  IADD3 R14, R28, 0x172, RZ ;  /* 0x000001721c0e7810 */ /* 0x000fc80007ffe0ff */
[----:B------:R0:W-:Y:S01]  /*971a0*/  @P2 STG.E.U16 [R8.64], R10 ;  /* 0x0000000a08002986 */ /* 0x0001e2000c101506 */
[----:B-1----:R-:W-:Y:S01]  /*971b0*/  IMAD.WIDE R12, R3, 0x2, R6 ;  /* 0x00000002030c7825 */ /* 0x002fe200078e0206 */
[----:B------:R-:W-:-:S04]  /*971c0*/  ISETP.LT.AND P2, PT, R18, c[0x0][0x178], !P5 ;  /* 0x00005e0012007a0c */ /* 0x000fc80006f41270 */
[----:B------:R1:W-:Y:S01]  /*971d0*/  @P6 STG.E.U16 [R12.64], R22 ;  /* 0x000000160c006986 */ /* 0x0003e2000c101506 */
[C---:B0-----:R-:W-:Y:S01]  /*971e0*/  IMAD.WIDE R8, R3.reuse, 0x2, R4 ;  /* 0x0000000203087825 */ /* 0x041fe200078e0204 */
[----:B------:R-:W-:Y:S02]  /*971f0*/  ISETP.GE.AND P0, PT, R14, c[0x0][0x17c], PT ;  /* 0x00005f000e007a0c */ /* 0x000fe40003f06270 */
[----:B------:R-:W-:Y:S02]  /*97200*/  IADD3 R14, R28, 0x174, RZ ;  /* 0x000001741c0e7810 */ /* 0x000fe40007ffe0ff */
[----:B------:R-:W-:Y:S02]  /*97210*/  ISETP.LT.AND P5, PT, R26, c[0x0][0x178], !P5 ;  /* 0x00005e001a007a0c */ /* 0x000fe40006fa1270 */
[----:B-1----:R-:W-:Y:S02]  /*97220*/  IADD3 R12, R3, c[0x0][0x198], RZ ;  /* 0x00006600030c7a10 */ /* 0x002fe40007ffe0ff */
[----:B------:R-:W-:-:S02]  /*97230*/  ISETP.GE.AND P4, PT, R14, c[0x0][0x17c], PT ;  /* 0x00005f000e007a0c */ /* 0x000fc40003f86270 */
[----:B------:R-:W-:Y:S02]  /*97240*/  IADD3 R15, R28, 0x173, RZ ;  /* 0x000001731c0f7810 */ /* 0x000fe40007ffe0ff */
[----:B------:R-:W-:Y:S02]  /*97250*/  PRMT R0, R22, 0x7632, R0 ;  /* 0x0000763216007816 */ /* 0x000fe40000000000 */
[----:B------:R-:W-:Y:S02]  /*97260*/  IADD3 R14, R28, 0x175, RZ ;  /* 0x000001751c0e7810 */ /* 0x000fe40007ffe0ff */
[----:B------:R-:W-:Y:S02]  /*97270*/  IADD3 R3, R12, c[0x0][0x198], RZ ;  /* 0x000066000c037a10 */ /* 0x000fe40007ffe0ff */
[----:B------:R-:W-:Y:S02]  /*97280*/  ISETP.GE.AND P1, PT, R15, c[0x0][0x17c], PT ;  /* 0x00005f000f007a0c */ /* 0x000fe40003f26270 */
[----:B------:R-:W-:Y:S01]  /*97290*/  ISETP.GE.AND P6, PT, R14, c[0x0][0x17c], PT ;  /* 0x00005f000e007a0c */ /* 0x000fe20003fc6270 */
[----:B------:R-:W-:Y:S01]  /*972a0*/  IMAD.WIDE R14, R3, 0x2, R6 ;  /* 0x00000002030e7825 */ /* 0x000fe200078e0206 */
[----:B--2---:R-:W-:Y:S01]  /*972b0*/  PRMT R10, R24, 0x7632, R10 ;  /* 0x00007632180a7816 */ /* 0x004fe2000000000a */
[----:B------:R0:W-:Y:S01]  /*972c0*/  @P3 STG.E.U16 [R8.64], R24 ;  /* 0x0000001808003986 */ /* 0x0001e2000c101506 */
[----:B------:R-:W-:-:S02]  /*972d0*/  ISETP.LT.AND P3, PT, R18, c[0x0][0x178], !P0 ;  /* 0x00005e0012007a0c */ /* 0x000fc40004761270 */
[----:B------:R-:W-:Y:S01]  /*972e0*/  ISETP.LT.AND P0, PT, R26, c[0x0][0x178], !P0 ;  /* 0x00005e001a007a0c */ /* 0x000fe20004701270 */
[----:B0-----:R-:W2:Y:S01]  /*972f0*/  LDL.LU R24, [R1+0x58c] ;  /* 0x00058c0001187983 */ /* 0x001ea20000300800 */
[----:B------:R-:W-:-:S04]  /*97300*/  IMAD.WIDE R8, R12, 0x2, R6 ;  /* 0x000000020c087825 */ /* 0x000fc800078e0206 */
[--C-:B------:R-:W-:Y:S01]  /*97310*/  IMAD.WIDE R12, R12, 0x2, R4.reuse ;  /* 0x000000020c0c7825 */ /* 0x100fe200078e0204 */
[----:B------:R0:W-:Y:S04]  /*97320*/  @P2 STG.E.U16 [R8.64], R0 ;  /* 0x0000000008002986 */ /* 0x0001e8000c101506 */
[----:B------:R4:W-:Y:S04]  /*97330*/  @P5 STG.E.U16 [R12.64], R10 ;  /* 0x0000000a0c005986 */ /* 0x0009e8000c101506 */
[----:B---3--:R-:W-:Y:S01]  /*97340*/  @P3 STG.E.U16 [R14.64], R23 ;  /* 0x000000170e003986 */ /* 0x008fe2000c101506 */
[----:B0-----:R-:W-:Y:S01]  /*97350*/  IMAD.WIDE R8, R3, 0x2, R4 ;  /* 0x0000000203087825 */ /* 0x001fe200078e0204 */
[----:B----4-:R-:W-:-:S04]  /*97360*/  PRMT R10, R25, 0x7632, R10 ;  /* 0x00007632190a7816 */ /* 0x010fc8000000000a */
[----:B------:R0:W-:Y:S04]  /*97370*/  @P0 STG.E.U16 [R8.64], R25 ;  /* 0x0000001908000986 */ /* 0x0001e8000c101506 */
[----:B0-----:R-:W3:Y:S01]  /*97380*/  LDL.LU R25, [R1+0x59c] ;  /* 0x00059c0001197983 */ /* 0x001ee20000300800 */
        /* <DEDUP_REMOVED lines=9> */
[----:B------:R0:W-:Y:S04]  /*97420*/  @P3 STG.E.U16 [R12.64], R0 ;  /* 0x000000000c003986 */ /* 0x0001e8000c101506 */
[----:B------:R1:W-:Y:S01]  /*97430*/  @P1 STG.E.U16 [R8.64], R10 ;  /* 0x0000000a08001986 */ /* 0x0003e2000c101506 */
[----:B------:R-:W-:Y:S01]  /*97440*/  IADD3 R16, R28, 0x176, RZ ;  /* 0x000001761c107810 */ /* 0x000fe20007ffe0ff */
[----:B0-----:R-:W-:-:S04]  /*97450*/  IMAD.WIDE R12, R3, 0x2, R6 ;  /* 0x00000002030c7825 */ /* 0x001fc800078e0206 */
[----:B-1----:R-:W-:Y:S01]  /*97460*/  IMAD.WIDE R8, R3, 0x2, R4 ;  /* 0x0000000203087825 */ /* 0x002fe200078e0204 */
[----:B------:R-:W-:Y:S02]  /*97470*/  PRMT R10, R27, 0x7632, R10 ;  /* 0x000076321b0a7816 */ /* 0x000fe4000000000a */
[----:B------:R-:W-:Y:S02]  /*97480*/  ISETP.GE.AND P2, PT, R16, c[0x0][0x17c], PT ;  /* 0x00005f0010007a0c */ /* 0x000fe40003f46270 */
[----:B------:R-:W-:Y:S02]  /*97490*/  IADD3 R14, R28, 0x178, RZ ;  /* 0x000001781c0e7810 */ /* 0x000fe40007ffe0ff */
[----:B------:R-:W-:Y:S02]  /*974a0*/  ISETP.LT.AND P1, PT, R18, c[0x0][0x178], !P6 ;  /* 0x00005e0012007a0c */ /* 0x000fe40007721270 */
[----:B------:R-:W-:Y:S02]  /*974b0*/  ISETP.LT.AND P6, PT, R26, c[0x0][0x178], !P6 ;  /* 0x00005e001a007a0c */ /* 0x000fe400077c1270 */
[----:B------:R-:W-:-:S02]  /*974c0*/  ISETP.GE.AND P3, PT, R14, c[0x0][0x17c], PT ;  /* 0x00005f000e007a0c */ /* 0x000fc40003f66270 */
[----:B------:R-:W-:Y:S01]  /*974d0*/  IADD3 R14, R28, 0x179, RZ ;  /* 0x000001791c0e7810 */ /* 0x000fe20007ffe0ff */
[----:B--2---:R0:W-:Y:S04]  /*974e0*/  @P5 STG.E.U16 [R12.64], R24 ;  /* 0x000000180c005986 */ /* 0x0041e8000c101506 */
[----:B------:R1:W-:Y:S01]  /*974f0*/  @P4 STG.E.U16 [R8.64], R27 ;  /* 0x0000001b08004986 */ /* 0x0003e2000c101506 */
[----:B------:R-:W-:Y:S02]  /*97500*/  PRMT R0, R24, 0x7632, R0 ;  /* 0x0000763218007816 */ /* 0x000fe40000000000 */
[----:B------:R-:W-:Y:S02]  /*97510*/  ISETP.LT.AND P4, PT, R18, c[0x0][0x178], !P2 ;  /* 0x00005e0012007a0c */ /* 0x000fe40005781270 */
[----:B0-----:R-:W-:Y:S01]  /*97520*/  IADD3 R12, R3, c[0x0][0x198], RZ ;  /* 0x00006600030c7a10 */ /* 0x001fe20007ffe0ff */
[----:B-1----:R-:W2:Y:S04]  /*97530*/  LDL.LU R27, [R1+0x23d0] ;  /* 0x0023d000011b7983 */ /* 0x002ea80000300800 */
[----:B------:R-:W4:Y:S01]  /*97540*/  LDL.LU R23, [R1+0x5cc] ;  /* 0x0005cc0001177983 */ /* 0x000f220000300800 */
[----:B------:R-:W-:-:S03]  /*97550*/  IADD3 R3, R12, c[0x0][0x198], RZ ;  /* 0x000066000c037a10 */ /* 0x000fc60007ffe0ff */
[----:B------:R-:W2:Y:S01]  /*97560*/  LDL.LU R24, [R1+0x4dc] ;  /* 0x0004dc0001187983 */ /* 0x000ea20000300800 */
[----:B------:R-:W-:Y:S01]  /*97570*/  IMAD.WIDE R8, R12, 0x2, R6 ;  /* 0x000000020c087825 */ /* 0x000fe200078e0206 */
[----:B------:R-:W-:-:S03]  /*97580*/  ISETP.GE.AND P5, PT, R14, c[0x0][0x17c], PT ;  /* 0x00005f000e007a0c */ /* 0x000fc60003fa6270 */
[----:B------:R-:W-:Y:S01]  /*97590*/  IMAD.WIDE R12, R12, 0x2, R4 ;  /* 0x000000020c0c7825 */ /* 0x000fe200078e0204 */
[----:B------:R3:W-:Y:S03]  /*975a0*/  @P1 STG.E.U16 [R8.64], R0 ;  /* 0x0000000008001986 */ /* 0x0007e6000c101506 */
[----:B------:R-:W-:Y:S01]  /*975b0*/  IMAD.WIDE R14, R3, 0x2, R6 ;  /* 0x00000002030e7825 */ /* 0x000fe200078e0206 */
[----:B------:R-:W-:Y:S01]  /*975c0*/  @P6 STG.E.U16 [R12.64], R10 ;  /* 0x0000000a0c006986 */ /* 0x000fe2000c101506 */
[----:B---3--:R-:W-:-:S03]  /*975d0*/  PRMT R0, R25, 0x7632, R0 ;  /* 0x0000763219007816 */ /* 0x008fc60000000000 */
[----:B------:R0:W-:Y:S04]  /*975e0*/  @P4 STG.E.U16 [R14.64], R25 ;  /* 0x000000190e004986 */ /* 0x0001e8000c101506 */
[----:B0-----:R-:W3:Y:S01]  /*975f0*/  LDL.LU R25, [R1+0x5bc] ;  /* 0x0005bc0001197983 */ /* 0x001ee20000300800 */
[----:B------:R-:W-:Y:S02]  /*97600*/  IADD3 R16, R28, 0x177, RZ ;  /* 0x000001771c107810 */ /* 0x000fe40007ffe0ff */
[----:B------:R-:W-:Y:S01]  /*97610*/  ISETP.LT.AND P2, PT, R26, c[0x0][0x178], !P2 ;  /* 0x00005e001a007a0c */ /* 0x000fe20005741270 */
[----:B------:R-:W-:Y:S01]  /*97620*/  IMAD.WIDE R8, R3, 0x2, R4 ;  /* 0x0000000203087825 */ /* 0x000fe200078e0204 */
[----:B------:R-:W-:Y:S01]  /*97630*/  ISETP.GE.AND P0, PT, R16, c[0x0][0x17c], PT ;  /* 0x00005f0010007a0c */ /* 0x000fe20003f06270 */
[----:B------:R-:W3:Y:S03]  /*97640*/  LDL.LU R22, [R1+0x52c] ;  /* 0x00052c0001167983 */ /* 0x000ee60000300800 */
[----:B------:R-:W-:-:S02]  /*97650*/  ISETP.LT.AND P4, PT, R18, c[0x0][0x178], !P0 ;  /* 0x00005e0012007a0c */ /* 0x000fc40004781270 */
[----:B------:R-:W-:Y:S02]  /*97660*/  ISETP.LT.AND P0, PT, R26, c[0x0][0x178], !P0 ;  /* 0x00005e001a007a0c */ /* 0x000fe40004701270 */
[----:B------:R-:W-:Y:S02]  /*97670*/  IADD3 R13, R3, c[0x0][0x198], RZ ;  /* 0x00006600030d7a10 */ /* 0x000fe40007ffe0ff */
[----:B------:R-:W-:Y:S01]  /*97680*/  ISETP.LT.AND P6, PT, R18, c[0x0][0x178], !P3 ;  /* 0x00005e0012007a0c */ /* 0x000fe20005fc1270 */
[----:B------:R0:W-:Y:S01]  /*97690*/  @P2 STG.E.U16 [R8.64], R11 ;  /* 0x0000000b08002986 */ /* 0x0001e2000c101506 */
[----:B------:R-:W-:Y:S02]  /*976a0*/  PRMT R12, R11, 0x7632, R12 ;  /* 0x000076320b0c7816 */ /* 0x000fe4000000000c */
[C---:B------:R-:W-:Y:S02]  /*976b0*/  IADD3 R3, R13.reuse, c[0x0][0x198], RZ ;  /* 0x000066000d037a10 */ /* 0x040fe40007ffe0ff */
[----:B------:R-:W-:Y:S01]  /*976c0*/  ISETP.LT.AND P3, PT, R26, c[0x0][0x178], !P3 ;  /* 0x00005e001a007a0c */ /* 0x000fe20005f61270 */
[----:B0-----:R-:W-:-:S04]  /*976d0*/  IMAD.WIDE R10, R13, 0x2, R6 ;  /* 0x000000020d0a7825 */ /* 0x001fc800078e0206 */
[----:B------:R-:W-:Y:S01]  /*976e0*/  IMAD.WIDE R8, R13, 0x2, R4 ;  /* 0x000000020d087825 */ /* 0x000fe200078e0204 */
[----:B------:R0:W-:Y:S01]  /*976f0*/  @P4 STG.E.U16 [R10.64], R0 ;  /* 0x000000000a004986 */ /* 0x0001e2000c101506 */
[----:B------:R-:W-:-:S03]  /*97700*/  IADD3 R16, R28, 0x17a, RZ ;  /* 0x0000017a1c107810 */ /* 0x000fc60007ffe0ff */
[----:B------:R1:W-:Y:S01]  /*97710*/  @P0 STG.E.U16 [R8.64], R12 ;  /* 0x0000000c08000986 */ /* 0x0003e2000c101506 */
[----:B------:R-:W-:Y:S01]  /*97720*/  ISETP.LT.AND P0, PT, R18, c[0x0][0x178], !P5 ;  /* 0x00005e0012007a0c */ /* 0x000fe20006f01270 */
[----:B0-----:R-:W-:Y:S01]  /*97730*/  IMAD.WIDE R10, R3, 0x2, R6 ;  /* 0x00000002030a7825 */ /* 0x001fe200078e0206 */
[----:B------:R-:W-:-:S03]  /*97740*/  ISETP.GE.AND P1, PT, R16, c[0x0][0x17c], PT ;  /* 0x00005f0010007a0c */ /* 0x000fc60003f26270 */
[----:B-1----:R-:W-:Y:S01]  /*97750*/  IMAD.WIDE R8, R3, 0x2, R4 ;  /* 0x0000000203087825 */ /* 0x002fe200078e0204 */
[----:B------:R-:W-:Y:S02]  /*97760*/  IADD3 R0, R28, 0x17d, RZ ;  /* 0x0000017d1c007810 */ /* 0x000fe40007ffe0ff */
[----:B------:R-:W-:Y:S02]  /*97770*/  ISETP.LT.AND P5, PT, R26, c[0x0][0x178], !P5 ;  /* 0x00005e001a007a0c */ /* 0x000fe40006fa1270 */
[C---:B------:R-:W-:Y:S02]  /*97780*/  IADD3 R14, R28.reuse, 0x17b, RZ ;  /* 0x0000017b1c0e7810 */ /* 0x040fe40007ffe0ff */
[----:B------:R-:W-:Y:S02]  /*97790*/  IADD3 R12, R28, 0x17e, RZ ;  /* 0x0000017e1c0c7810 */ /* 0x000fe40007ffe0ff */
[----:B------:R-:W-:Y:S02]  /*977a0*/  ISETP.GE.AND P2, PT, R14, c[0x0][0x17c], PT ;  /* 0x00005f000e007a0c */ /* 0x000fe40003f46270 */
[----:B------:R-:W-:Y:S01]  /*977b0*/  IADD3 R14, R28, 0x17f, RZ ;  /* 0x0000017f1c0e7810 */ /* 0x000fe20007ffe0ff */
[----:B----4-:R0:W-:Y:S01]  /*977c0*/  @P6 STG.E.U16 [R10.64], R23 ;  /* 0x000000170a006986 */ /* 0x0101e2000c101506 */
[----:B------:R-:W-:-:S03]  /*977d0*/  ISETP.GE.AND P6, PT, R0, c[0x0][0x17c], PT ;  /* 0x00005f0000007a0c */ /* 0x000fc60003fc6270 */
[----:B--2---:R1:W-:Y:S01]  /*977e0*/  @P3 STG.E.U16 [R8.64], R24 ;  /* 0x0000001808003986 */ /* 0x0043e2000c101506 */
[----:B------:R-:W-:Y:S02]  /*977f0*/  ISETP.LT.AND P3, PT, R18, c[0x0][0x178], !P1 ;  /* 0x00005e0012007a0c */ /* 0x000fe40004f61270 */
[----:B------:R-:W-:Y:S02]  /*97800*/  ISETP.LT.AND P1, PT, R26, c[0x0][0x178], !P1 ;  /* 0x00005e001a007a0c */ /* 0x000fe40004f21270 */
[----:B0-----:R-:W-:Y:S02]  /*97810*/  IADD3 R10, R3, c[0x0][0x198], RZ ;  /* 0x00006600030a7a10 */ /* 0x001fe40007ffe0ff */
[----:B------:R-:W-:-:S03]  /*97820*/  PRMT R11, R23, 0x7632, R11 ;  /* 0x00007632170b7816 */ /* 0x000fc6000000000b */
[C---:B-1----:R-:W-:Y:S01]  /*97830*/  IMAD.WIDE R8, R10.reuse, 0x2, R6 ;  /* 0x000000020a087825 */ /* 0x042fe200078e0206 */
[----:B------:R-:W-:Y:S02]  /*97840*/  IADD3 R0, R10, c[0x0][0x198], RZ ;  /* 0x000066000a007a10 */ /* 0x000fe40007ffe0ff */
[----:B------:R-:W-:Y:S02]  /*97850*/  PRMT R3, R24, 0x7632, R3 ;  /* 0x0000763218037816 */ /* 0x000fe40000000003 */
[----:B------:R0:W-:Y:S01]  /*97860*/  @P0 STG.E.U16 [R8.64], R11 ;  /* 0x0000000b08000986 */ /* 0x0001e2000c101506 */
[----:B------:R-:W-:Y:S01]  /*97870*/  ISETP.GE.AND P0, PT, R12, c[0x0][0x17c], PT ;  /* 0x00005f000c007a0c */ /* 0x000fe20003f06270 */
[----:B------:R-:W-:-:S04]  /*97880*/  IMAD.WIDE R12, R0, 0x2, R4 ;  /* 0x00000002000c7825 */ /* 0x000fc800078e0204 */
[----:B0-----:R-:W-:-:S04]  /*97890*/  IMAD.WIDE R8, R10, 0x2, R4 ;  /* 0x000000020a087825 */ /* 0x001fc800078e0204 */
[----:B------:R-:W-:Y:S01]  /*978a0*/  IMAD.WIDE R10, R0, 0x2, R6 ;  /* 0x00000002000a7825 */ /* 0x000fe200078e0206 */
[----:B------:R-:W-:Y:S01]  /*978b0*/  @P5 STG.E.U16 [R8.64], R3 ;  /* 0x0000000308005986 */ /* 0x000fe2000c101506 */
[----:B------:R-:W-:Y:S02]  /*978c0*/  ISETP.GE.AND P5, PT, R14, c[0x0][0x17c], PT ;  /* 0x00005f000e007a0c */ /* 0x000fe40003fa6270 */
[----:B------:R-:W-:Y:S01]  /*978d0*/  PRMT R14, R27, 0x7632, R14 ;  /* 0x000076321b0e7816 */ /* 0x000fe2000000000e */
[----:B---3--:R-:W-:Y:S04]  /*978e0*/  @P3 STG.E.U16 [R10.64], R25 ;  /* 0x000000190a003986 */ /* 0x008fe8000c101506 */
[----:B------:R0:W-:Y:S04]  /*978f0*/  @P1 STG.E.U16 [R12.64], R27 ;  /* 0x0000001b0c001986 */ /* 0x0001e8000c101506 */
[----:B0-----:R-:W2:Y:S01]  /*97900*/  LDL.LU R27, [R1+0x23cc] ;  /* 0x0023cc00011b7983 */ /* 0x001ea20000300800 */
[----:B------:R-:W-:-:S02]  /*97910*/  IADD3 R15, R28, 0x17c, RZ ;  /* 0x0000017c1c0f7810 */ /* 0x000fc40007ffe0ff */
[----:B------:R-:W-:Y:S01]  /*97920*/  ISETP.LT.AND P3, PT, R18, c[0x0][0x178], !P2 ;  /* 0x00005e0012007a0c */ /* 0x000fe20005761270 */
[----:B------:R-:W3:Y:S01]  /*97930*/  LDL.LU R21, [R1+0x5dc] ;  /* 0x0005dc0001157983 */ /* 0x000ee20000300800 */
[----:B------:R-:W-:Y:S02]  /*97940*/  ISETP.GE.AND P4, PT, R15, c[0x0][0x17c], PT ;  /* 0x00005f000f007a0c */ /* 0x000fe40003f86270 */
[----:B------:R-:W-:Y:S01]  /*97950*/  ISETP.LT.AND P2, PT, R26, c[0x0][0x178], !P2 ;  /* 0x00005e001a007a0c */ /* 0x000fe20005741270 */
[----:B------:R-:W4:Y:S01]  /*97960*/  LDL.LU R23, [R1+0x53c] ;  /* 0x00053c0001177983 */ /* 0x000f220000300800 */
[----:B------:R-:W-:Y:S02]  /*97970*/  IADD3 R8, R0, c[0x0][0x198], RZ ;  /* 0x0000660000087a10 */ /* 0x000fe40007ffe0ff */
[----:B------:R-:W-:Y:S02]  /*97980*/  ISETP.LT.AND P1, PT, R18, c[0x0][0x178], !P4 ;  /* 0x00005e0012007a0c */ /* 0x000fe40006721270 */
[C---:B------:R-:W-:Y:S01]  /*97990*/  IADD3 R0, R8.reuse, c[0x0][0x198], RZ ;  /* 0x0000660008007a10 */ /* 0x040fe20007ffe0ff */
[----:B------:R-:W-:Y:S01]  /*979a0*/  IMAD.WIDE R10, R8, 0x2, R6 ;  /* 0x00000002080a7825 */ /* 0x000fe200078e0206 */
[----:B------:R-:W-:-:S03]  /*979b0*/  PRMT R3, R25, 0x7632, R3 ;  /* 0x0000763219037816 */ /* 0x000fc60000000003 */
[----:B------:R-:W-:-:S04]  /*979c0*/  IMAD.WIDE R12, R8, 0x2, R4 ;  /* 0x00000002080c7825 */ /* 0x000fc800078e0204 */
[----:B------:R-:W-:Y:S01]  /*979d0*/  IMAD.WIDE R8, R0, 0x2, R6 ;  /* 0x0000000200087825 */ /* 0x000fe200078e0206 */
[----:B------:R0:W-:Y:S01]  /*979e0*/  @P3 STG.E.U16 [R10.64], R3 ;  /* 0x000000030a003986 */ /* 0x0001e2000c101506 */
[----:B------:R-:W-:-:S03]  /*979f0*/  ISETP.LT.AND P4, PT, R26, c[0x0][0x178], !P4 ;  /* 0x00005e001a007a0c */ /* 0x000fc60006781270 */
[----:B------:R-:W-:Y:S04]  /*97a00*/  @P2 STG.E.U16 [R12.64], R14 ;  /* 0x0000000e0c002986 */ /* 0x000fe8000c101506 */
[----:B--2---:R-:W-:Y:S01]  /*97a10*/  @P1 STG.E.U16 [R8.64], R27 ;  /* 0x0000001b08001986 */ /* 0x004fe2000c101506 */
[----:B------:R-:W-:Y:S02]  /*97a20*/  ISETP.LT.AND P1, PT, R18, c[0x0][0x178], !P6 ;  /* 0x00005e0012007a0c */ /* 0x000fe40007721270 */
[----:B0-----:R-:W-:Y:S02]  /*97a30*/  PRMT R3, R27, 0x7632, R3 ;  /* 0x000076321b037816 */ /* 0x001fe40000000003 */
[----:B------:R-:W-:Y:S02]  /*97a40*/  ISETP.LT.AND P6, PT, R26, c[0x0][0x178], !P6 ;  /* 0x00005e001a007a0c */ /* 0x000fe400077c1270 */
[----:B------:R-:W0:Y:S04]  /*97a50*/  LDS.128 R24, [R2] ;  /* 0x0000000002187984 */ /* 0x000e280000000c00 */
[----:B0-----:R0:W-:Y:S04]  /*97a60*/  STL [R1+0x2380], R25 ;  /* 0x0023801901007387 */ /* 0x0011e80000100800 */
[----:B0-----:R-:W2:Y:S01]  /*97a70*/  LDL R25, [R1+0x1724] ;  /* 0x0017240001197983 */ /* 0x001ea20000100800 */
[C---:B------:R-:W-:Y:S01]  /*97a80*/  IADD3 R11, R0.reuse, c[0x0][0x198], RZ ;  /* 0x00006600000b7a10 */ /* 0x040fe20007ffe0ff */
[----:B------:R-:W-:Y:S01]  /*97a90*/  IMAD.WIDE R8, R0, 0x2, R4 ;  /* 0x0000000200087825 */ /* 0x000fe200078e0204 */
[----:B------:R-:W-:-:S02]  /*97aa0*/  ISETP.LT.AND P2, PT, R18, c[0x0][0x178], !P0 ;  /* 0x00005e0012007a0c */ /* 0x000fc40004741270 */
[----:B------:R-:W-:Y:S01]  /*97ab0*/  IADD3 R15, R28, 0x180, RZ ;  /* 0x000001801c0f7810 */ /* 0x000fe20007ffe0ff */
[C---:B------:R-:W-:Y:S01]  /*97ac0*/  IMAD.WIDE R12, R11.reuse, 0x2, R6 ;  /* 0x000000020b0c7825 */ /* 0x040fe200078e0206 */
[----:B------:R-:W-:Y:S01]  /*97ad0*/  IADD3 R0, R11, c[0x0][0x198], RZ ;  /* 0x000066000b007a10 */ /* 0x000fe20007ffe0ff */
[----:B------:R0:W-:Y:S01]  /*97ae0*/  @P4 STG.E.U16 [R8.64], R22 ;  /* 0x0000001608004986 */ /* 0x0001e2000c101506 */
[----:B------:R-:W-:Y:S02]  /*97af0*/  ISETP.GE.AND P3, PT, R15, c[0x0][0x17c], PT ;  /* 0x00005f000f007a0c */ /* 0x000fe40003f66270 */
[----:B------:R-:W-:Y:S01]  /*97b00*/  PRMT R10, R22, 0x7632, R10 ;  /* 0x00007632160a7816 */ /* 0x000fe2000000000a */
[----:B------:R1:W-:Y:S01]  /*97b10*/  @P1 STG.E.U16 [R12.64], R3 ;  /* 0x000000030c001986 */ /* 0x0003e2000c101506 */
[C---:B------:R-:W-:Y:S02]  /*97b20*/  IADD3 R14, R28.reuse, 0x181, RZ ;  /* 0x000001811c0e7810 */ /* 0x040fe40007ffe0ff */
[----:B------:R-:W-:Y:S01]  /*97b30*/  IADD3 R15, R28, 0x182, RZ ;  /* 0x000001821c0f7810 */ /* 0x000fe20007ffe0ff */
[----:B0-----:R-:W-:-:S04]  /*97b40*/  IMAD.WIDE R8, R11, 0x2, R4 ;  /* 0x000000020b087825 */ /* 0x001fc800078e0204 */
[----:B-1----:R-:W-:Y:S01]  /*97b50*/  IMAD.WIDE R12, R0, 0x2, R6 ;  /* 0x00000002000c7825 */ /* 0x002fe200078e0206 */
[----:B------:R0:W-:Y:S01]  /*97b60*/  @P6 STG.E.U16 [R8.64], R10 ;  /* 0x0000000a08006986 */ /* 0x0001e2000c101506 */
[----:B------:R-:W-:-:S03]  /*97b70*/  ISETP.GE.AND P1, PT, R15, c[0x0][0x17c], PT ;  /* 0x00005f000f007a0c */ /* 0x000fc60003f26270 */
[----:B---3--:R-:W-:Y:S01]  /*97b80*/  @P2 STG.E.U16 [R12.64], R21 ;  /* 0x000000150c002986 */ /* 0x008fe2000c101506 */
[----:B------:R-:W-:-:S03]  /*97b90*/  IADD3 R3, R28, 0x183, RZ ;  /* 0x000001831c037810 */ /* 0x000fc60007ffe0ff */
[----:B------:R-:W-:Y:S04]  /*97ba0*/  STL [R1+0x237c], R26 ;  /* 0x00237c1a01007387 */ /* 0x000fe80000100800 */
[----:B------:R-:W-:Y:S01]  /*97bb0*/  STL [R1+0x2378], R27 ;  /* 0x0023781b01007387 */ /* 0x000fe20000100800 */
[----:B0-----:R-:W-:-:S03]  /*97bc0*/  IMAD.WIDE R8, R0, 0x2, R4 ;  /* 0x0000000200087825 */ /* 0x001fc600078e0204 */
[----:B------:R-:W3:Y:S01]  /*97bd0*/  LDL.LU R22, [R1+0x5e0] ;  /* 0x0005e00001167983 */ /* 0x000ee20000300800 */
[----:B------:R-:W-:Y:S02]  /*97be0*/  ISETP.GE.AND P2, PT, R3, c[0x0][0x17c], PT ;  /* 0x00005f0003007a0c */ /* 0x000fe40003f46270 */
[----:B----4-:R-:W-:Y:S02]  /*97bf0*/  PRMT R3, R23, 0x7632, R3 ;  /* 0x0000763217037816 */ /* 0x010fe40000000003 */
[----:B--2---:R-:W-:Y:S02]  /*97c00*/  ISETP.LT.AND P4, PT, R25, c[0x0][0x178], !P0 ;  /* 0x00005e0019007a0c */ /* 0x004fe40004781270 */
[----:B------:R-:W-:Y:S02]  /*97c10*/  ISETP.GE.AND P0, PT, R14, c[0x0][0x17c], PT ;  /* 0x00005f000e007a0c */ /* 0x000fe40003f06270 */
[----:B------:R-:W0:Y:S09]  /*97c20*/  LDS.128 R12, [R29] ;  /* 0x000000001d0c7984 */ /* 0x000e320000000c00 */
[----:B------:R1:W-:Y:S04]  /*97c30*/  @P4 STG.E.U16 [R8.64], R23 ;  /* 0x0000001708004986 */ /* 0x0003e8000c101506 */
[----:B0-----:R-:W-:Y:S04]  /*97c40*/  STL [R1+0x34], R13 ;  /* 0x0000340d01007387 */ /* 0x001fe80000100800 */
[----:B------:R0:W-:Y:S04]  /*97c50*/  STL.64 [R1+0x38], R14 ;  /* 0x0000380e01007387 */ /* 0x0001e80000100a00 */
[----:B-1----:R-:W2:Y:S01]  /*97c60*/  LDL.LU R23, [R1+0x5f0] ;  /* 0x0005f00001177983 */ /* 0x002ea20000300800 */
[----:B------:R-:W-:-:S02]  /*97c70*/  ISETP.LT.AND P6, PT, R18, c[0x0][0x178], !P5 ;  /* 0x00005e0012007a0c */ /* 0x000fc40006fc1270 */
[----:B------:R-:W-:Y:S02]  /*97c80*/  IADD3 R10, R0, c[0x0][0x198], RZ ;  /* 0x00006600000a7a10 */ /* 0x000fe40007ffe0ff */
[----:B------:R-:W-:Y:S02]  /*97c90*/  ISETP.LT.AND P5, PT, R25, c[0x0][0x178], !P5 ;  /* 0x00005e0019007a0c */ /* 0x000fe40006fa1270 */
[----:B------:R-:W-:Y:S01]  /*97ca0*/  ISETP.LT.AND P4, PT, R18, c[0x0][0x178], !P3 ;  /* 0x00005e0012007a0c */ /* 0x000fe20005f81270 */
[C---:B------:R-:W-:Y:S01]  /*97cb0*/  IMAD.WIDE R8, R10.reuse, 0x2, R6 ;  /* 0x000000020a087825 */ /* 0x040fe200078e0206 */
[----:B------:R-:W-:Y:S02]  /*97cc0*/  PRMT R11, R21, 0x7632, R11 ;  /* 0x00007632150b7816 */ /* 0x000fe4000000000b */
[----:B------:R-:W-:Y:S02]  /*97cd0*/  ISETP.LT.AND P3, PT, R25, c[0x0][0x178], !P3 ;  /* 0x00005e0019007a0c */ /* 0x000fe40005f61270 */
[----:B------:R-:W-:Y:S01]  /*97ce0*/  IADD3 R0, R10, c[0x0][0x198], RZ ;  /* 0x000066000a007a10 */ /* 0x000fe20007ffe0ff */
[----:B------:R1:W-:Y:S01]  /*97cf0*/  @P6 STG.E.U16 [R8.64], R11 ;  /* 0x0000000b08006986 */ /* 0x0003e2000c101506 */
[----:B------:R-:W-:Y:S01]  /*97d00*/  IMAD.MOV.U32 R19, RZ, RZ, R12 ;  /* 0x000000ffff137224 */ /* 0x000fe200078e000c */
[----:B0-----:R-:W-:-:S02]  /*97d10*/  IADD3 R14, R28, 0x184, RZ ;  /* 0x000001841c0e7810 */ /* 0x001fc40007ffe0ff */
[--C-:B------:R-:W-:Y:S02]  /*97d20*/  IMAD.WIDE R12, R0, 0x2, R4.reuse ;  /* 0x00000002000c7825 */ /* 0x100fe400078e0204 */
[----:B------:R-:W-:Y:S02]  /*97d30*/  ISETP.GE.AND P6, PT, R14, c[0x0][0x17c], PT ;  /* 0x00005f000e007a0c */ /* 0x000fe40003fc6270 */
[----:B-1----:R-:W-:-:S04]  /*97d40*/  IMAD.WIDE R8, R10, 0x2, R4 ;  /* 0x000000020a087825 */ /* 0x002fc800078e0204 */
[----:B------:R-:W-:Y:S01]  /*97d50*/  IMAD.WIDE R10, R0, 0x2, R6 ;  /* 0x00000002000a7825 */ /* 0x000fe200078e0206 */
[----:B------:R0:W-:Y:S01]  /*97d60*/  @P5 STG.E.U16 [R8.64], R3 ;  /* 0x0000000308005986 */ /* 0x0001e2000c101506 */
[----:B------:R-:W-:-:S03]  /*97d70*/  PRMT R14, R24, 0x7632, R14 ;  /* 0x00007632180e7816 */ /* 0x000fc6000000000e */
[----:B---3--:R-:W-:Y:S04]  /*97d80*/  @P4 STG.E.U16 [R10.64], R22 ;  /* 0x000000160a004986 */ /* 0x008fe8000c101506 */
[----:B------:R1:W-:Y:S01]  /*97d90*/  @P3 STG.E.U16 [R12.64], R24 ;  /* 0x000000180c003986 */ /* 0x0003e2000c101506 */
[----:B0-----:R-:W-:Y:S02]  /*97da0*/  PRMT R3, R22, 0x7632, R3 ;  /* 0x0000763216037816 */ /* 0x001fe40000000003 */
[----:B-1----:R-:W-:Y:S02]  /*97db0*/  LOP3.LUT R24, R2, 0x40, RZ, 0x3c, !PT ;  /* 0x0000004002187812 */ /* 0x002fe400078e3cff */
[C---:B------:R-:W-:Y:S02]  /*97dc0*/  ISETP.LT.AND P3, PT, R18.reuse, c[0x0][0x178], !P0 ;  /* 0x00005e0012007a0c */ /* 0x040fe40004761270 */
[----:B------:R-:W-:-:S02]  /*97dd0*/  ISETP.LT.AND P4, PT, R18, c[0x0][0x178], !P1 ;  /* 0x00005e0012007a0c */ /* 0x000fc40004f81270 */
[C---:B------:R-:W-:Y:S02]  /*97de0*/  ISETP.LT.AND P0, PT, R25.reuse, c[0x0][0x178], !P0 ;  /* 0x00005e0019007a0c */ /* 0x040fe40004701270 */
[----:B------:R-:W-:Y:S01]  /*97df0*/  ISETP.LT.AND P1, PT, R25, c[0x0][0x178], !P1 ;  /* 0x00005e0019007a0c */ /* 0x000fe20004f21270 */
[----:B--2---:R-:W-:Y:S04]  /*97e00*/  STL [R1+0x23c8], R23 ;  /* 0x0023c81701007387 */ /* 0x004fe80000100800 */
[----:B------:R-:W-:Y:S04]  /*97e10*/  STL [R1+0x23c4], R20 ;  /* 0x0023c41401007387 */ /* 0x000fe80000100800 */
[----:B------:R-:W0:Y:S04]  /*97e20*/  LDS.128 R20, [R24] ;  /* 0x0000000018147984 */ /* 0x000e280000000c00 */
[----:B0-----:R-:W-:Y:S04]  /*97e30*/  STL [R1+0x54], R21 ;  /* 0x0000541501007387 */ /* 0x001fe80000100800 */
[----:B------:R0:W-:Y:S04]  /*97e40*/  STL.64 [R1+0x58], R22 ;  /* 0x0000581601007387 */ /* 0x0001e80000100a00 */
[----:B0-----:R-:W2:Y:S01]  /*97e50*/  LDL.LU R23, [R1+0x23c8] ;  /* 0x0023c80001177983 */ /* 0x001ea20000300800 */
[----:B------:R-:W-:Y:S01]  /*97e60*/  IMAD.MOV.U32 R26, RZ, RZ, R20 ;  /* 0x000000ffff1a7224 */ /* 0x000fe200078e0014 */
[----:B------:R-:W-:-:S02]  /*97e70*/  LOP3.LUT R22, R2, 0x60, RZ, 0x3c, !PT ;  /* 0x0000006002167812 */ /* 0x000fc400078e3cff */
[----:B------:R-:W3:Y:S04]  /*97e80*/  LDL.LU R20, [R1+0x23c4] ;  /* 0x0023c40001147983 */ /* 0x000ee80000300800 */
[----:B------:R-:W4:Y:S04]  /*97e90*/  LDL.LU R21, [R1+0x600] ;  /* 0x0006000001157983 */ /* 0x000f280000300800 */
[----:B------:R-:W-:Y:S04]  /*97ea0*/  STL [R1+0x23c0], R26 ;  /* 0x0023c01a01007387 */ /* 0x000fe80000100800 */
[----:B------:R-:W-:Y:S04]  /*97eb0*/  STL.64 [R1+0x23b8], R24 ;  /* 0x0023b81801007387 */ /* 0x000fe80000100a00 */
[----:B------:R-:W0:Y:S04]  /*97ec0*/  LDS.128 R24, [R22] ;  /* 0x0000000016187984 */ /* 0x000e280000000c00 */
[----:B0-----:R-:W-:Y:S01]  /*97ed0*/  STL [R1+0xb4], R25 ;  /* 0x0000b41901007387 */ /* 0x001fe20000100800 */
[----:B------:R-:W-:-:S03]  /*97ee0*/  IMAD.MOV.U32 R17, RZ, RZ, R24 ;  /* 0x000000ffff117224 */ /* 0x000fc600078e0018 */
[----:B------:R0:W-:Y:S04]  /*97ef0*/  STL.64 [R1+0xb8], R26 ;  /* 0x0000b81a01007387 */ /* 0x0001e80000100a00 */
[----:B0-----:R-:W3:Y:S04]  /*97f00*/  LDL.LU R26, [R1+0x23c0] ;  /* 0x0023c000011a7983 */ /* 0x001ee80000300800 */
[----:B------:R-:W3:Y:S01]  /*97f10*/  LDL.LU.64 R24, [R1+0x23b8] ;  /* 0x0023b80001187983 */ /* 0x000ee20000300a00 */
[----:B------:R-:W-:-:S04]  /*97f20*/  IADD3 R10, R0, c[0x0][0x198], RZ ;  /* 0x00006600000a7a10 */ /* 0x000fc80007ffe0ff */
[C---:B------:R-:W-:Y:S01]  /*97f30*/  IADD3 R0, R10.reuse, c[0x0][0x198], RZ ;  /* 0x000066000a007a10 */ /* 0x040fe20007ffe0ff */
[----:B------:R-:W-:-:S04]  /*97f40*/  IMAD.WIDE R8, R10, 0x2, R6 ;  /* 0x000000020a087825 */ /* 0x000fc800078e0206 */
[----:B------:R-:W-:Y:S01]  /*97f50*/  IMAD.WIDE R10, R10, 0x2, R4 ;  /* 0x000000020a0a7825 */ /* 0x000fe200078e0204 */
[----:B------:R-:W-:Y:S03]  /*97f60*/  @P3 STG.E.U16 [R8.64], R3 ;  /* 0x0000000308003986 */ /* 0x000fe6000c101506 */
[----:B------:R-:W-:Y:S01]  /*97f70*/  IMAD.WIDE R12, R0, 0x2, R6 ;  /* 0x00000002000c7825 */ /* 0x000fe200078e0206 */
[----:B------:R0:W-:Y:S04]  /*97f80*/  @P0 STG.E.U16 [R10.64], R14 ;  /* 0x0000000e0a000986 */ /* 0x0001e8000c101506 */
[----:B--2---:R1:W-:Y:S01]  /*97f90*/  @P4 STG.E.U16 [R12.64], R23 ;  /* 0x000000170c004986 */ /* 0x0043e2000c101506 */
[----:B0-----:R-:W-:-:S03]  /*97fa0*/  PRMT R14, R23, 0x7632, R14 ;  /* 0x00007632170e7816 */ /* 0x001fc6000000000e */
[----:B-1----:R-:W2:Y:S01]  /*97fb0*/  LDL.LU R23, [R1+0x610] ;  /* 0x0006100001177983 */ /* 0x002ea20000300800 */
[----:B------:R-:W-:Y:S01]  /*97fc0*/  ISETP.LT.AND P4, PT, R18, c[0x0][0x178], !P2 ;  /* 0x00005e0012007a0c */ /* 0x000fe20005781270 */
[C---:B------:R-:W-:Y:S01]  /*97fd0*/  IMAD.WIDE R8, R0.reuse, 0x2, R4 ;  /* 0x0000000200087825 */ /* 0x040fe200078e0204 */
[----:B------:R-:W-:-:S04]  /*97fe0*/  IADD3 R13, R0, c[0x0][0x198], RZ ;  /* 0x00006600000d7a10 */ /* 0x000fc80007ffe0ff */
[----:B------:R0:W-:Y:S01]  /*97ff0*/  @P1 STG.E.U16 [R8.64], R19 ;  /* 0x0000001308001986 */ /* 0x0001e2000c101506 */
[----:B------:R-:W-:Y:S01]  /*98000*/  ISETP.LT.AND P1, PT, R18, c[0x0][0x178], !P6 ;  /* 0x00005e0012007a0c */ /* 0x000fe20007721270 */
[C---:B------:R-:W-:Y:S01]  /*98010*/  IMAD.WIDE R10, R13.reuse, 0x2, R6 ;  /* 0x000000020d0a7825 */ /* 0x040fe200078e0206 */
[----:B------:R-:W-:Y:S02]  /*98020*/  IADD3 R3, R28, 0x187, RZ ;  /* 0x000001871c037810 */ /* 0x000fe40007ffe0ff */
[----:B------:R-:W-:Y:S02]  /*98030*/  IADD3 R0, R13, c[0x0][0x198], RZ ;  /* 0x000066000d007a10 */ /* 0x000fe40007ffe0ff */
[----:B------:R-:W-:Y:S01]  /*98040*/  ISETP.GE.AND P0, PT, R3, c[0x0][0x17c], PT ;  /* 0x00005f0003007a0c */ /* 0x000fe20003f06270 */
[----:B------:R1:W-:Y:S01]  /*98050*/  @P4 STG.E.U16 [R10.64], R14 ;  /* 0x0000000e0a004986 */ /* 0x0003e2000c101506 */
[----:B------:R-:W-:Y:S01]  /*98060*/  PRMT R3, R19, 0x7632, R3 ;  /* 0x0000763213037816 */ /* 0x000fe20000000003 */
[----:B0-----:R-:W-:-:S04]  /*98070*/  IMAD.WIDE R8, R13, 0x2, R4 ;  /* 0x000000020d087825 */ /* 0x001fc800078e0204 */
[----:B-1----:R-:W-:Y:S01]  /*98080*/  IMAD.WIDE R10, R0, 0x2, R6 ;  /* 0x00000002000a7825 */ /* 0x002fe200078e0206 */
[----:B---3--:R-:W-:-:S13]  /*98090*/  ISETP.LT.AND P2, PT, R25, c[0x0][0x178], !P2 ;  /* 0x00005e0019007a0c */ /* 0x008fda0005741270 */
[----:B------:R-:W-:Y:S04]  /*980a0*/  @P2 STG.E.U16 [R8.64], R3 ;  /* 0x0000000308002986 */ /* 0x000fe8000c101506 */
[----:B----4-:R-:W-:Y:S04]  /*980b0*/  @P1 STG.E.U16 [R10.64], R21 ;  /* 0x000000150a001986 */ /* 0x010fe8000c101506 */
[----:B------:R-:W0:Y:S01]  /*980c0*/  LDS.128 R8, [R2+0x800] ;  /* 0x0008000002087984 */ /* 0x000e220000000c00 */
[C---:B------:R-:W-:Y:S02]  /*980d0*/  IADD3 R12, R28.reuse, 0x188, RZ ;  /* 0x000001881c0c7810 */ /* 0x040fe40007ffe0ff */
[----:B------:R-:W-:-:S02]  /*980e0*/  IADD3 R15, R28, 0x185, RZ ;  /* 0x000001851c0f7810 */ /* 0x000fc40007ffe0ff */
[----:B------:R-:W-:Y:S02]  /*980f0*/  ISETP.GE.AND P4, PT, R12, c[0x0][0x17c], PT ;  /* 0x00005f000c007a0c */ /* 0x000fe40003f86270 */
[----:B------:R-:W-:Y:S02]  /*98100*/  IADD3 R12, R0, c[0x0][0x198], RZ ;  /* 0x00006600000c7a10 */ /* 0x000fe40007ffe0ff */
[----:B------:R-:W-:Y:S02]  /*98110*/  ISETP.GE.AND P5, PT, R15, c[0x0][0x17c], PT ;  /* 0x00005f000f007a0c */ /* 0x000fe40003fa6270 */
[----:B------:R-:W-:Y:S02]  /*98120*/  ISETP.LT.AND P6, PT, R25, c[0x0][0x178], !P6 ;  /* 0x00005e0019007a0c */ /* 0x000fe400077c1270 */
[----:B------:R-:W-:Y:S02]  /*98130*/  ISETP.LT.AND P2, PT, R18, c[0x0][0x178], !P5 ;  /* 0x00005e0012007a0c */ /* 0x000fe40006f41270 */
[----:B------:R-:W-:-:S04]  /*98140*/  IADD3 R15, R28, 0x186, RZ ;  /* 0x000001861c0f7810 */ /* 0x000fc80007ffe0ff */
[----:B------:R-:W-:Y:S02]  /*98150*/  ISETP.GE.AND P3, PT, R15, c[0x0][0x17c], PT ;  /* 0x00005f000f007a0c */ /* 0x000fe40003f66270 */
[----:B------:R-:W-:Y:S01]  /*98160*/  ISETP.LT.AND P5, PT, R25, c[0x0][0x178], !P5 ;  /* 0x00005e0019007a0c */ /* 0x000fe20006fa1270 */
[----:B0-----:R0:W-:Y:S01]  /*98170*/  STL [R1+0xa4], R9 ;  /* 0x0000a40901007387 */ /* 0x0011e20000100800 */
[----:B------:R-:W-:-:S03]  /*98180*/  IMAD.MOV.U32 R19, RZ, RZ, R8 ;  /* 0x000000ffff137224 */ /* 0x000fc600078e0008 */
[----:B------:R1:W-:Y:S01]  /*98190*/  STL.64 [R1+0xa8], R10 ;  /* 0x0000a80a01007387 */ /* 0x0003e20000100a00 */
[----:B0-----:R-:W-:Y:S01]  /*981a0*/  IMAD.WIDE R8, R0, 0x2, R4 ;  /* 0x0000000200087825 */ /* 0x001fe200078e0204 */
[----:B------:R-:W-:Y:S02]  /*981b0*/  PRMT R0, R21, 0x7632, R0 ;  /* 0x0000763215007816 */ /* 0x000fe40000000000 */
[----:B------:R-:W3:Y:S01]  /*981c0*/  LDL.LU R21, [R1+0x620] ;  /* 0x0006200001157983 */ /* 0x000ee20000300800 */
[----:B-1----:R-:W-:-:S03]  /*981d0*/  IMAD.WIDE R10, R12, 0x2, R6 ;  /* 0x000000020c0a7825 */ /* 0x002fc600078e0206 */
[----:B------:R0:W-:Y:S01]  /*981e0*/  @P6 STG.E.U16 [R8.64], R26 ;  /* 0x0000001a08006986 */ /* 0x0001e2000c101506 */
[----:B------:R-:W-:Y:S02]  /*981f0*/  ISETP.LT.AND P6, PT, R18, c[0x0][0x178], !P3 ;  /* 0x00005e0012007a0c */ /* 0x000fe40005fc1270 */
[----:B------:R-:W-:Y:S01]  /*98200*/  IADD3 R3, R28, 0x189, RZ ;  /* 0x000001891c037810 */ /* 0x000fe20007ffe0ff */
[----:B------:R1:W-:Y:S03]  /*98210*/  @P2 STG.E.U16 [R10.64], R0 ;  /* 0x000000000a002986 */ /* 0x0003e6000c101506 */
[----:B------:R-:W-:Y:S02]  /*98220*/  ISETP.GE.AND P1, PT, R3, c[0x0][0x17c], PT ;  /* 0x00005f0003007a0c */ /* 0x000fe40003f26270 */
[----:B------:R-:W-:Y:S01]  /*98230*/  PRMT R3, R26, 0x7632, R3 ;  /* 0x000076321a037816 */ /* 0x000fe20000000003 */
[C---:B0-----:R-:W-:Y:S01]  /*98240*/  IMAD.WIDE R8, R12.reuse, 0x2, R4 ;  /* 0x000000020c087825 */ /* 0x041fe200078e0204 */
[----:B-1----:R-:W-:-:S04]  /*98250*/  IADD3 R0, R12, c[0x0][0x198], RZ ;  /* 0x000066000c007a10 */ /* 0x002fc80007ffe0ff */
[----:B------:R0:W-:Y:S01]  /*98260*/  @P5 STG.E.U16 [R8.64], R3 ;  /* 0x0000000308005986 */ /* 0x0001e2000c101506 */
[----:B------:R-:W-:-:S05]  /*98270*/  IMAD.WIDE R10, R0, 0x2, R6 ;  /* 0x00000002000a7825 */ /* 0x000fca00078e0206 */
[----:B--2---:R-:W-:Y:S04]  /*98280*/  @P6 STG.E.U16 [R10.64], R23 ;  /* 0x000000170a006986 */ /* 0x004fe8000c101506 */
[----:B------:R-:W1:Y:S01]  /*98290*/  LDS.128 R8, [R29+0x800] ;  /* 0x000800001d087984 */ /* 0x000e620000000c00 */
[----:B0-----:R-:W-:-:S03]  /*982a0*/  PRMT R3, R23, 0x7632, R3 ;  /* 0x0000763217037816 */ /* 0x001fc60000000003 */
[----:B-1----:R-:W-:Y:S04]  /*982b0*/  STL [R1+0x94], R9 ;  /* 0x0000940901007387 */ /* 0x002fe80000100800 */
[----:B------:R0:W-:Y:S04]  /*982c0*/  STL.64 [R1+0x98], R10 ;  /* 0x0000980a01007387 */ /* 0x0001e80000100a00 */
[----:B------:R-:W2:Y:S01]  /*982d0*/  LDL.LU R23, [R1+0x630] ;  /* 0x0006300001177983 */ /* 0x000ea20000300800 */
[----:B------:R-:W-:Y:S01]  /*982e0*/  ISETP.LT.AND P3, PT, R25, c[0x0][0x178], !P3 ;  /* 0x00005e0019007a0c */ /* 0x000fe20005f61270 */
[C---:B------:R-:W-:Y:S01]  /*982f0*/  IMAD.WIDE R12, R0.reuse, 0x2, R4 ;  /* 0x00000002000c7825 */ /* 0x040fe200078e0204 */
[----:B0-----:R-:W-:-:S11]  /*98300*/  IADD3 R10, R0, c[0x0][0x198], RZ ;  /* 0x00006600000a7a10 */ /* 0x001fd60007ffe0ff */
[----:B------:R0:W-:Y:S01]  /*98310*/  @P3 STG.E.U16 [R12.64], R17 ;  /* 0x000000110c003986 */ /* 0x0001e2000c101506 */
[----:B------:R-:W-:Y:S02]  /*98320*/  ISETP.LT.AND P3, PT, R18, c[0x0][0x178], !P0 ;  /* 0x00005e0012007a0c */ /* 0x000fe40004761270 */
[----:B------:R-:W-:Y:S01]  /*98330*/  ISETP.LT.AND P0, PT, R25, c[0x0][0x178], !P0 ;  /* 0x00005e0019007a0c */ /* 0x000fe20004701270 */
[----:B------:R-:W-:Y:S01]  /*98340*/  IMAD.MOV.U32 R26, RZ, RZ, R8 ;  /* 0x000000ffff1a7224 */ /* 0x000fe200078e0008 */
[C---:B------:R-:W-:Y:S01]  /*98350*/  IADD3 R0, R10.reuse, c[0x0][0x198], RZ ;  /* 0x000066000a007a10 */ /* 0x040fe20007ffe0ff */
[----:B------:R-:W-:Y:S01]  /*98360*/  IMAD.WIDE R8, R10, 0x2, R6 ;  /* 0x000000020a087825 */ /* 0x000fe200078e0206 */
[----:B------:R-:W-:-:S03]  /*98370*/  PRMT R16, R17, 0x7632, R16 ;  /* 0x0000763211107816 */ /* 0x000fc60000000010 */
[----:B------:R-:W-:-:S04]  /*98380*/  IMAD.WIDE R10, R10, 0x2, R4 ;  /* 0x000000020a0a7825 */ /* 0x000fc800078e0204 */
[----:B------:R1:W-:Y:S04]  /*98390*/  @P3 STG.E.U16 [R8.64], R3 ;  /* 0x0000000308003986 */ /* 0x0003e8000c101506 */
[----:B------:R-:W-:Y:S04]  /*983a0*/  @P0 STG.E.U16 [R10.64], R16 ;  /* 0x000000100a000986 */ /* 0x000fe8000c101506 */
[----:B------:R-:W4:Y:S01]  /*983b0*/  LDS.128 R8, [R24+0x800] ;  /* 0x0008000018087984 */ /* 0x000f220000000c00 */
[----:B------:R-:W-:Y:S02]  /*983c0*/  ISETP.LT.AND P6, PT, R18, c[0x0][0x178], !P4 ;  /* 0x00005e0012007a0c */ /* 0x000fe400067c1270 */
[----:B------:R-:W-:-:S02]  /*983d0*/  ISETP.LT.AND P4, PT, R25, c[0x0][0x178], !P4 ;  /* 0x00005e0019007a0c */ /* 0x000fc40006781270 */
[C---:B------:R-:W-:Y:S02]  /*983e0*/  IADD3 R14, R28.reuse, 0x18a, RZ ;  /* 0x0000018a1c0e7810 */ /* 0x040fe40007ffe0ff */
[----:B------:R-:W-:Y:S01]  /*983f0*/  IADD3 R15, R28, 0x18b, RZ ;  /* 0x0000018b1c0f7810 */ /* 0x000fe20007ffe0ff */
[----:B0-----:R-:W-:Y:S01]  /*98400*/  IMAD.WIDE R12, R0, 0x2, R6 ;  /* 0x00000002000c7825 */ /* 0x001fe200078e0206 */
[----:B------:R-:W-:Y:S02]  /*98410*/  ISETP.GE.AND P2, PT, R14, c[0x0][0x17c], PT ;  /* 0x00005f000e007a0c */ /* 0x000fe40003f46270 */
[----:B------:R-:W-:Y:S01]  /*98420*/  ISETP.GE.AND P5, PT, R15, c[0x0][0x17c], PT ;  /* 0x00005f000f007a0c */ /* 0x000fe20003fa6270 */
[C---:B------:R-:W-:Y:S01]  /*98430*/  IMAD.WIDE R14, R0.reuse, 0x2, R4 ;  /* 0x00000002000e7825 */ /* 0x040fe200078e0204 */
[----:B------:R-:W-:Y:S02]  /*98440*/  IADD3 R0, R0, c[0x0][0x198], RZ ;  /* 0x0000660000007a10 */ /* 0x000fe40007ffe0ff */
[----:B------:R-:W-:-:S02]  /*98450*/  IADD3 R17, R28, 0x18c, RZ ;  /* 0x0000018c1c117810 */ /* 0x000fc40007ffe0ff */
[----:B-1----:R-:W-:Y:S02]  /*98460*/  PRMT R3, R19, 0x7632, R3 ;  /* 0x0000763213037816 */ /* 0x002fe40000000003 */
[----:B------:R-:W-:Y:S01]  /*98470*/  ISETP.GE.AND P3, PT, R17, c[0x0][0x17c], PT ;  /* 0x00005f0011007a0c */ /* 0x000fe20003f66270 */
[----:B----4-:R-:W-:Y:S01]  /*98480*/  STL [R1+0x84], R9 ;  /* 0x0000840901007387 */ /* 0x010fe20000100800 */
[----:B------:R-:W-:-:S03]  /*98490*/  IMAD.MOV.U32 R16, RZ, RZ, R8 ;  /* 0x000000ffff107224 */ /* 0x000fc600078e0008 */
[----:B------:R0:W-:Y:S04]  /*984a0*/  STL.64 [R1+0x88], R10 ;  /* 0x0000880a01007387 */ /* 0x0001e80000100a00 */
[----:B---3--:R1:W-:Y:S04]  /*984b0*/  @P6 STG.E.U16 [R12.64], R21 ;  /* 0x000000150c006986 */ /* 0x0083e8000c101506 */
[----:B------:R-:W-:Y:S01]  /*984c0*/  @P4 STG.E.U16 [R14.64], R19 ;  /* 0x000000130e004986 */ /* 0x000fe2000c101506 */
[----:B------:R-:W-:Y:S01]  /*984d0*/  ISETP.LT.AND P4, PT, R18, c[0x0][0x178], !P1 ;  /* 0x00005e0012007a0c */ /* 0x000fe20004f81270 */
[----:B0-----:R-:W-:Y:S01]  /*984e0*/  IMAD.WIDE R10, R0, 0x2, R6 ;  /* 0x00000002000a7825 */ /* 0x001fe200078e0206 */
[----:B-1----:R-:W-:-:S02]  /*984f0*/  PRMT R12, R21, 0x7632, R12 ;  /* 0x00007632150c7816 */ /* 0x002fc4000000000c */
[----:B------:R-:W3:Y:S01]  /*98500*/  LDL.LU R21, [R1+0x640] ;  /* 0x0006400001157983 */ /* 0x000ee20000300800 */
[----:B------:R-:W-:-:S08]  /*98510*/  ISETP.LT.AND P6, PT, R18, c[0x0][0x178], !P2 ;  /* 0x00005e0012007a0c */ /* 0x000fd000057c1270 */
[----:B------:R0:W-:Y:S01]  /*98520*/  @P4 STG.E.U16 [R10.64], R12 ;  /* 0x0000000c0a004986 */ /* 0x0001e2000c101506 */
[----:B------:R-:W-:-:S03]  /*98530*/  ISETP.LT.AND P4, PT, R18, c[0x0][0x178], !P5 ;  /* 0x00005e0012007a0c */ /* 0x000fc60006f81270 */
[----:B------:R-:W-:Y:S04]  /*98540*/  STL [R1+0x23b4], R18 ;  /* 0x0023b41201007387 */ /* 0x000fe80000100800 */
[----:B------:R-:W-:Y:S04]  /*98550*/  STL [R1+0x23b0], R16 ;  /* 0x0023b01001007387 */ /* 0x000fe80000100800 */
[----:B------:R-:W1:Y:S01]  /*98560*/  LDS.128 R16, [R22+0x800] ;  /* 0x0008000016107984 */ /* 0x000e620000000c00 */
[----:B------:R-:W-:Y:S01]  /*98570*/  ISETP.LT.AND P1, PT, R25, c[0x0][0x178], !P1 ;  /* 0x00005e0019007a0c */ /* 0x000fe20004f21270 */
[C---:B------:R-:W-:Y:S01]  /*98580*/  IMAD.WIDE R8, R0.reuse, 0x2, R4 ;  /* 0x0000000200087825 */ /* 0x040fe200078e0204 */
[----:B------:R-:W-:-:S02]  /*98590*/  IADD3 R0, R0, c[0x0][0x198], RZ ;  /* 0x0000660000007a10 */ /* 0x000fc40007ffe0ff */
[----:B0-----:R-:W-:-:S03]  /*985a0*/  IADD3 R12, R28, 0x18e, RZ ;  /* 0x0000018e1c0c7810 */ /* 0x001fc60007ffe0ff */
[----:B------:R-:W-:-:S06]  /*985b0*/  IMAD.WIDE R10, R0, 0x2, R6 ;  /* 0x00000002000a7825 */ /* 0x000fcc00078e0206 */
[----:B------:R0:W-:Y:S01]  /*985c0*/  @P1 STG.E.U16 [R8.64], R3 ;  /* 0x0000000308001986 */ /* 0x0001e2000c101506 */
[----:B------:R-:W-:Y:S02]  /*985d0*/  ISETP.GE.AND P1, PT, R12, c[0x0][0x17c], PT ;  /* 0x00005f000c007a0c */ /* 0x000fe40003f26270 */
[C---:B------:R-:W-:Y:S01]  /*985e0*/  IADD3 R12, R0.reuse, c[0x0][0x198], RZ ;  /* 0x00006600000c7a10 */ /* 0x040fe20007ffe0ff */
[----:B0-----:R-:W-:Y:S01]  /*985f0*/  IMAD.WIDE R8, R0, 0x2, R4 ;  /* 0x0000000200087825 */ /* 0x001fe200078e0204 */
[----:B-1----:R-:W-:Y:S04]  /*98600*/  STL [R1+0x74], R17 ;  /* 0x0000741101007387 */ /* 0x002fe80000100800 */
[----:B------:R0:W-:Y:S04]  /*98610*/  STL.64 [R1+0x78], R18 ;  /* 0x0000781201007387 */ /* 0x0001e80000100a00 */
[----:B0-----:R-:W4:Y:S01]  /*98620*/  LDL.LU R18, [R1+0x23b4] ;  /* 0x0023b40001127983 */ /* 0x001f220000300800 */
[----:B------:R-:W-:-:S03]  /*98630*/  IMAD.MOV.U32 R19, RZ, RZ, R16 ;  /* 0x000000ffff137224 */ /* 0x000fc600078e0010 */
[----:B------:R-:W4:Y:S04]  /*98640*/  LDL.LU R16, [R1+0x23b0] ;  /* 0x0023b00001107983 */ /* 0x000f280000300800 */
[----:B--2---:R0:W-:Y:S01]  /*98650*/  @P6 STG.E.U16 [R10.64], R23 ;  /* 0x000000170a006986 */ /* 0x0041e2000c101506 */
[----:B------:R-:W-:-:S03]  /*98660*/  PRMT R0, R23, 0x7632, R0 ;  /* 0x0000763217007816 */ /* 0x000fc60000000000 */
[----:B0-----:R-:W2:Y:S01]  /*98670*/  LDL.LU R23, [R1+0x650] ;  /* 0x0006500001177983 */ /* 0x001ea20000300800 */
[C---:B------:R-:W-:Y:S02]  /*98680*/  ISETP.LT.AND P2, PT, R25.reuse, c[0x0][0x178], !P2 ;  /* 0x00005e0019007a0c */ /* 0x040fe40005741270 */
[----:B------:R-:W-:Y:S02]  /*98690*/  ISETP.LT.AND P5, PT, R25, c[0x0][0x178], !P5 ;  /* 0x00005e0019007a0c */ /* 0x000fe40006fa1270 */
[----:B------:R-:W-:-:S09]  /*986a0*/  IADD3 R3, R28, 0x18f, RZ ;  /* 0x0000018f1c037810 */ /* 0x000fd20007ffe0ff */
[----:B------:R0:W-:Y:S01]  /*986b0*/  @P2 STG.E.U16 [R8.64], R26 ;  /* 0x0000001a08002986 */ /* 0x0001e2000c101506 */
[----:B------:R-:W-:Y:S01]  /*986c0*/  ISETP.GE.AND P6, PT, R3, c[0x0][0x17c], PT ;  /* 0x00005f0003007a0c */ /* 0x000fe20003fc6270 */
[----:B0-----:R-:W-:-:S05]  /*986d0*/  IMAD.WIDE R8, R12, 0x2, R6 ;  /* 0x000000020c087825 */ /* 0x001fca00078e0206 */
[----:B------:R0:W-:Y:S01]  /*986e0*/  @P4 STG.E.U16 [R8.64], R0 ;  /* 0x0000000008004986 */ /* 0x0001e2000c101506 */
[----:B------:R-:W-:Y:S02]  /*986f0*/  PRMT R3, R26, 0x7632, R3 ;  /* 0x000076321a037816 */ /* 0x000fe40000000003 */
[----:B------:R-:W-:Y:S02]  /*98700*/  IADD3 R14, R28, 0x190, RZ ;  /* 0x000001901c0e7810 */ /* 0x000fe40007ffe0ff */
[C---:B0-----:R-:W-:Y:S01]  /*98710*/  IADD3 R0, R12.reuse, c[0x0][0x198], RZ ;  /* 0x000066000c007a10 */ /* 0x041fe20007ffe0ff */
[----:B------:R-:W-:-:S04]  /*98720*/  IMAD.WIDE R8, R12, 0x2, R4 ;  /* 0x000000020c087825 */ /* 0x000fc800078e0204 */
[----:B------:R-:W-:Y:S01]  /*98730*/  IMAD.WIDE R10, R0, 0x2, R6 ;  /* 0x00000002000a7825 */ /* 0x000fe200078e0206 */
[----:B------:R-:W-:Y:S01]  /*98740*/  ISETP.GE.AND P4, PT, R14, c[0x0][0x17c], PT ;  /* 0x00005f000e007a0c */ /* 0x000fe20003f86270 */
[----:B------:R0:W-:Y:S01]  /*98750*/  @P5 STG.E.U16 [R8.64], R3 ;  /* 0x0000000308005986 */ /* 0x0001e2000c101506 */
[----:B------:R-:W-:-:S04]  /*98760*/  IADD3 R13, R28, 0x18d, RZ ;  /* 0x0000018d1c0d7810 */ /* 0x000fc80007ffe0ff */
[----:B------:R-:W-:Y:S02]  /*98770*/  ISETP.GE.AND P0, PT, R13, c[0x0][0x17c], PT ;  /* 0x00005f000d007a0c */ /* 0x000fe40003f06270 */
[----:B---3--:R-:W-:Y:S01]  /*98780*/  PRMT R14, R21, 0x7632, R14 ;  /* 0x00007632150e7816 */ /* 0x008fe2000000000e */
[----:B------:R-:W-:Y:S01]  /*98790*/  IMAD.WIDE R12, R0, 0x2, R4 ;  /* 0x00000002000c7825 */ /* 0x000fe200078e0204 */
[----:B----4-:R-:W-:-:S13]  /*987a0*/  ISETP.LT.AND P2, PT, R18, c[0x0][0x178], !P3 ;  /* 0x00005e0012007a0c */ /* 0x010fda0005f41270 */
[----:B------:R-:W-:Y:S01]  /*987b0*/  @P2 STG.E.U16 [R10.64], R21 ;  /* 0x000000150a002986 */ /* 0x000fe2000c101506 */
[C---:B------:R-:W-:Y:S02]  /*987c0*/  ISETP.LT.AND P3, PT, R25.reuse, c[0x0][0x178], !P3 ;  /* 0x00005e0019007a0c */ /* 0x040fe40005f61270 */
[----:B0-----:R-:W-:Y:S02]  /*987d0*/  PRMT R3, R16, 0x7632, R3 ;  /* 0x0000763210037816 */ /* 0x001fe40000000003 */
[----:B------:R-:W-:Y:S02]  /*987e0*/  ISETP.LT.AND P2, PT, R18, c[0x0][0x178], !P0 ;  /* 0x00005e0012007a0c */ /* 0x000fe40004741270 */
[----:B------:R-:W-:-:S07]  /*987f0*/  ISETP.LT.AND P0, PT, R25, c[0x0][0x178], !P0 ;  /* 0x00005e0019007a0c */ /* 0x000fce0004701270 */
[----:B------:R-:W-:Y:S01]  /*98800*/  @P3 STG.E.U16 [R12.64], R16 ;  /* 0x000000100c003986 */ /* 0x000fe2000c101506 */
[----:B------:R-:W-:Y:S02]  /*98810*/  ISETP.LT.AND P3, PT, R18, c[0x0][0x178], !P1 ;  /* 0x00005e0012007a0c */ /* 0x000fe40004f61270 */
[----:B------:R-:W-:Y:S01]  /*98820*/  ISETP.LT.AND P1, PT, R25, c[0x0][0x178], !P1 ;  /* 0x00005e0019007a0c */ /* 0x000fe20004f21270 */
[----:B--2---:R-:W-:Y:S04]  /*98830*/  STL.64 [R1+0x23a8], R22 ;  /* 0x0023a81601007387 */ /* 0x004fe80000100a00 */
[----:B------:R-:W-:Y:S04]  /*98840*/  STL [R1+0x23a0], R20 ;  /* 0x0023a01401007387 */ /* 0x000fe80000100800 */
[----:B------:R-:W0:Y:S04]  /*98850*/  LDS.128 R20, [R2+0x1000] ;  /* 0x0010000002147984 */ /* 0x000e280000000c00 */
[----:B0-----:R-:W-:Y:S01]  /*98860*/  STL [R1+0x64], R21 ;  /* 0x0000641501007387 */ /* 0x001fe20000100800 */
[----:B------:R-:W-:-:S03]  /*98870*/  IMAD.MOV.U32 R16, RZ, RZ, R20 ;  /* 0x000000ffff107224 */ /* 0x000fc600078e0014 */
[----:B------:R0:W-:Y:S04]  /*98880*/  STL.64 [R1+0x68], R22 ;  /* 0x0000681601007387 */ /* 0x0001e80000100a00 */
[----:B0-----:R-:W2:Y:S04]  /*98890*/  LDL.LU.64 R22, [R1+0x23a8] ;  /* 0x0023a80001167983 */ /* 0x001ea80000300a00 */
[----:B------:R-:W3:Y:S04]  /*988a0*/  LDL.LU R20, [R1+0x23a0] ;  /* 0x0023a00001147983 */ /* 0x000ee80000300800 */
[----:B------:R-:W4:Y:S04]  /*988b0*/  LDL.LU R21, [R1+0x660] ;  /* 0x0006600001157983 */ /* 0x000f280000300800 */
[----:B------:R-:W-:Y:S04]  /*988c0*/  STL.64 [R1+0x2398], R24 ;  /* 0x0023981801007387 */ /* 0x000fe80000100a00 */
[----:B------:R-:W0:Y:S04]  /*988d0*/  LDS.128 R24, [R29+0x1000] ;  /* 0x001000001d187984 */ /* 0x000e280000000c00 */
[----:B0-----:R0:W-:Y:S01]  /*988e0*/  STL [R1+0x44], R25 ;  /* 0x0000441901007387 */ /* 0x0011e20000100800 */
[----:B------:R-:W-:Y:S02]  /*988f0*/  STL.64 [R1+0x48], R26 ;  /* 0x0000481a01007387 */ /* 0x000fe40000100a00 */
[----:B------:R-:W-:-:S02]  /*98900*/  IMAD.MOV.U32 R17, RZ, RZ, R24 ;  /* 0x000000ffff117224 */ /* 0x000fc400078e0018 */
[----:B0-----:R-:W3:Y:S01]  /*98910*/  LDL.LU.64 R24, [R1+0x2398] ;  /* 0x0023980001187983 */ /* 0x001ee20000300a00 */
[----:B------:R-:W-:-:S04]  /*98920*/  IADD3 R10, R0, c[0x0][0x198], RZ ;  /* 0x00006600000a7a10 */ /* 0x000fc80007ffe0ff */
[C---:B------:R-:W-:Y:S01]  /*98930*/  IADD3 R0, R10.reuse, c[0x0][0x198], RZ ;  /* 0x000066000a007a10 */ /* 0x040fe20007ffe0ff */
[----:B------:R-:W-:-:S04]  /*98940*/  IMAD.WIDE R8, R10, 0x2, R6 ;  /* 0x000000020a087825 */ /* 0x000fc800078e0206 */
[----:B------:R-:W-:-:S04]  /*98950*/  IMAD.WIDE R10, R10, 0x2, R4 ;  /* 0x000000020a0a7825 */ /* 0x000fc800078e0204 */
[C---:B------:R-:W-:Y:S01]  /*98960*/  IMAD.WIDE R12, R0.reuse, 0x2, R6 ;  /* 0x00000002000c7825 */ /* 0x040fe200078e0206 */
[----:B------:R-:W-:Y:S03]  /*98970*/  @P2 STG.E.U16 [R8.64], R14 ;  /* 0x0000000e08002986 */ /* 0x000fe6000c101506 */
[----:B------:R0:W-:Y:S02]  /*98980*/  @P0 STG.E.U16 [R10.64], R3 ;  /* 0x000000030a000986 */ /* 0x0001e4000c101506 */
[C---:B0-----:R-:W-:Y:S01]  /*98990*/  IMAD.WIDE R10, R0.reuse, 0x2, R4 ;  /* 0x00000002000a7825 */ /* 0x041fe200078e0204 */
[----:B------:R-:W-:Y:S02]  /*989a0*/  IADD3 R8, R0, c[0x0][0x198], RZ ;  /* 0x0000660000087a10 */ /* 0x000fe40007ffe0ff */
[----:B------:R-:W-:Y:S02]  /*989b0*/  IADD3 R3, R28, 0x193, RZ ;  /* 0x000001931c037810 */ /* 0x000fe40007ffe0ff */
[----:B------:R-:W-:-:S02]  /*989c0*/  IADD3 R0, R8, c[0x0][0x198], RZ ;  /* 0x0000660008007a10 */ /* 0x000fc40007ffe0ff */
[----:B------:R-:W-:Y:S01]  /*989d0*/  ISETP.GE.AND P0, PT, R3, c[0x0][0x17c], PT ;  /* 0x00005f0003007a0c */ /* 0x000fe20003f06270 */
[----:B------:R-:W-:Y:S01]  /*989e0*/  PRMT R3, R19, 0x7632, R3 ;  /* 0x0000763213037816 */ /* 0x000fe20000000003 */
[----:B--2---:R0:W-:Y:S02]  /*989f0*/  @P3 STG.E.U16 [R12.64], R23 ;  /* 0x000000170c003986 */ /* 0x0041e4000c101506 */
[----:B0-----:R-:W-:Y:S02]  /*98a00*/  PRMT R13, R23, 0x7632, R13 ;  /* 0x00007632170d7816 */ /* 0x001fe4000000000d */
[----:B------:R-:W2:Y:S01]  /*98a10*/  LDL.LU R23, [R1+0x680] ;  /* 0x0006800001177983 */ /* 0x000ea20000300800 */
[----:B------:R-:W-:-:S03]  /*98a20*/  ISETP.LT.AND P3, PT, R18, c[0x0][0x178], !P6 ;  /* 0x00005e0012007a0c */ /* 0x000fc60007761270 */
[----:B------:R0:W-:Y:S01]  /*98a30*/  @P1 STG.E.U16 [R10.64], R19 ;  /* 0x000000130a001986 */ /* 0x0001e2000c101506 */
[----:B------:R-:W-:Y:S01]  /*98a40*/  ISETP.LT.AND P1, PT, R18, c[0x0][0x178], !P4 ;  /* 0x00005e0012007a0c */ /* 0x000fe20006721270 */
[----:B0-----:R-:W-:-:S04]  /*98a50*/  IMAD.WIDE R10, R8, 0x2, R6 ;  /* 0x00000002080a7825 */ /* 0x001fc800078e0206 */
[----:B------:R-:W-:-:S04]  /*98a60*/  IMAD.WIDE R8, R8, 0x2, R4 ;  /* 0x0000000208087825 */ /* 0x000fc800078e0204 */
[----:B------:R0:W-:Y:S02]  /*98a70*/  @P3 STG.E.U16 [R10.64], R13 ;  /* 0x0000000d0a003986 */ /* 0x0001e4000c101506 */
[----:B0-----:R-:W-:Y:S01]  /*98a80*/  IMAD.WIDE R10, R0, 0x2, R6 ;  /* 0x00000002000a7825 */ /* 0x001fe200078e0206 */
[----:B---3--:R-:W-:-:S13]  /*98a90*/  ISETP.LT.AND P6, PT, R25, c[0x0][0x178], !P6 ;  /* 0x00005e0019007a0c */ /* 0x008fda00077c1270 */
[----:B------:R-:W-:Y:S01]  /*98aa0*/  @P6 STG.E.U16 [R8.64], R3 ;  /* 0x0000000308006986 */ /* 0x000fe2000c101506 */
[----:B----4-:R-:W-:Y:S02]  /*98ab0*/  @P1 STG.E.U16 [R10.64], R21 ;  /* 0x000000150a001986 */ /* 0x010fe4000c101506 */
[----:B------:R-:W0:Y:S01]  /*98ac0*/  LDS.128 R8, [R24+0x1000] ;  /* 0x0010000018087984 */ /* 0x000e220000000c00 */
[----:B------:R-:W-:-:S04]  /*98ad0*/  IADD3 R12, R28, 0x194, RZ ;  /* 0x000001941c0c7810 */ /* 0x000fc80007ffe0ff */
[----:B------:R-:W-:Y:S01]  /*98ae0*/  ISETP.GE.AND P3, PT, R12, c[0x0][0x17c], PT ;  /* 0x00005f000c007a0c */ /* 0x000fe20003f66270 */
[C---:B------:R-:W-:Y:S01]  /*98af0*/  IADD3 R12, R0.reuse, c[0x0][0x198], RZ ;  /* 0x00006600000c7a10 */ /* 0x040fe20007ffe0ff */
[----:B0-----:R0:W-:Y:S01]  /*98b00*/  STL [R1+0x24], R9 ;  /* 0x0000240901007387 */ /* 0x0011e20000100800 */
[----:B------:R-:W-:Y:S02]  /*98b10*/  IMAD.MOV.U32 R19, RZ, RZ, R8 ;  /* 0x000000ffff137224 */ /* 0x000fe400078e0008 */
[----:B------:R1:W-:Y:S02]  /*98b20*/  STL.64 [R1+0x28], R10 ;  /* 0x0000280a01007387 */ /* 0x0003e40000100a00 */
[----:B0-----:R-:W-:Y:S01]  /*98b30*/  IMAD.WIDE R8, R0, 0x2, R4 ;  /* 0x0000000200087825 */ /* 0x001fe200078e0204 */
[----:B------:R-:W-:Y:S02]  /*98b40*/  PRMT R0, R21, 0x7632, R0 ;  /* 0x0000763215007816 */ /* 0x000fe40000000000 */
[----:B------:R-:W3:Y:S01]  /*98b50*/  LDL.LU R21, [R1+0x690] ;  /* 0x0006900001157983 */ /* 0x000ee20000300800 */
[----:B------:R-:W-:-:S02]  /*98b60*/  IADD3 R15, R28, 0x191, RZ ;  /* 0x000001911c0f7810 */ /* 0x000fc40007ffe0ff */
[----:B------:R-:W-:Y:S02]  /*98b70*/  ISETP.LT.AND P4, PT, R25, c[0x0][0x178], !P4 ;  /* 0x00005e0019007a0c */ /* 0x000fe40006781270 */
[----:B------:R-:W-:Y:S01]  /*98b80*/  ISETP.GE.AND P5, PT, R15, c[0x0][0x17c], PT ;  /* 0x00005f000f007a0c */ /* 0x000fe20003fa6270 */
[----:B------:R-:W-:-:S03]  /*98b90*/  IADD3 R15, R28, 0x192, RZ ;  /* 0x000001921c0f7810 */ /* 0x000fc60007ffe0ff */
[----:B------:R-:W-:Y:S02]  /*98ba0*/  ISETP.LT.AND P6, PT, R18, c[0x0][0x178], !P5 ;  /* 0x00005e0012007a0c */ /* 0x000fe40006fc1270 */
[----:B------:R-:W-:Y:S02]  /*98bb0*/  ISETP.GE.AND P2, PT, R15, c[0x0][0x17c], PT ;  /* 0x00005f000f007a0c */ /* 0x000fe40003f46270 */
[----:B------:R-:W-:Y:S01]  /*98bc0*/  IADD3 R3, R28, 0x195, RZ ;  /* 0x000001951c037810 */ /* 0x000fe20007ffe0ff */
[C---:B------:R-:W-:Y:S02]  /*98bd0*/  ISETP.LT.AND P5, PT, R25.reuse, c[0x0][0x178], !P5 ;  /* 0x00005e0019007a0c */ /* 0x040fe40006fa1270 */
[----:B-1----:R-:W-:Y:S01]  /*98be0*/  IMAD.WIDE R10, R12, 0x2, R6 ;  /* 0x000000020c0a7825 */ /* 0x002fe200078e0206 */
[----:B------:R0:W-:Y:S01]  /*98bf0*/  @P4 STG.E.U16 [R8.64], R16 ;  /* 0x0000001008004986 */ /* 0x0001e2000c101506 */
[----:B------:R-:W-:Y:S02]  /*98c00*/  ISETP.LT.AND P4, PT, R18, c[0x0][0x178], !P2 ;  /* 0x00005e0012007a0c */ /* 0x000fe40005781270 */
[----:B------:R-:W-:Y:S01]  /*98c10*/  ISETP.LT.AND P2, PT, R25, c[0x0][0x178], !P2 ;  /* 0x00005e0019007a0c */ /* 0x000fe20005741270 */
[----:B------:R-:W-:Y:S01]  /*98c20*/  ISETP.GE.AND P1, PT, R3, c[0x0][0x17c], PT ;  /* 0x00005f0003007a0c */ /* 0x000fe20003f26270 */
[----:B------:R-:W-:Y:S01]  /*98c30*/  IADD3 R3, R12, c[0x0][0x198], RZ ;  /* 0x000066000c037a10 */ /* 0x000fe20007ffe0ff */
[----:B------:R1:W-:Y:S01]  /*98c40*/  @P6 STG.E.U16 [R10.64], R0 ;  /* 0x000000000a006986 */ /* 0x0003e2000c101506 */
[----:B------:R-:W-:-:S02]  /*98c50*/  IADD3 R14, R28, 0x196, RZ ;  /* 0x000001961c0e7810 */ /* 0x000fc40007ffe0ff */
[----:B------:R-:W-:Y:S01]  /*98c60*/  IADD3 R15, R28, 0x197, RZ ;  /* 0x000001971c0f7810 */ /* 0x000fe20007ffe0ff */
[----:B0-----:R-:W-:-:S04]  /*98c70*/  IMAD.WIDE R8, R12, 0x2, R4 ;  /* 0x000000020c087825 */ /* 0x001fc800078e0204 */
[----:B------:R-:W-:Y:S01]  /*98c80*/  IMAD.WIDE R12, R3, 0x2, R4 ;  /* 0x00000002030c7825 */ /* 0x000fe200078e0204 */
[----:B-1----:R-:W-:-:S03]  /*98c90*/  PRMT R0, R16, 0x7632, R0 ;  /* 0x0000763210007816 */ /* 0x002fc60000000000 */
[----:B------:R-:W-:Y:S01]  /*98ca0*/  IMAD.WIDE R10, R3, 0x2, R6 ;  /* 0x00000002030a7825 */ /* 0x000fe200078e0206 */
[----:B------:R-:W-:Y:S01]  /*98cb0*/  ISETP.GE.AND P6, PT, R14, c[0x0][0x17c], PT ;  /* 0x00005f000e007a0c */ /* 0x000fe20003fc6270 */
[----:B------:R0:W-:Y:S01]  /*98cc0*/  @P5 STG.E.U16 [R8.64], R0 ;  /* 0x0000000008005986 */ /* 0x0001e2000c101506 */
[----:B------:R-:W-:-:S03]  /*98cd0*/  ISETP.GE.AND P5, PT, R15, c[0x0][0x17c], PT ;  /* 0x00005f000f007a0c */ /* 0x000fc60003fa6270 */
[----:B--2---:R1:W-:Y:S01]  /*98ce0*/  @P4 STG.E.U16 [R10.64], R23 ;  /* 0x000000170a004986 */ /* 0x0043e2000c101506 */
[----:B------:R-:W-:Y:S02]  /*98cf0*/  @P2 STG.E.U16 [R12.64], R17 ;  /* 0x000000110c002986 */ /* 0x000fe4000c101506 */
[----:B------:R-:W2:Y:S01]  /*98d00*/  LDS.128 R12, [R22+0x1000] ;  /* 0x00100000160c7984 */ /* 0x000ea20000000c00 */
[----:B0-----:R-:W-:Y:S02]  /*98d10*/  PRMT R0, R23, 0x7632, R0 ;  /* 0x0000763217007816 */ /* 0x001fe40000000000 */
[----:B-1----:R-:W-:-:S04]  /*98d20*/  IADD3 R10, R3, c[0x0][0x198], RZ ;  /* 0x00006600030a7a10 */ /* 0x002fc80007ffe0ff */
[C---:B------:R-:W-:Y:S01]  /*98d30*/  IADD3 R16, R10.reuse, c[0x0][0x198], RZ ;  /* 0x000066000a107a10 */ /* 0x040fe20007ffe0ff */
[----:B------:R-:W-:-:S04]  /*98d40*/  IMAD.WIDE R8, R10, 0x2, R6 ;  /* 0x000000020a087825 */ /* 0x000fc800078e0206 */
[----:B------:R-:W-:Y:S01]  /*98d50*/  IMAD.WIDE R10, R10, 0x2, R4 ;  /* 0x000000020a0a7825 */ /* 0x000fe200078e0204 */
[----:B--2---:R0:W-:Y:S03]  /*98d60*/  STL [R1+0x14], R13 ;  /* 0x0000140d01007387 */ /* 0x0041e60000100800 */
[----:B------:R1:W-:Y:S02]  /*98d70*/  STL.64 [R1+0x18], R14 ;  /* 0x0000180e01007387 */ /* 0x0003e40000100a00 */
[----:B------:R-:W-:Y:S02]  /*98d80*/  IMAD.MOV.U32 R23, RZ, RZ, R12 ;  /* 0x000000ffff177224 */ /* 0x000fe400078e000c */
[----:B------:R-:W-:Y:S01]  /*98d90*/  STL.64 [R1+0x2390], R6 ;  /* 0x0023900601007387 */ /* 0x000fe20000100a00 */
[----:B------:R-:W-:Y:S01]  /*98da0*/  STL.64 [R1+0x2388], R4 ;  /* 0x0023880401007387 */ /* 0x000fe20000100a00 */
[----:B0-----:R-:W-:-:S04]  /*98db0*/  IMAD.WIDE R12, R16, 0x2, R6 ;  /* 0x00000002100c7825 */ /* 0x001fc800078e0206 */
[----:B-1----:R-:W-:Y:S02]  /*98dc0*/  IMAD.WIDE R14, R16, 0x2, R4 ;  /* 0x00000002100e7825 */ /* 0x002fe400078e0204 */
[----:B------:R-:W0:Y:S01]  /*98dd0*/  LDS.128 R4, [R2+0x1800] ;  /* 0x0018000002047984 */ /* 0x000e220000000c00 */
[C---:B------:R-:W-:Y:S01]  /*98de0*/  ISETP.LT.AND P2, PT, R18.reuse, c[0x0][0x178], !P0 ;  /* 0x00005e0012007a0c */ /* 0x040fe20004741270 */
[----:B------:R-:W-:Y:S01]  /*98df0*/  ISETP.LT.AND P0, PT, R25, c[0x0][0x178], !P0 ;  /* 0x00005e0019007a0c */ /* 0x000fe20004701270 */
[----:B------:R-:W-:Y:S02]  /*98e00*/  ISETP.LT.AND P4, PT, R18, c[0x0][0x178], !P3 ;  /* 0x00005e0012007a0c */ /* 0x000fe40005f81270 */
[----:B------:R-:W-:Y:S01]  /*98e10*/  PRMT R3, R17, 0x7632, R3 ;  /* 0x0000763211037816 */ /* 0x000fe20000000003 */
[----:B------:R-:W-:-:S08]  /*98e20*/  IADD3 R17, R28, 0x198, RZ ;  /* 0x000001981c117810 */ /* 0x000fd00007ffe0ff */
[----:B------:R-:W-:Y:S01]  /*98e30*/  @P2 STG.E.U16 [R8.64], R0 ;  /* 0x0000000008002986 */ /* 0x000fe2000c101506 */
[----:B------:R-:W-:Y:S02]  /*98e40*/  ISETP.GE.AND P2, PT, R17, c[0x0][0x17c], PT ;  /* 0x00005f0011007a0c */ /* 0x000fe40003f46270 */
[----:B------:R-:W2:Y:S02]  /*98e50*/  LDL.LU R17, [R1+0x6a0] ;  /* 0x0006a00001117983 */ /* 0x000ea40000300800 */
[----:B------:R-:W-:Y:S01]  /*98e60*/  @P0 STG.E.U16 [R10.64], R3 ;  /* 0x000000030a000986 */ /* 0x000fe2000c101506 */
[----:B0-----:R0:W-:Y:S01]  /*98e70*/  STL [R1+0xc], R7 ;  /* 0x00000c0701007387 */ /* 0x0011e20000100800 */
[----:B------:R-:W-:Y:S02]  /*98e80*/  IMAD.MOV.U32 R27, RZ, RZ, R6 ;  /* 0x000000ffff1b7224 */ /* 0x000fe400078e0006 */
[----:B------:R-:W-:Y:S01]  /*98e90*/  IMAD.MOV.U32 R26, RZ, RZ, R5 ;  /* 0x000000ffff1a7224 */ /* 0x000fe200078e0005 */
[----:B0-----:R-:W4:Y:S04]  /*98ea0*/  LDL.LU.64 R6, [R1+0x2390] ;  /* 0x0023900001067983 */ /* 0x001f280000300a00 */
[----:B---3--:R0:W-:Y:S01]  /*98eb0*/  @P4 STG.E.U16 [R12.64], R21 ;  /* 0x000000150c004986 */ /* 0x0081e2000c101506 */
[----:B------:R-:W-:Y:S01]  /*98ec0*/  PRMT R0, R21, 0x7632, R0 ;  /* 0x0000763215007816 */ /* 0x000fe20000000000 */
[----:B0-----:R-:W-:-:S02]  /*98ed0*/  IMAD.MOV.U32 R21, RZ, RZ, R4 ;  /* 0x000000ffff157224 */ /* 0x001fc400078e0004 */
[----:B------:R-:W3:Y:S01]  /*98ee0*/  LDL.LU.64 R4, [R1+0x2388] ;  /* 0x0023880001047983 */ /* 0x000ee20000300a00 */
[----:B------:R-:W-:Y:S02]  /*98ef0*/  ISETP.LT.AND P3, PT, R25, c[0x0][0x178], !P3 ;  /* 0x00005e0019007a0c */ /* 0x000fe40005f61270 */
[----:B------:R-:W-:Y:S02]  /*98f00*/  IADD3 R10, R16, c[0x0][0x198], RZ ;  /* 0x00006600100a7a10 */ /* 0x000fe40007ffe0ff */
[----:B------:R-:W-:-:S09]  /*98f10*/  PRMT R3, R19, 0x7632, R3 ;  /* 0x0000763213037816 */ /* 0x000fd20000000003 */
[----:B------:R0:W-:Y:S01]  /*98f20*/  @P3 STG.E.U16 [R14.64], R19 ;  /* 0x000000130e003986 */ /* 0x0001e2000c101506 */
[----:B------:R-:W-:Y:S01]  /*98f30*/  ISETP.LT.AND P3, PT, R18, c[0x0][0x178], !P1 ;  /* 0x00005e0012007a0c */ /* 0x000fe20004f61270 */
[----:B------:R-:W-:Y:S01]  /*98f40*/  ISETP.LT.AND P1, PT, R25, c[0x0][0x178], !P1 ;  /* 0x00005e0019007a0c */ /* 0x000fe20004f21270 */
[C---:B------:R-:W-:Y:S01]  /*98f50*/  IADD3 R2, R10.reuse, c[0x0][0x198], RZ ;  /* 0x000066000a027a10 */ /* 0x040fe20007ffe0ff */
[----:B0-----:R-:W2:Y:S01]  /*98f60*/  LDL.LU R19, [R1+0x6d0] ;  /* 0x0006d00001137983 */ /* 0x001ea20000300800 */
[----:B----4-:R-:W-:-:S09]  /*98f70*/  IMAD.WIDE R8, R10, 0x2, R6 ;  /* 0x000000020a087825 */ /* 0x010fd200078e0206 */
[----:B------:R-:W-:Y:S01]  /*98f80*/  @P3 STG.E.U16 [R8.64], R0 ;  /* 0x0000000008003986 */ /* 0x000fe2000c101506 */
[----:B---3--:R-:W-:-:S05]  /*98f90*/  IMAD.WIDE R10, R10, 0x2, R4 ;  /* 0x000000020a0a7825 */ /* 0x008fca00078e0204 */
[----:B------:R-:W-:Y:S02]  /*98fa0*/  @P1 STG.E.U16 [R10.64], R3 ;  /* 0x000000030a001986 */ /* 0x000fe4000c101506 */
[----:B------:R0:W1:Y:S02]  /*98fb0*/  LDS.128 R8, [R29+0x1800] ;  /* 0x001800001d087984 */ /* 0x0000640000000c00 */
[----:B0-----:R-:W3:Y:S01]  /*98fc0*/  LDL R29, [R1+0x1720] ;  /* 0x00172000011d7983 */ /* 0x001ee20000100800 */
[----:B------:R-:W-:Y:S02]  /*98fd0*/  ISETP.LT.AND P4, PT, R18, c[0x0][0x178], !P6 ;  /* 0x00005e0012007a0c */ /* 0x000fe40007781270 */
[----:B------:R-:W-:Y:S01]  /*98fe0*/  IADD3 R12, R28, 0x199, RZ ;  /* 0x000001991c0c7810 */ /* 0x000fe20007ffe0ff */
[C---:B------:R-:W-:Y:S01]  /*98ff0*/  ISETP.LT.AND P6, PT, R25.reuse, c[0x0][0x178], !P6 ;  /* 0x00005e0019007a0c */ /* 0x040fe200077c1270 */
[----:B------:R-:W-:Y:S01]  /*99000*/  ISETP.LT.AND P1, PT, R18, c[0x0][0x178], !P5 ;  /* 0x00005e0012007a0c */ /* 0x000fe20006f21270 */
[----:B------:R-:W-:Y:S01]  /*99010*/  ISETP.LT.AND P5, PT, R25, c[0x0][0x178], !P5 ;  /* 0x00005e0019007a0c */ /* 0x000fe20006fa1270 */
[----:B------:R-:W-:Y:S01]  /*99020*/  ISETP.GE.AND P0, PT, R12, c[0x0][0x17c], PT ;  /* 0x00005f000c007a0c */ /* 0x000fe20003f06270 */
[C---:B------:R-:W-:Y:S01]  /*99030*/  IMAD.WIDE R12, R2.reuse, 0x2, R6 ;  /* 0x00000002020c7825 */ /* 0x040fe200078e0206 */
[----:B------:R-:W-:-:S02]  /*99040*/  IADD3 R18, R2, c[0x0][0x198], RZ ;  /* 0x0000660002127a10 */ /* 0x000fc40007ffe0ff */
[----:B------:R-:W-:Y:S01]  /*99050*/  IADD3 R14, R28, 0x19a, RZ ;  /* 0x0000019a1c0e7810 */ /* 0x000fe20007ffe0ff */
[----:B------:R-:W-:Y:S01]  /*99060*/  IMAD.WIDE R2, R2, 0x2, R4 ;  /* 0x0000000202027825 */ /* 0x000fe200078e0204 */
[----:B--2---:R-:W-:Y:S01]  /*99070*/  PRMT R16, R17, 0x7632, R16 ;  /* 0x0000763211107816 */ /* 0x004fe20000000010 */
[----:B------:R0:W-:Y:S01]  /*99080*/  @P4 STG.E.U16 [R12.64], R17 ;  /* 0x000000110c004986 */ /* 0x0001e2000c101506 */
[----:B------:R-:W-:Y:S02]  /*99090*/  ISETP.GE.AND P3, PT, R14, c[0x0][0x17c], PT ;  /* 0x00005f000e007a0c */ /* 0x000fe40003f66270 */
[----:B------:R-:W-:Y:S01]  /*990a0*/  PRMT R0, R23, 0x7632, R0 ;  /* 0x0000763217007816 */ /* 0x000fe20000000000 */
[C---:B------:R-:W-:Y:S01]  /*990b0*/  IMAD.WIDE R14, R18.reuse, 0x2, R4 ;  /* 0x00000002120e7825 */ /* 0x040fe200078e0204 */
[----:B------:R2:W-:Y:S03]  /*990c0*/  @P6 STG.E.U16 [R2.64], R23 ;  /* 0x0000001702006986 */ /* 0x0005e6000c101506 */
[C---:B0-----:R-:W-:Y:S01]  /*990d0*/  IMAD.WIDE R12, R18.reuse, 0x2, R6 ;  /* 0x00000002120c7825 */ /* 0x041fe200078e0206 */
[----:B--2---:R-:W-:-:S04]  /*990e0*/  IADD3 R3, R18, c[0x0][0x198], RZ ;  /* 0x0000660012037a10 */ /* 0x004fc80007ffe0ff */
[----:B------:R0:W-:Y:S01]  /*990f0*/  @P1 STG.E.U16 [R12.64], R16 ;  /* 0x000000100c001986 */ /* 0x0001e2000c101506 */
[C---:B------:R-:W-:Y:S01]  /*99100*/  IADD3 R2, R28.reuse, 0x19c, RZ ;  /* 0x0000019c1c027810 */ /* 0x040fe20007ffe0ff */
[----:B------:R2:W-:Y:S01]  /*99110*/  @P5 STG.E.U16 [R14.64], R0 ;  /* 0x000000000e005986 */ /* 0x0005e2000c101506 */
[----:B------:R-:W-:Y:S02]  /*99120*/  IADD3 R17, R28, 0x19b, RZ ;  /* 0x0000019b1c117810 */ /* 0x000fe40007ffe0ff */
[----:B------:R-:W-:Y:S02]  /*99130*/  PRMT R20, R21, 0x7632, R20 ;  /* 0x0000763215147816 */ /* 0x000fe40000000014 */
[----:B------:R-:W-:Y:S01]  /*99140*/  ISETP.GE.AND P1, PT, R2, c[0x0][0x17c], PT ;  /* 0x00005f0002007a0c */ /* 0x000fe20003f26270 */
[C---:B------:R-:W-:Y:S01]  /*99150*/  IADD3 R2, R3.reuse, c[0x0][0x198], RZ ;  /* 0x0000660003027a10 */ /* 0x040fe20007ffe0ff */
[----:B------:R-:W4:Y:S01]  /*99160*/  LDL.LU R23, [R1+0x2384] ;  /* 0x0023840001177983 */ /* 0x000f220000300800 */
[----:B0-----:R-:W-:Y:S01]  /*99170*/  IMAD.WIDE R12, R3, 0x2, R6 ;  /* 0x00000002030c7825 */ /* 0x001fe200078e0206 */
[----:B--2---:R-:W-:-:S02]  /*99180*/  IADD3 R0, R28, 0x19d, RZ ;  /* 0x0000019d1c007810 */ /* 0x004fc40007ffe0ff */
[----:B------:R-:W-:Y:S01]  /*99190*/  ISETP.GE.AND P6, PT, R17, c[0x0][0x17c], PT ;  /* 0x00005f0011007a0c */ /* 0x000fe20003fc6270 */
[----:B------:R-:W-:Y:S01]  /*991a0*/  IMAD.WIDE R16, R3, 0x2, R4 ;  /* 0x0000000203107825 */ /* 0x000fe200078e0204 */
[----:B---3--:R-:W-:-:S03]  /*991b0*/  ISETP.LT.AND P4, PT, R29, c[0x0][0x178], !P2 ;  /* 0x00005e001d007a0c */ /* 0x008fc60005781270 */
[----:B------:R-:W-:Y:S01]  /*991c0*/  ISETP.LT.AND P2, PT, R25, c[0x0][0x178], !P2 ;  /* 0x00005e0019007a0c */ /* 0x000fe20005741270 */
[----:B------:R-:W-:Y:S01]  /*991d0*/  ISETP.LT.AND P5, PT, R29, c[0x0][0x178], !P0 ;  /* 0x00005e001d007a0c */ /* 0x000fe200047a1270 */
[----:B------:R-:W-:-:S08]  /*991e0*/  ISETP.LT.AND P0, PT, R25, c[0x0][0x178], !P0 ;  /* 0x00005e0019007a0c */ /* 0x000fd00004701270 */
[----:B------:R0:W-:Y:S01]  /*991f0*/  @P4 STG.E.U16 [R12.64], R19 ;  /* 0x000000130c004986 */ /* 0x0001e2000c101506 */
[----:B------:R-:W-:Y:S01]  /*99200*/  ISETP.GE.AND P4, PT, R0, c[0x0][0x17c], PT ;  /* 0x00005f0000007a0c */ /* 0x000fe20003f86270 */
[----:B------:R-:W-:Y:S02]  /*99210*/  PRMT R0, R19, 0x7632, R0 ;  /* 0x0000763213007816 */ /* 0x000fe40000000000 */
[----:B------:R-:W-:Y:S01]  /*99220*/  @P2 STG.E.U16 [R16.64], R21 ;  /* 0x0000001510002986 */ /* 0x000fe2000c101506 */
[----:B------:R2:W3:Y:S01]  /*99230*/  LDS.128 R12, [R24+0x1800] ;  /* 0x00180000180c7984 */ /* 0x0004e20000000c00 */
[----:B0-----:R-:W-:-:S03]  /*99240*/  IMAD.WIDE R18, R2, 0x2, R6 ;  /* 0x0000000202127825 */ /* 0x001fc600078e0206 */
[----:B--2---:R-:W2:Y:S04]  /*99250*/  LDL.LU R24, [R1+0x6b0] ;  /* 0x0006b00001187983 */ /* 0x004ea80000300800 */
[----:B------:R0:W-:Y:S02]  /*99260*/  @P5 STG.E.U16 [R18.64], R0 ;  /* 0x0000000012005986 */ /* 0x0001e4000c101506 */
[C---:B0-----:R-:W-:Y:S01]  /*99270*/  IADD3 R0, R2.reuse, c[0x0][0x198], RZ ;  /* 0x0000660002007a10 */ /* 0x041fe20007ffe0ff */
[----:B------:R-:W-:-:S05]  /*99280*/  IMAD.WIDE R2, R2, 0x2, R4 ;  /* 0x0000000202027825 */ /* 0x000fca00078e0204 */
[----:B------:R0:W-:Y:S04]  /*99290*/  @P0 STG.E.U16 [R2.64], R20 ;  /* 0x0000001402000986 */ /* 0x0001e8000c101506 */
[----:B0-----:R-:W2:Y:S01]  /*992a0*/  LDL.LU R3, [R1+0x6c0] ;  /* 0x0006c00001037983 */ /* 0x001ea20000300800 */
[----:B------:R-:W-:Y:S01]  /*992b0*/  ISETP.LT.AND P2, PT, R29, c[0x0][0x178], !P3 ;  /* 0x00005e001d007a0c */ /* 0x000fe20005f41270 */
[----:B------:R-:W-:Y:S01]  /*992c0*/  IMAD.WIDE R16, R0, 0x2, R6 ;  /* 0x0000000200107825 */ /* 0x000fe200078e0206 */
[----:B------:R-:W-:Y:S02]  /*992d0*/  IADD3 R18, R28, 0x19e, RZ ;  /* 0x0000019e1c127810 */ /* 0x000fe40007ffe0ff */
[----:B------:R-:W-:Y:S02]  /*992e0*/  ISETP.LT.AND P5, PT, R25, c[0x0][0x178], !P3 ;  /* 0x00005e0019007a0c */ /* 0x000fe40005fa1270 */
[----:B------:R-:W-:Y:S01]  /*992f0*/  ISETP.GE.AND P3, PT, R18, c[0x0][0x17c], PT ;  /* 0x00005f0012007a0c */ /* 0x000fe20003f66270 */
[C---:B------:R-:W-:Y:S01]  /*99300*/  IMAD.WIDE R18, R0.reuse, 0x2, R4 ;  /* 0x0000000200127825 */ /* 0x040fe200078e0204 */
[----:B------:R-:W-:-:S02]  /*99310*/  IADD3 R0, R0, c[0x0][0x198], RZ ;  /* 0x0000660000007a10 */ /* 0x000fc40007ffe0ff */
[----:B------:R-:W-:-:S03]  /*99320*/  IADD3 R21, R28, 0x19f, RZ ;  /* 0x0000019f1c157810 */ /* 0x000fc60007ffe0ff */
[----:B--2---:R0:W-:Y:S01]  /*99330*/  @P2 STG.E.U16 [R16.64], R3 ;  /* 0x0000000310002986 */ /* 0x0041e2000c101506 */
[----:B------:R-:W-:Y:S02]  /*99340*/  ISETP.LT.AND P2, PT, R29, c[0x0][0x178], !P6 ;  /* 0x00005e001d007a0c */ /* 0x000fe40007741270 */
[----:B----4-:R-:W-:Y:S01]  /*99350*/  PRMT R23, R3, 0x7632, R23 ;  /* 0x0000763203177816 */ /* 0x010fe20000000017 */
[----:B-1----:R-:W-:Y:S01]  /*99360*/  @P5 STG.E.U16 [R18.64], R8 ;  /* 0x0000000812005986 */ /* 0x002fe2000c101506 */
[----:B------:R-:W-:Y:S01]  /*99370*/  ISETP.LT.AND P6, PT, R25, c[0x0][0x178], !P6 ;  /* 0x00005e0019007a0c */ /* 0x000fe200077c1270 */
[----:B------:R-:W1:Y:S01]  /*99380*/  LDS.128 R16, [R22+0x1800] ;  /* 0x0018000016107984 */ /* 0x000e620000000c00 */
[----:B0-----:R-:W-:-:S07]  /*99390*/  IMAD.WIDE R2, R0, 0x2, R6 ;  /* 0x0000000200027825 */ /* 0x001fce00078e0206 */
[----:B------:R0:W-:Y:S04]  /*993a0*/  @P2 STG.E.U16 [R2.64], R23 ;  /* 0x0000001702002986 */ /* 0x0001e8000c101506 */
[----:B0-----:R-:W2:Y:S01]  /*993b0*/  LDL.LU R23, [R1+0x670] ;  /* 0x0006700001177983 */ /* 0x001ea20000300800 */
[----:B------:R-:W-:Y:S02]  /*993c0*/  ISETP.LT.AND P5, PT, R29, c[0x0][0x178], !P1 ;  /* 0x00005e001d007a0c */ /* 0x000fe40004fa1270 */
[----:B------:R-:W-:Y:S01]  /*993d0*/  ISETP.GE.AND P0, PT, R21, c[0x0][0x17c], PT ;  /* 0x00005f0015007a0c */ /* 0x000fe20003f06270 */
[----:B------:R-:W-:Y:S01]  /*993e0*/  ISETP.LT.AND P1, PT, R25, c[0x0][0x178], !P1 ;  /* 0x00005e0019007a0c */ /* 0x000fe20004f21270 */
[----:B------:R-:W-:Y:S01]  /*993f0*/  PRMT R8, R8, 0x7632, R8 ;  /* 0x0000763208087816 */ /* 0x000fe20000000008 */
[C---:B------:R-:W-:Y:S01]  /*99400*/  IMAD.WIDE R20, R0.reuse, 0x2, R4 ;  /* 0x0000000200147825 */ /* 0x040fe200078e0204 */
[----:B------:R-:W-:-:S04]  /*99410*/  IADD3 R0, R0, c[0x0][0x198], RZ ;  /* 0x0000660000007a10 */ /* 0x000fc80007ffe0ff */
[----:B------:R0:W-:Y:S01]  /*99420*/  @P6 STG.E.U16 [R20.64], R8 ;  /* 0x0000000814006986 */ /* 0x0001e2000c101506 */
[----:B------:R-:W-:Y:S01]  /*99430*/  ISETP.LT.AND P6, PT, R29, c[0x0][0x178], !P4 ;  /* 0x00005e001d007a0c */ /* 0x000fe200067c1270 */
[----:B------:R-:W-:Y:S01]  /*99440*/  IMAD.WIDE R2, R0, 0x2, R4 ;  /* 0x0000000200027825 */ /* 0x000fe200078e0204 */
[----:B------:R-:W-:-:S03]  /*99450*/  ISETP.LT.AND P4, PT, R25, c[0x0][0x178], !P4 ;  /* 0x00005e0019007a0c */ /* 0x000fc60006781270 */
[C---:B0-----:R-:W-:Y:S01]  /*99460*/  IMAD.WIDE R20, R0.reuse, 0x2, R6 ;  /* 0x0000000200147825 */ /* 0x041fe200078e0206 */
[----:B------:R-:W-:-:S04]  /*99470*/  IADD3 R0, R0, c[0x0][0x198], RZ ;  /* 0x0000660000007a10 */ /* 0x000fc80007ffe0ff */
[----:B------:R0:W-:Y:S01]  /*99480*/  @P5 STG.E.U16 [R20.64], R24 ;  /* 0x0000001814005986 */ /* 0x0001e2000c101506 */
[----:B---3--:R3:W-:Y:S01]  /*99490*/  @P1 STG.E.U16 [R2.64], R12 ;  /* 0x0000000c02001986 */ /* 0x0087e2000c101506 */
[----:B------:R-:W-:Y:S02]  /*994a0*/  ISETP.LT.AND P1, PT, R29, c[0x0][0x178], !P3 ;  /* 0x00005e001d007a0c */ /* 0x000fe40005f21270 */
[----:B------:R-:W-:Y:S01]  /*994b0*/  IADD3 R8, R28, 0x1a1, RZ ;  /* 0x000001a11c087810 */ /* 0x000fe20007ffe0ff */
[----:B------:R-:W-:-:S03]  /*994c0*/  ISETP.LT.AND P3, PT, R25, c[0x0][0x178], !P3 ;  /* 0x00005e0019007a0c */ /* 0x000fc60005f61270 */
[----:B------:R-:W-:Y:S01]  /*994d0*/  ISETP.GE.AND P5, PT, R8, c[0x0][0x17c], PT ;  /* 0x00005f0008007a0c */ /* 0x000fe20003fa6270 */
[----:B0-----:R-:W-:Y:S01]  /*994e0*/  IMAD.WIDE R20, R0, 0x2, R4 ;  /* 0x0000000200147825 */ /* 0x001fe200078e0204 */
[----:B---3--:R-:W-:-:S03]  /*994f0*/  PRMT R12, R24, 0x7632, R12 ;  /* 0x00007632180c7816 */ /* 0x008fc6000000000c */
[C---:B------:R-:W-:Y:S01]  /*99500*/  IMAD.WIDE R2, R0.reuse, 0x2, R6 ;  /* 0x0000000200027825 */ /* 0x040fe200078e0206 */
[----:B------:R-:W-:Y:S02]  /*99510*/  IADD3 R0, R0, c[0x0][0x198], RZ ;  /* 0x0000660000007a10 */ /* 0x000fe40007ffe0ff */
[----:B------:R-:W-:Y:S02]  /*99520*/  IADD3 R22, R28, 0x1a0, RZ ;  /* 0x000001a01c167810 */ /* 0x000fe40007ffe0ff */
[----:B------:R-:W-:Y:S01]  /*99530*/  PRMT R8, R12, 0x7632, R8 ;  /* 0x000076320c087816 */ /* 0x000fe20000000008 */
[----:B------:R-:W3:Y:S04]  /*99540*/  LDL.LU R24, [R1+0x5e4] ;  /* 0x0005e40001187983 */ /* 0x000ee80000300800 */
[----:B------:R0:W-:Y:S01]  /*99550*/  @P6 STG.E.U16 [R2.64], R12 ;  /* 0x0000000c02006986 */ /* 0x0001e2000c101506 */
[----:B------:R4:W-:Y:S01]  /*99560*/  @P4 STG.E.U16 [R20.64], R8 ;  /* 0x0000000814004986 */ /* 0x0009e2000c101506 */
[----:B------:R-:W-:-:S02]  /*99570*/  ISETP.LT.AND P6, PT, R29, c[0x0][0x178], !P0 ;  /* 0x00005e001d007a0c */ /* 0x000fc400047c1270 */
[----:B------:R-:W-:Y:S01]  /*99580*/  ISETP.GE.AND P2, PT, R22, c[0x0][0x17c], PT ;  /* 0x00005f0016007a0c */ /* 0x000fe20003f46270 */
[----:B------:R-:W-:Y:S02]  /*99590*/  ISETP.LT.AND P0, PT, R25, c[0x0][0x178], !P0 ;  /* 0x00005e0019007a0c */ /* 0x000fe40004701270 */
[C---:B0-----:R-:W-:Y:S01]  /*995a0*/  IMAD.WIDE R2, R0.reuse, 0x2, R6 ;  /* 0x0000000200027825 */ /* 0x041fe200078e0206 */
[----:B----4-:R-:W-:-:S05]  /*995b0*/  IADD3 R8, R0, c[0x0][0x198], RZ ;  /* 0x0000660000087a10 */ /* 0x010fca0007ffe0ff */
[----:B------:R-:W-:Y:S01]  /*995c0*/  IMAD.WIDE R20, R8, 0x2, R6 ;  /* 0x0000000208147825 */ /* 0x000fe200078e0206 */
[----:B--2---:R0:W-:Y:S03]  /*995d0*/  @P1 STG.E.U16 [R2.64], R23 ;  /* 0x0000001702001986 */ /* 0x0041e6000c101506 */
[----:B0-----:R-:W-:Y:S01]  /*995e0*/  IMAD.WIDE R2, R0, 0x2, R4 ;  /* 0x0000000200027825 */ /* 0x001fe200078e0204 */
[----:B------:R-:W-:-:S04]  /*995f0*/  PRMT R0, R23, 0x7632, R0 ;  /* 0x0000763217007816 */ /* 0x000fc80000000000 */
[----:B-1----:R0:W-:Y:S01]  /*99600*/  @P3 STG.E.U16 [R2.64], R16 ;  /* 0x0000001002003986 */ /* 0x0021e2000c101506 */
[----:B------:R-:W-:Y:S01]  /*99610*/  ISETP.LT.AND P3, PT, R29, c[0x0][0x178], !P2 ;  /* 0x00005e001d007a0c */ /* 0x000fe20005761270 */
[----:B------:R-:W-:Y:S02]  /*99620*/  ISETP.LT.AND P2, PT, R25, c[0x0][0x178], !P2 ;  /* 0x00005e0019007a0c */ /* 0x000fe40005741270 */
[----:B------:R-:W2:Y:S01]  /*99630*/  LDL.LU R25, [R1+0x2380] ;  /* 0x0023800001197983 */ /* 0x000ea20000300800 */
[----:B------:R-:W-:Y:S01]  /*99640*/  @P6 STG.E.U16 [R20.64], R0 ;  /* 0x0000000014006986 */ /* 0x000fe2000c101506 */
[----:B0-----:R-:W-:Y:S01]  /*99650*/  PRMT R16, R16, 0x7632, R16 ;  /* 0x0000763210107816 */ /* 0x001fe20000000010 */
[----:B------:R-:W-:-:S05]  /*99660*/  IMAD.WIDE R2, R8, 0x2, R4 ;  /* 0x0000000208027825 */ /* 0x000fca00078e0204 */
[----:B------:R0:W-:Y:S04]  /*99670*/  @P0 STG.E.U16 [R2.64], R16 ;  /* 0x0000001002000986 */ /* 0x0001e8000c101506 */
[----:B0-----:R-:W4:Y:S01]  /*99680*/  LDL R3, [R1+0x1724] ;  /* 0x0017240001037983 */ /* 0x001f220000100800 */
[----:B------:R-:W-:-:S05]  /*99690*/  IADD3 R0, R8, c[0x0][0x198], RZ ;  /* 0x0000660008007a10 */ /* 0x000fca0007ffe0ff */
[----:B------:R-:W-:-:S04]  /*996a0*/  IMAD.WIDE R20, R0, 0x2, R6 ;  /* 0x0000000200147825 */ /* 0x000fc800078e0206 */
[----:B------:R-:W-:Y:S01]  /*996b0*/  IMAD.WIDE R22, R0, 0x2, R4 ;  /* 0x0000000200167825 */ /* 0x000fe200078e0204 */
[----:B------:R-:W-:Y:S01]  /*996c0*/  IADD3 R12, R28, 0x1a2, RZ ;  /* 0x000001a21c0c7810 */ /* 0x000fe20007ffe0ff */
[----:B---3--:R0:W-:Y:S03]  /*996d0*/  @P3 STG.E.U16 [R20.64], R24 ;  /* 0x0000001814003986 */ /* 0x0081e6000c101506 */
[----:B------:R-:W-:Y:S02]  /*996e0*/  ISETP.GE.AND P4, PT, R12, c[0x0][0x17c], PT ;  /* 0x00005f000c007a0c */ /* 0x000fe40003f86270 */
[----:B------:R-:W-:Y:S02]  /*996f0*/  PRMT R16, R24, 0x7632, R16 ;  /* 0x0000763218107816 */ /* 0x000fe40000000010 */
[C---:B------:R-:W-:Y:S02]  /*99700*/  ISETP.LT.AND P3, PT, R29.reuse, c[0x0][0x178], !P4 ;  /* 0x00005e001d007a0c */ /* 0x040fe40006761270 */
[----:B0-----:R-:W-:Y:S01]  /*99710*/  IADD3 R20, R0, c[0x0][0x198], RZ ;  /* 0x0000660000147a10 */ /* 0x001fe20007ffe0ff */
[----:B--2---:R-:W-:Y:S01]  /*99720*/  @P2 STG.E.U16 [R22.64], R25 ;  /* 0x0000001916002986 */ /* 0x004fe2000c101506 */
[----:B------:R-:W-:-:S02]  /*99730*/  ISETP.LT.AND P2, PT, R29, c[0x0][0x178], !P5 ;  /* 0x00005e001d007a0c */ /* 0x000fc40006f41270 */
[C---:B----4-:R-:W-:Y:S02]  /*99740*/  ISETP.LT.AND P5, PT, R3.reuse, c[0x0][0x178], !P5 ;  /* 0x00005e0003007a0c */ /* 0x050fe40006fa1270 */
[----:B------:R-:W-:Y:S01]  /*99750*/  ISETP.LT.AND P4, PT, R3, c[0x0][0x178], !P4 ;  /* 0x00005e0003007a0c */ /* 0x000fe20006781270 */
[----:B------:R-:W-:-:S08]  /*99760*/  IMAD.WIDE R2, R20, 0x2, R6 ;  /* 0x0000000214027825 */ /* 0x000fd000078e0206 */
[----:B------:R0:W-:Y:S04]  /*99770*/  @P2 STG.E.U16 [R2.64], R16 ;  /* 0x0000001002002986 */ /* 0x0001e8000c101506 */
[----:B0-----:R-:W2:Y:S01]  /*99780*/  LDL.LU R2, [R1+0x5f4] ;  /* 0x0005f40001027983 */ /* 0x001ea20000300800 */
[----:B------:R-:W3:Y:S01]  /*99790*/  LDL.LU R3, [R1+0x34] ;  /* 0x0000340001037983 */ /* 0x000ee20000300800 */
[----:B------:R-:W-:Y:S02]  /*997a0*/  IADD3 R12, R28, 0x1a3, RZ ;  /* 0x000001a31c0c7810 */ /* 0x000fe40007ffe0ff */
[----:B------:R-:W-:Y:S02]  /*997b0*/  IADD3 R0, R20, c[0x0][0x198], RZ ;  /* 0x0000660014007a10 */ /* 0x000fe40007ffe0ff */
[----:B------:R-:W-:Y:S01]  /*997c0*/  ISETP.GE.AND P1, PT, R12, c[0x0][0x17c], PT ;  /* 0x00005f000c007a0c */ /* 0x000fe20003f26270 */
[----:B------:R-:W-:-:S02]  /*997d0*/  IADD3 R12, R28, 0x1a4, RZ ;  /* 0x000001a41c0c7810 */ /* 0x000fc40007ffe0ff */
[----:B------:R-:W-:-:S04]  /*997e0*/  IMAD.WIDE R20, R20, 0x2, R4 ;  /* 0x0000000214147825 */ /* 0x000fc800078e0204 */
[----:B------:R-:W-:Y:S01]  /*997f0*/  IMAD.WIDE R22, R0, 0x2, R6 ;  /* 0x0000000200167825 */ /* 0x000fe200078e0206 */
[----:B------:R-:W-:-:S03]  /*99800*/  ISETP.GE.AND P6, PT, R12, c[0x0][0x17c], PT ;  /* 0x00005f000c007a0c */ /* 0x000fc60003fc6270 */
[----:B------:R-:W-:Y:S02]  /*99810*/  PRMT R12, R25, 0x7632, R12 ;  /* 0x00007632190c7816 */ /* 0x000fe4000000000c */
[----:B------:R-:W-:-:S03]  /*99820*/  IMAD.WIDE R24, R0, 0x2, R4 ;  /* 0x0000000200187825 */ /* 0x000fc600078e0204 */
[----:B------:R-:W-:Y:S04]  /*99830*/  @P5 STG.E.U16 [R20.64], R12 ;  /* 0x0000000c14005986 */ /* 0x000fe8000c101506 */
[----:B--2---:R-:W-:Y:S01]  /*99840*/  @P3 STG.E.U16 [R22.64], R2 ;  /* 0x0000000216003986 */ /* 0x004fe2000c101506 */
[----:B---3--:R0:W-:Y:S03]  /*99850*/  @P4 STG.E.U16 [R24.64], R3 ;  /* 0x0000000318004986 */ /* 0x0081e6000c101506 */
[----:B0-----:R-:W2:Y:S01]  /*99860*/  LDL R24, [R1+0x1724] ;  /* 0x0017240001187983 */ /* 0x001ea20000100800 */
[----:B------:R-:W-:Y:S02]  /*99870*/  IADD3 R8, R28, 0x1a5, RZ ;  /* 0x000001a51c087810 */ /* 0x000fe40007ffe0ff */
[----:B------:R-:W-:-:S02]  /*99880*/  ISETP.LT.AND P4, PT, R29, c[0x0][0x178], !P1 ;  /* 0x00005e001d007a0c */ /* 0x000fc40004f81270 */
[----:B------:R-:W-:Y:S02]  /*99890*/  IADD3 R20, R0, c[0x0][0x198], RZ ;  /* 0x0000660000147a10 */ /* 0x000fe40007ffe0ff */
[----:B------:R-:W-:Y:S02]  /*998a0*/  PRMT R12, R3, 0x7632, R12 ;  /* 0x00007632030c7816 */ /* 0x000fe4000000000c */
[----:B------:R-:W-:Y:S01]  /*998b0*/  ISETP.GE.AND P0, PT, R8, c[0x0][0x17c], PT ;  /* 0x00005f0008007a0c */ /* 0x000fe20003f06270 */
[C---:B------:R-:W-:Y:S01]  /*998c0*/  IADD3 R8, R28.reuse, 0x1a6, RZ ;  /* 0x000001a61c087810 */ /* 0x040fe20007ffe0ff */
[----:B------:R-:W-:Y:S02]  /*998d0*/  IADD3 R16, R28, 0x1a8, RZ ;  /* 0x000001a81c107810 */ /* 0x000fe40007ffe0ff */
[----:B------:R-:W-:Y:S01]  /*998e0*/  ISETP.LT.AND P5, PT, R29, c[0x0][0x178], !P6 ;  /* 0x00005e001d007a0c */ /* 0x000fe200077a1270 */
[----:B------:R-:W3:Y:S01]  /*998f0*/  LDL.LU R25, [R1+0x614] ;  /* 0x0006140001197983 */ /* 0x000ee20000300800 */
[----:B------:R-:W-:Y:S01]  /*99900*/  ISETP.GE.AND P2, PT, R8, c[0x0][0x17c], PT ;  /* 0x00005f0008007a0c */ /* 0x000fe20003f46270 */
[----:B------:R-:W-:-:S02]  /*99910*/  PRMT R8, R2, 0x7632, R8 ;  /* 0x0000763202087816 */ /* 0x000fc40000000008 */
[C---:B------:R-:W-:Y:S01]  /*99920*/  IMAD.WIDE R2, R20.reuse, 0x2, R6 ;  /* 0x0000000214027825 */ /* 0x040fe200078e0206 */
[----:B------:R-:W-:-:S03]  /*99930*/  IADD3 R0, R20, c[0x0][0x198], RZ ;  /* 0x0000660014007a10 */ /* 0x000fc60007ffe0ff */
[----:B------:R-:W-:Y:S01]  /*99940*/  IMAD.WIDE R20, R20, 0x2, R4 ;  /* 0x0000000214147825 */ /* 0x000fe200078e0204 */
[----:B------:R-:W4:Y:S04]  /*99950*/  LDL.LU R29, [R1+0xb4] ;  /* 0x0000b400011d7983 */ /* 0x000f280000300800 */
[----:B------:R-:W-:Y:S01]  /*99960*/  @P4 STG.E.U16 [R2.64], R8 ;  /* 0x0000000802004986 */ /* 0x000fe2000c101506 */
[----:B------:R-:W-:Y:S02]  /*99970*/  ISETP.GE.AND P4, PT, R16, c[0x0][0x17c], PT ;  /* 0x00005f0010007a0c */ /* 0x000fe40003f86270 */
[----:B------:R-:W3:Y:S01]  /*99980*/  LDL.LU R16, [R1+0x54] ;  /* 0x0000540001107983 */ /* 0x000ee20000300800 */
[----:B--2---:R-:W-:-:S13]  /*99990*/  ISETP.LT.AND P1, PT, R24, c[0x0][0x178], !P1 ;  /* 0x00005e0018007a0c */ /* 0x004fda0004f21270 */
[----:B------:R0:W-:Y:S04]  /*999a0*/  @P1 STG.E.U16 [R20.64], R12 ;  /* 0x0000000c14001986 */ /* 0x0001e8000c101506 */
[----:B0-----:R-:W2:Y:S01]  /*999b0*/  LDL.LU R21, [R1+0x604] ;  /* 0x0006040001157983 */ /* 0x001ea20000300800 */
[----:B------:R-:W-:-:S04]  /*999c0*/  IADD3 R22, R28, 0x1a7, RZ ;  /* 0x000001a71c167810 */ /* 0x000fc80007ffe0ff */
[----:B------:R-:W-:Y:S01]  /*999d0*/  ISETP.GE.AND P3, PT, R22, c[0x0][0x17c], PT ;  /* 0x00005f0016007a0c */ /* 0x000fe20003f66270 */
[----:B------:R-:W-:-:S05]  /*999e0*/  IMAD.WIDE R22, R0, 0x2, R6 ;  /* 0x0000000200167825 */ /* 0x000fca00078e0206 */
[----:B--2---:R0:W-:Y:S04]  /*999f0*/  @P5 STG.E.U16 [R22.64], R21 ;  /* 0x0000001516005986 */ /* 0x0041e8000c101506 */
[----:B0-----:R-:W2:Y:S01]  /*99a00*/  LDL R22, [R1+0x1720] ;  /* 0x0017200001167983 */ /* 0x001ea20000100800 */
[----:B------:R-:W-:Y:S01]  /*99a10*/  ISETP.LT.AND P6, PT, R24, c[0x0][0x178], !P6 ;  /* 0x00005e0018007a0c */ /* 0x000fe200077c1270 */
[----:B------:R-:W-:Y:S01]  /*99a20*/  IMAD.WIDE R2, R0, 0x2, R4 ;  /* 0x0000000200027825 */ /* 0x000fe200078e0204 */
[----:B------:R-:W-:Y:S02]  /*99a30*/  IADD3 R8, R28, 0x1a9, RZ ;  /* 0x000001a91c087810 */ /* 0x000fe40007ffe0ff */
[----:B------:R-:W-:Y:S02]  /*99a40*/  IADD3 R0, R0, c[0x0][0x198], RZ ;  /* 0x0000660000007a10 */ /* 0x000fe40007ffe0ff */
[----:B---3--:R-:W-:Y:S01]  /*99a50*/  PRMT R12, R16, 0x7632, R12 ;  /* 0x00007632100c7816 */ /* 0x008fe2000000000c */
[----:B------:R-:W3:Y:S01]  /*99a60*/  LDL.LU R23, [R1+0xa4] ;  /* 0x0000a40001177983 */ /* 0x000ee20000300800 */
[----:B------:R-:W-:Y:S01]  /*99a70*/  ISETP.GE.AND P1, PT, R8, c[0x0][0x17c], PT ;  /* 0x00005f0008007a0c */ /* 0x000fe20003f26270 */
[----:B------:R-:W-:-:S02]  /*99a80*/  PRMT R8, R21, 0x7632, R8 ;  /* 0x0000763215087816 */ /* 0x000fc40000000008 */
[C---:B------:R-:W-:Y:S02]  /*99a90*/  IMAD.WIDE R20, R0.reuse, 0x2, R4 ;  /* 0x0000000200147825 */ /* 0x040fe400078e0204 */
[----:B------:R0:W-:Y:S02]  /*99aa0*/  @P6 STG.E.U16 [R2.64], R16 ;  /* 0x0000001002006986 */ /* 0x0001e4000c101506 */
[C---:B0-----:R-:W-:Y:S01]  /*99ab0*/  IMAD.WIDE R2, R0.reuse, 0x2, R6 ;  /* 0x0000000200027825 */ /* 0x041fe200078e0206 */
[----:B------:R-:W-:Y:S02]  /*99ac0*/  IADD3 R0, R0, c[0x0][0x198], RZ ;  /* 0x0000660000007a10 */ /* 0x000fe40007ffe0ff */
[----:B--2---:R-:W-:Y:S01]  /*99ad0*/  ISETP.LT.AND P5, PT, R22, c[0x0][0x178], !P0 ;  /* 0x00005e0016007a0c */ /* 0x004fe200047a1270 */
[----:B------:R-:W-:Y:S01]  /*99ae0*/  ISETP.LT.AND P0, PT, R24, c[0x0][0x178], !P0 ;  /* 0x00005e0018007a0c */ /* 0x000fe20004701270 */
[----:B------:R-:W-:Y:S01]  /*99af0*/  ISETP.LT.AND P6, PT, R22, c[0x0][0x178], !P2 ;  /* 0x00005e0016007a0c */ /* 0x000fe200057c1270 */
[----:B------:R-:W-:-:S10]  /*99b00*/  ISETP.LT.AND P2, PT, R24, c[0x0][0x178], !P2 ;  /* 0x00005e0018007a0c */ /* 0x000fd40005741270 */
[----:B------:R0:W-:Y:S01]  /*99b10*/  @P5 STG.E.U16 [R2.64], R8 ;  /* 0x0000000802005986 */ /* 0x0001e2000c101506 */
[----:B------:R1:W-:Y:S01]  /*99b20*/  @P0 STG.E.U16 [R20.64], R12 ;  /* 0x0000000c14000986 */ /* 0x0003e2000c101506 */
[----:B------:R-:W-:Y:S01]  /*99b30*/  ISETP.LT.AND P0, PT, R22, c[0x0][0x178], !P3 ;  /* 0x00005e0016007a0c */ /* 0x000fe20005f01270 */
[----:B------:R-:W-:Y:S02]  /*99b40*/  ISETP.LT.AND P3, PT, R24, c[0x0][0x178], !P3 ;  /* 0x00005e0018007a0c */ /* 0x000fe40005f61270 */
[----:B0-----:R-:W-:-:S04]  /*99b50*/  IMAD.WIDE R2, R0, 0x2, R6 ;  /* 0x0000000200027825 */ /* 0x001fc800078e0206 */
[----:B-1----:R-:W-:Y:S01]  /*99b60*/  IMAD.WIDE R20, R0, 0x2, R4 ;  /* 0x0000000200147825 */ /* 0x002fe200078e0204 */
[----:B------:R-:W-:Y:S02]  /*99b70*/  IADD3 R8, R28, 0x1ab, RZ ;  /* 0x000001ab1c087810 */ /* 0x000fe40007ffe0ff */
[----:B------:R-:W-:Y:S01]  /*99b80*/  IADD3 R0, R0, c[0x0][0x198], RZ ;  /* 0x0000660000007a10 */ /* 0x000fe20007ffe0ff */
[----:B------:R0:W-:Y:S01]  /*99b90*/  @P6 STG.E.U16 [R2.64], R25 ;  /* 0x0000001902006986 */ /* 0x0001e2000c101506 */
[----:B------:R-:W-:Y:S01]  /*99ba0*/  ISETP.GE.AND P6, PT, R8, c[0x0][0x17c], PT ;  /* 0x00005f0008007a0c */ /* 0x000fe20003fc6270 */
[----:B----4-:R1:W-:Y:S01]  /*99bb0*/  @P2 STG.E.U16 [R20.64], R29 ;  /* 0x0000001d14002986 */ /* 0x0103e2000c101506 */
[----:B------:R-:W-:Y:S02]  /*99bc0*/  PRMT R8, R25, 0x7632, R8 ;  /* 0x0000763219087816 */ /* 0x000fe40000000008 */
[----:B------:R-:W-:Y:S01]  /*99bd0*/  PRMT R12, R29, 0x7632, R12 ;  /* 0x000076321d0c7816 */ /* 0x000fe2000000000c */
[----:B0-----:R-:W-:-:S04]  /*99be0*/  IMAD.WIDE R2, R0, 0x2, R6 ;  /* 0x0000000200027825 */ /* 0x001fc800078e0206 */
[----:B-1----:R-:W-:Y:S01]  /*99bf0*/  IMAD.WIDE R20, R0, 0x2, R4 ;  /* 0x0000000200147825 */ /* 0x002fe200078e0204 */
[----:B------:R-:W2:Y:S04]  /*99c00*/  LDL.LU R25, [R1+0x634] ;  /* 0x0006340001197983 */ /* 0x000ea80000300800 */
[----:B------:R-:W-:Y:S01]  /*99c10*/  @P0 STG.E.U16 [R2.64], R8 ;  /* 0x0000000802000986 */ /* 0x000fe2000c101506 */
[----:B------:R-:W4:Y:S02]  /*99c20*/  LDL.LU R29, [R1+0x94] ;  /* 0x00009400011d7983 */ /* 0x000f240000300800 */
[----:B------:R0:W-:Y:S02]  /*99c30*/  @P3 STG.E.U16 [R20.64], R12 ;  /* 0x0000000c14003986 */ /* 0x0001e4000c101506 */
[----:B0-----:R-:W2:Y:S01]  /*99c40*/  LDL.LU R21, [R1+0x624] ;  /* 0x0006240001157983 */ /* 0x001ea20000300800 */
[----:B------:R-:W-:-:S02]  /*99c50*/  ISETP.LT.AND P2, PT, R22, c[0x0][0x178], !P4 ;  /* 0x00005e0016007a0c */ /* 0x000fc40006741270 */
[----:B------:R-:W-:Y:S02]  /*99c60*/  IADD3 R0, R0, c[0x0][0x198], RZ ;  /* 0x0000660000007a10 */ /* 0x000fe40007ffe0ff */
[C---:B------:R-:W-:Y:S02]  /*99c70*/  IADD3 R16, R28.reuse, 0x1aa, RZ ;  /* 0x000001aa1c107810 */ /* 0x040fe40007ffe0ff */
[----:B------:R-:W-:Y:S01]  /*99c80*/  IADD3 R8, R28, 0x1ac, RZ ;  /* 0x000001ac1c087810 */ /* 0x000fe20007ffe0ff */
[----:B------:R-:W-:Y:S01]  /*99c90*/  ISETP.LT.AND P4, PT, R24, c[0x0][0x178], !P4 ;  /* 0x00005e0018007a0c */ /* 0x000fe20006781270 */
[----:B------:R-:W-:Y:S01]  /*99ca0*/  ISETP.LT.AND P3, PT, R22, c[0x0][0x178], !P1 ;  /* 0x00005e0016007a0c */ /* 0x000fe20004f61270 */
[----:B------:R-:W-:Y:S01]  /*99cb0*/  IMAD.WIDE R2, R0, 0x2, R6 ;  /* 0x0000000200027825 */ /* 0x000fe200078e0206 */
[----:B------:R-:W-:Y:S02]  /*99cc0*/  ISETP.GE.AND P5, PT, R16, c[0x0][0x17c], PT ;  /* 0x00005f0010007a0c */ /* 0x000fe40003fa6270 */
[----:B------:R-:W-:Y:S01]  /*99cd0*/  ISETP.GE.AND P0, PT, R8, c[0x0][0x17c], PT ;  /* 0x00005f0008007a0c */ /* 0x000fe20003f06270 */
[----:B------:R-:W-:Y:S01]  /*99ce0*/  IADD3 R16, R0, c[0x0][0x198], RZ ;  /* 0x0000660000107a10 */ /* 0x000fe20007ffe0ff */
[----:B------:R-:W-:Y:S01]  /*99cf0*/  IADD3 R8, R28, 0x1ad, RZ ;  /* 0x000001ad1c087810 */ /* 0x000fe20007ffe0ff */
[----:B--2---:R0:W-:Y:S03]  /*99d00*/  @P2 STG.E.U16 [R2.64], R21 ;  /* 0x0000001502002986 */ /* 0x0041e6000c101506 */
[----:B------:R-:W-:Y:S01]  /*99d10*/  ISETP.GE.AND P2, PT, R8, c[0x0][0x17c], PT ;  /* 0x00005f0008007a0c */ /* 0x000fe20003f46270 */
[----:B------:R-:W-:-:S02]  /*99d20*/  IADD3 R8, R28, 0x1ae, RZ ;  /* 0x000001ae1c087810 */ /* 0x000fc40007ffe0ff */
[----:B0-----:R-:W-:Y:S01]  /*99d30*/  IMAD.WIDE R2, R0, 0x2, R4 ;  /* 0x0000000200027825 */ /* 0x001fe200078e0204 */
[----:B------:R-:W-:-:S03]  /*99d40*/  PRMT R0, R21, 0x7632, R0 ;  /* 0x0000763215007816 */ /* 0x000fc60000000000 */
[----:B------:R-:W-:Y:S01]  /*99d50*/  IMAD.WIDE R20, R16, 0x2, R6 ;  /* 0x0000000210147825 */ /* 0x000fe200078e0206 */
[----:B---3--:R-:W-:Y:S04]  /*99d60*/  @P4 STG.E.U16 [R2.64], R23 ;  /* 0x0000001702004986 */ /* 0x008fe8000c101506 */
[----:B------:R0:W-:Y:S01]  /*99d70*/  @P3 STG.E.U16 [R20.64], R0 ;  /* 0x0000000014003986 */ /* 0x0001e2000c101506 */
[----:B------:R-:W-:Y:S02]  /*99d80*/  ISETP.GE.AND P3, PT, R8, c[0x0][0x17c], PT ;  /* 0x00005f0008007a0c */ /* 0x000fe40003f66270 */
[----:B------:R-:W2:Y:S01]  /*99d90*/  LDL R8, [R1+0x1720] ;  /* 0x0017200001087983 */ /* 0x000ea20000100800 */
[----:B------:R-:W-:Y:S02]  /*99da0*/  ISETP.LT.AND P1, PT, R24, c[0x0][0x178], !P1 ;  /* 0x00005e0018007a0c */ /* 0x000fe40004f21270 */
[----:B------:R-:W-:-:S02]  /*99db0*/  ISETP.LT.AND P4, PT, R22, c[0x0][0x178], !P5 ;  /* 0x00005e0016007a0c */ /* 0x000fc40006f81270 */
[----:B------:R-:W-:Y:S02]  /*99dc0*/  PRMT R12, R23, 0x7632, R12 ;  /* 0x00007632170c7816 */ /* 0x000fe4000000000c */
[C---:B0-----:R-:W-:Y:S01]  /*99dd0*/  IADD3 R0, R16.reuse, c[0x0][0x198], RZ ;  /* 0x0000660010007a10 */ /* 0x041fe20007ffe0ff */
[----:B------:R-:W-:-:S04]  /*99de0*/  IMAD.WIDE R2, R16, 0x2, R4 ;  /* 0x0000000210027825 */ /* 0x000fc800078e0204 */
[----:B------:R-:W-:Y:S02]  /*99df0*/  IMAD.WIDE R20, R0, 0x2, R6 ;  /* 0x0000000200147825 */ /* 0x000fe400078e0206 */
[----:B------:R-:W-:Y:S01]  /*99e00*/  @P1 STG.E.U16 [R2.64], R12 ;  /* 0x0000000c02001986 */ /* 0x000fe2000c101506 */
[----:B------:R-:W-:-:S03]  /*99e10*/  ISETP.LT.AND P5, PT, R24, c[0x0][0x178], !P5 ;  /* 0x00005e0018007a0c */ /* 0x000fc60006fa1270 */
[----:B------:R0:W-:Y:S01]  /*99e20*/  @P4 STG.E.U16 [R20.64], R25 ;  /* 0x0000001914004986 */ /* 0x0001e2000c101506 */
[----:B------:R-:W-:Y:S01]  /*99e30*/  IADD3 R16, R28, 0x1af, RZ ;  /* 0x000001af1c107810 */ /* 0x000fe20007ffe0ff */
[----:B------:R-:W-:-:S03]  /*99e40*/  IMAD.WIDE R22, R0, 0x2, R4 ;  /* 0x0000000200167825 */ /* 0x000fc600078e0204 */
[----:B------:R-:W-:Y:S01]  /*99e50*/  ISETP.GE.AND P1, PT, R16, c[0x0][0x17c], PT ;  /* 0x00005f0010007a0c */ /* 0x000fe20003f26270 */
[----:B------:R-:W-:Y:S01]  /*99e60*/  PRMT R16, R25, 0x7632, R16 ;  /* 0x0000763219107816 */ /* 0x000fe20000000010 */
[----:B0-----:R-:W-:-:S03]  /*99e70*/  IADD3 R20, R0, c[0x0][0x198], RZ ;  /* 0x0000660000147a10 */ /* 0x001fc60007ffe0ff */
[----:B----4-:R0:W-:Y:S02]  /*99e80*/  @P5 STG.E.U16 [R22.64], R29 ;  /* 0x0000001d16005986 */ /* 0x0101e4000c101506 */
[C---:B------:R-:W-:Y:S01]  /*99e90*/  IMAD.WIDE R2, R20.reuse, 0x2, R6 ;  /* 0x0000000214027825 */ /* 0x040fe200078e0206 */
[C---:B------:R-:W-:Y:S02]  /*99ea0*/  IADD3 R0, R20.reuse, c[0x0][0x198], RZ ;  /* 0x0000660014007a10 */ /* 0x040fe40007ffe0ff */
[----:B------:R-:W-:Y:S01]  /*99eb0*/  PRMT R12, R29, 0x7632, R12 ;  /* 0x000076321d0c7816 */ /* 0x000fe2000000000c */
[----:B------:R-:W-:Y:S01]  /*99ec0*/  IMAD.WIDE R20, R20, 0x2, R4 ;  /* 0x0000000214147825 */ /* 0x000fe200078e0204 */
[----:B0-----:R-:W3:Y:S01]  /*99ed0*/  LDL.LU R29, [R1+0x74] ;  /* 0x00007400011d7983 */ /* 0x001ee20000300800 */
[----:B--2---:R-:W-:Y:S02]  /*99ee0*/  ISETP.LT.AND P4, PT, R8, c[0x0][0x178], !P6 ;  /* 0x00005e0008007a0c */ /* 0x004fe40007781270 */
[----:B------:R-:W-:-:S11]  /*99ef0*/  ISETP.LT.AND P6, PT, R24, c[0x0][0x178], !P6 ;  /* 0x00005e0018007a0c */ /* 0x000fd600077c1270 */
[----:B------:R0:W-:Y:S02]  /*99f00*/  @P4 STG.E.U16 [R2.64], R16 ;  /* 0x0000001002004986 */ /* 0x0001e4000c101506 */
[----:B------:R1:W-:Y:S02]  /*99f10*/  @P6 STG.E.U16 [R20.64], R12 ;  /* 0x0000000c14006986 */ /* 0x0003e4000c101506 */
[----:B0-----:R-:W2:Y:S01]  /*99f20*/  LDL.LU R16, [R1+0x644] ;  /* 0x0006440001107983 */ /* 0x001ea20000300800 */
[----:B------:R-:W4:Y:S02]  /*99f30*/  LDL.LU R2, [R1+0x84] ;  /* 0x0000840001027983 */ /* 0x000f240000300800 */
[----:B------:R-:W3:Y:S02]  /*99f40*/  LDL R3, [R1+0x1720] ;  /* 0x0017200001037983 */ /* 0x000ee40000100800 */
[----:B-1----:R-:W4:Y:S01]  /*99f50*/  LDL R21, [R1+0x1724] ;  /* 0x0017240001157983 */ /* 0x002f220000100800 */
[----:B------:R-:W-:Y:S01]  /*99f60*/  ISETP.LT.AND P5, PT, R8, c[0x0][0x178], !P0 ;  /* 0x00005e0008007a0c */ /* 0x000fe200047a1270 */
[----:B------:R-:W-:-:S02]  /*99f70*/  ISETP.LT.AND P0, PT, R24, c[0x0][0x178], !P0 ;  /* 0x00005e0018007a0c */ /* 0x000fc40004701270 */
[----:B------:R-:W-:-:S04]  /*99f80*/  IMAD.WIDE R22, R0, 0x2, R6 ;  /* 0x0000000200167825 */ /* 0x000fc800078e0206 */
[----:B------:R-:W-:Y:S01]  /*99f90*/  IMAD.WIDE R24, R0, 0x2, R4 ;  /* 0x0000000200187825 */ /* 0x000fe200078e0204 */
[----:B------:R-:W-:Y:S02]  /*99fa0*/  IADD3 R8, R28, 0x1b0, RZ ;  /* 0x000001b01c087810 */ /* 0x000fe40007ffe0ff */
[----:B------:R-:W-:Y:S02]  /*99fb0*/  IADD3 R20, R0, c[0x0][0x198], RZ ;  /* 0x0000660000147a10 */ /* 0x000fe40007ffe0ff */
[----:B------:R-:W-:Y:S02]  /*99fc0*/  ISETP.GE.AND P4, PT, R8, c[0x0][0x17c], PT ;  /* 0x00005f0008007a0c */ /* 0x000fe40003f86270 */
[----:B------:R-:W-:Y:S01]  /*99fd0*/  IADD3 R0, R20, c[0x0][0x198], RZ ;  /* 0x0000660014007a10 */ /* 0x000fe20007ffe0ff */
[----:B--2---:R0:W-:Y:S01]  /*99fe0*/  @P5 STG.E.U16 [R22.64], R16 ;  /* 0x0000001016005986 */ /* 0x0041e2000c101506 */
[----:B---3--:R-:W-:Y:S01]  /*99ff0*/  ISETP.LT.AND P5, PT, R3, c[0x0][0x178], !P2 ;  /* 0x00005e0003007a0c */ /* 0x008fe200057a1270 */
[----:B----4-:R-:W-:-:S02]  /*9a000*/  ISETP.LT.AND P2, PT, R21, c[0x0][0x178], !P2 ;  /* 0x00005e0015007a0c */ /* 0x010fc40005741270 */
[----:B------:R1:W-:Y:S01]  /*9a010*/  @P0 STG.E.U16 [R24.64], R2 ;  /* 0x0000000218000986 */ /* 0x0003e2000c101506 */
[----:B------:R-:W-:Y:S02]  /*9a020*/  PRMT R12, R2, 0x7632, R12 ;  /* 0x00007632020c7816 */ /* 0x000fe4000000000c */
[----:B------:R-:W-:Y:S02]  /*9a030*/  ISETP.LT.AND P6, PT, R3, c[0x0][0x178], !P3 ;  /* 0x00005e0003007a0c */ /* 0x000fe40005fc1270 */
[----:B------:R-:W-:Y:S01]  /*9a040*/  PRMT R8, R16, 0x7632, R8 ;  /* 0x0000763210087816 */ /* 0x000fe20000000008 */
[----:B------:R-:W-:Y:S01]  /*9a050*/  ISETP.LT.AND P3, PT, R21, c[0x0][0x178], !P3 ;  /* 0x00005e0015007a0c */ /* 0x000fe20005f61270 */
[----:B0-----:R-:W-:Y:S01]  /*9a060*/  IADD3 R16, R28, 0x1b2, RZ ;  /* 0x000001b21c107810 */ /* 0x001fe20007ffe0ff */
[----:B-1----:R-:W-:-:S04]  /*9a070*/  IMAD.WIDE R2, R20, 0x2, R6 ;  /* 0x0000000214027825 */ /* 0x002fc800078e0206 */
[----:B------:R-:W-:Y:S01]  /*9a080*/  IMAD.WIDE R20, R20, 0x2, R4 ;  /* 0x0000000214147825 */ /* 0x000fe200078e0204 */
[----:B------:R-:W2:Y:S04]  /*9a090*/  LDL.LU R24, [R1+0x664] ;  /* 0x0006640001187983 */ /* 0x000ea80000300800 */
[----:B------:R-:W-:Y:S01]  /*9a0a0*/  @P5 STG.E.U16 [R2.64], R8 ;  /* 0x0000000802005986 */ /* 0x000fe2000c101506 */
[----:B------:R-:W3:Y:S01]  /*9a0b0*/  LDL.LU R25, [R1+0x64] ;  /* 0x0000640001197983 */ /* 0x000ee20000300800 */
[----:B------:R-:W-:Y:S01]  /*9a0c0*/  ISETP.GE.AND P5, PT, R16, c[0x0][0x17c], PT ;  /* 0x00005f0010007a0c */ /* 0x000fe20003fa6270 */
[----:B------:R0:W-:Y:S01]  /*9a0d0*/  @P2 STG.E.U16 [R20.64], R12 ;  /* 0x0000000c14002986 */ /* 0x0001e2000c101506 */
[----:B------:R-:W4:Y:S04]  /*9a0e0*/  LDL.LU R16, [R1+0x654] ;  /* 0x0006540001107983 */ /* 0x000f280000300800 */
[----:B0-----:R-:W2:Y:S01]  /*9a0f0*/  LDL R21, [R1+0x1720] ;  /* 0x0017200001157983 */ /* 0x001ea20000100800 */
[----:B------:R-:W-:-:S04]  /*9a100*/  IADD3 R22, R28, 0x1b1, RZ ;  /* 0x000001b11c167810 */ /* 0x000fc80007ffe0ff */
[----:B------:R-:W-:Y:S01]  /*9a110*/  ISETP.GE.AND P0, PT, R22, c[0x0][0x17c], PT ;  /* 0x00005f0016007a0c */ /* 0x000fe20003f06270 */
[----:B------:R-:W-:-:S04]  /*9a120*/  IMAD.WIDE R22, R0, 0x2, R6 ;  /* 0x0000000200167825 */ /* 0x000fc800078e0206 */
[----:B------:R-:W-:Y:S01]  /*9a130*/  IMAD.WIDE R2, R0, 0x2, R4 ;  /* 0x0000000200027825 */ /* 0x000fe200078e0204 */
[----:B------:R-:W-:Y:S02]  /*9a140*/  IADD3 R8, R28, 0x1b3, RZ ;  /* 0x000001b31c087810 */ /* 0x000fe40007ffe0ff */
[----:B------:R-:W-:Y:S02]  /*9a150*/  IADD3 R0, R0, c[0x0][0x198], RZ ;  /* 0x0000660000007a10 */ /* 0x000fe40007ffe0ff */
[----:B------:R-:W-:Y:S02]  /*9a160*/  ISETP.GE.AND P2, PT, R8, c[0x0][0x17c], PT ;  /* 0x00005f0008007a0c */ /* 0x000fe40003f46270 */
[----:B------:R-:W-:Y:S01]  /*9a170*/  PRMT R12, R29, 0x7632, R12 ;  /* 0x000076321d0c7816 */ /* 0x000fe2000000000c */
[----:B----4-:R0:W-:Y:S01]  /*9a180*/  @P6 STG.E.U16 [R22.64], R16 ;  /* 0x0000001016006986 */ /* 0x0101e2000c101506 */
[----:B------:R1:W-:Y:S01]  /*9a190*/  @P3 STG.E.U16 [R2.64], R29 ;  /* 0x0000001d02003986 */ /* 0x0003e2000c101506 */
[----:B------:R-:W-:-:S02]  /*9a1a0*/  PRMT R8, R16, 0x7632, R8 ;  /* 0x0000763210087816 */ /* 0x000fc40000000008 */
[----:B--2---:R-:W-:Y:S01]  /*9a1b0*/  ISETP.LT.AND P6, PT, R21, c[0x0][0x178], !P1 ;  /* 0x00005e0015007a0c */ /* 0x004fe20004fc1270 */
[----:B0-----:R-:W2:Y:S01]  /*9a1c0*/  LDL R22, [R1+0x1724] ;  /* 0x0017240001167983 */ /* 0x001ea20000100800 */
[----:B-1----:R-:W-:Y:S01]  /*9a1d0*/  IMAD.WIDE R2, R0, 0x2, R6 ;  /* 0x0000000200027825 */ /* 0x002fe200078e0206 */
[----:B------:R-:W-:-:S03]  /*9a1e0*/  IADD3 R16, R28, 0x1b4, RZ ;  /* 0x000001b41c107810 */ /* 0x000fc60007ffe0ff */
[----:B------:R-:W4:Y:S01]  /*9a1f0*/  LDL.LU R29, [R1+0x684] ;  /* 0x00068400011d7983 */ /* 0x000f220000300800 */
[----:B------:R-:W3:Y:S06]  /*9a200*/  LDL.LU R23, [R1+0x44] ;  /* 0x0000440001177983 */ /* 0x000eec0000300800 */
[----:B------:R0:W-:Y:S01]  /*9a210*/  @P6 STG.E.U16 [R2.64], R8 ;  /* 0x0000000802006986 */ /* 0x0001e2000c101506 */
[----:B------:R-:W-:Y:S02]  /*9a220*/  ISETP.GE.AND P6, PT, R16, c[0x0][0x17c], PT ;  /* 0x00005f0010007a0c */ /* 0x000fe40003fc6270 */
[----:B------:R-:W3:Y:S01]  /*9a230*/  LDL R16, [R1+0x1720] ;  /* 0x0017200001107983 */ /* 0x000ee20000100800 */
[----:B------:R-:W-:Y:S01]  /*9a240*/  ISETP.LT.AND P3, PT, R21, c[0x0][0x178], !P4 ;  /* 0x00005e0015007a0c */ /* 0x000fe20006761270 */
[C---:B------:R-:W-:Y:S01]  /*9a250*/  IMAD.WIDE R20, R0.reuse, 0x2, R4 ;  /* 0x0000000200147825 */ /* 0x040fe200078e0204 */
[----:B------:R-:W-:-:S05]  /*9a260*/  IADD3 R0, R0, c[0x0][0x198], RZ ;  /* 0x0000660000007a10 */ /* 0x000fca0007ffe0ff */
[----:B0-----:R-:W-:Y:S01]  /*9a270*/  IMAD.WIDE R2, R0, 0x2, R6 ;  /* 0x0000000200027825 */ /* 0x001fe200078e0206 */
[----:B------:R-:W-:Y:S02]  /*9a280*/  IADD3 R8, R28, 0x1b5, RZ ;  /* 0x000001b51c087810 */ /* 0x000fe40007ffe0ff */
[C---:B--2---:R-:W-:Y:S02]  /*9a290*/  ISETP.LT.AND P1, PT, R22.reuse, c[0x0][0x178], !P1 ;  /* 0x00005e0016007a0c */ /* 0x044fe40004f21270 */
[----:B------:R-:W-:-:S11]  /*9a2a0*/  ISETP.LT.AND P4, PT, R22, c[0x0][0x178], !P4 ;  /* 0x00005e0016007a0c */ /* 0x000fd60006781270 */
[----:B------:R0:W-:Y:S01]  /*9a2b0*/  @P1 STG.E.U16 [R20.64], R12 ;  /* 0x0000000c14001986 */ /* 0x0001e2000c101506 */
[----:B---3--:R-:W-:Y:S01]  /*9a2c0*/  ISETP.LT.AND P1, PT, R16, c[0x0][0x178], !P0 ;  /* 0x00005e0010007a0c */ /* 0x008fe20004721270 */
[----:B------:R-:W-:Y:S02]  /*9a2d0*/  ISETP.LT.AND P0, PT, R22, c[0x0][0x178], !P0 ;  /* 0x00005e0016007a0c */ /* 0x000fe40004701270 */
[----:B------:R1:W-:Y:S01]  /*9a2e0*/  @P3 STG.E.U16 [R2.64], R24 ;  /* 0x0000001802003986 */ /* 0x0003e2000c101506 */
[----:B------:R-:W-:Y:S01]  /*9a2f0*/  ISETP.GE.AND P3, PT, R8, c[0x0][0x17c], PT ;  /* 0x00005f0008007a0c */ /* 0x000fe20003f66270 */
[----:B------:R-:W-:Y:S02]  /*9a300*/  PRMT R8, R24, 0x7632, R8 ;  /* 0x0000763218087816 */ /* 0x000fe40000000008 */
[C---:B0-----:R-:W-:Y:S01]  /*9a310*/  IMAD.WIDE R20, R0.reuse, 0x2, R4 ;  /* 0x0000000200147825 */ /* 0x041fe200078e0204 */
[----:B------:R-:W-:Y:S02]  /*9a320*/  IADD3 R0, R0, c[0x0][0x198], RZ ;  /* 0x0000660000007a10 */ /* 0x000fe40007ffe0ff */
[----:B------:R-:W-:Y:S01]  /*9a330*/  PRMT R12, R25, 0x7632, R12 ;  /* 0x00007632190c7816 */ /* 0x000fe2000000000c */
[----:B-1----:R-:W2:Y:S04]  /*9a340*/  LDL.LU R24, [R1+0x694] ;  /* 0x0006940001187983 */ /* 0x002ea80000300800 */
[----:B------:R0:W-:Y:S01]  /*9a350*/  @P4 STG.E.U16 [R20.64], R25 ;  /* 0x0000001914004986 */ /* 0x0001e2000c101506 */
[----:B------:R-:W-:Y:S01]  /*9a360*/  IMAD.WIDE R2, R0, 0x2, R6 ;  /* 0x0000000200027825 */ /* 0x000fe200078e0206 */
[----:B------:R-:W-:-:S04]  /*9a370*/  ISETP.LT.AND P4, PT, R16, c[0x0][0x178], !P5 ;  /* 0x00005e0010007a0c */ /* 0x000fc80006f81270 */
[----:B------:R1:W-:Y:S01]  /*9a380*/  @P1 STG.E.U16 [R2.64], R8 ;  /* 0x0000000802001986 */ /* 0x0003e2000c101506 */
[C---:B0-----:R-:W-:Y:S01]  /*9a390*/  IMAD.WIDE R20, R0.reuse, 0x2, R4 ;  /* 0x0000000200147825 */ /* 0x041fe200078e0204 */
[----:B------:R-:W-:Y:S02]  /*9a3a0*/  IADD3 R0, R0, c[0x0][0x198], RZ ;  /* 0x0000660000007a10 */ /* 0x000fe40007ffe0ff */
[----:B------:R-:W-:Y:S01]  /*9a3b0*/  ISETP.LT.AND P5, PT, R22, c[0x0][0x178], !P5 ;  /* 0x00005e0016007a0c */ /* 0x000fe20006fa1270 */
[----:B------:R-:W3:Y:S04]  /*9a3c0*/  LDL.LU R25, [R1+0x24] ;  /* 0x0000240001197983 */ /* 0x000ee80000300800 */
[----:B------:R-:W-:Y:S01]  /*9a3d0*/  @P0 STG.E.U16 [R20.64], R12 ;  /* 0x0000000c14000986 */ /* 0x000fe2000c101506 */
[----:B-1----:R-:W-:Y:S01]  /*9a3e0*/  IADD3 R8, R28, 0x1b6, RZ ;  /* 0x000001b61c087810 */ /* 0x002fe20007ffe0ff */
[----:B------:R-:W-:-:S03]  /*9a3f0*/  IMAD.WIDE R2, R0, 0x2, R6 ;  /* 0x0000000200027825 */ /* 0x000fc600078e0206 */
[----:B------:R-:W-:Y:S01]  /*9a400*/  ISETP.GE.AND P0, PT, R8, c[0x0][0x17c], PT ;  /* 0x00005f0008007a0c */ /* 0x000fe20003f06270 */
[----:B------:R-:W-:Y:S01]  /*9a410*/  IADD3 R8, R28, 0x1b7, RZ ;  /* 0x000001b71c087810 */ /* 0x000fe20007ffe0ff */
[----:B----4-:R0:W-:Y:S01]  /*9a420*/  @P4 STG.E.U16 [R2.64], R29 ;  /* 0x0000001d02004986 */ /* 0x0101e2000c101506 */
[----:B------:R-:W-:Y:S01]  /*9a430*/  ISETP.LT.AND P1, PT, R16, c[0x0][0x178], !P2 ;  /* 0x00005e0010007a0c */ /* 0x000fe20005721270 */
[----:B------:R-:W-:Y:S01]  /*9a440*/  ISETP.LT.AND P2, PT, R22, c[0x0][0x178], !P2 ;  /* 0x00005e0016007a0c */ /* 0x000fe20005741270 */
[----:B------:R-:W-:Y:S02]  /*9a450*/  ISETP.GE.AND P4, PT, R8, c[0x0][0x17c], PT ;  /* 0x00005f0008007a0c */ /* 0x000fe40003f86270 */
[----:B------:R-:W4:Y:S01]  /*9a460*/  LDL R8, [R1+0x1720] ;  /* 0x0017200001087983 */ /* 0x000f220000100800 */
[C---:B------:R-:W-:Y:S01]  /*9a470*/  IADD3 R16, R0.reuse, c[0x0][0x198], RZ ;  /* 0x0000660000107a10 */ /* 0x040fe20007ffe0ff */
[----:B0-----:R-:W-:Y:S01]  /*9a480*/  IMAD.WIDE R2, R0, 0x2, R4 ;  /* 0x0000000200027825 */ /* 0x001fe200078e0204 */
[----:B------:R-:W-:-:S03]  /*9a490*/  PRMT R0, R29, 0x7632, R0 ;  /* 0x000076321d007816 */ /* 0x000fc60000000000 */
[C---:B------:R-:W-:Y:S01]  /*9a4a0*/  IMAD.WIDE R20, R16.reuse, 0x2, R6 ;  /* 0x0000000210147825 */ /* 0x040fe200078e0206 */
[----:B------:R-:W-:Y:S01]  /*9a4b0*/  PRMT R12, R23, 0x7632, R12 ;  /* 0x00007632170c7816 */ /* 0x000fe2000000000c */
[----:B------:R-:W3:Y:S04]  /*9a4c0*/  LDL.LU R29, [R1+0x14] ;  /* 0x00001400011d7983 */ /* 0x000ee80000300800 */
[----:B------:R0:W-:Y:S01]  /*9a4d0*/  @P5 STG.E.U16 [R2.64], R23 ;  /* 0x0000001702005986 */ /* 0x0001e2000c101506 */
[----:B------:R-:W-:Y:S02]  /*9a4e0*/  @P1 STG.E.U16 [R20.64], R0 ;  /* 0x0000000014001986 */ /* 0x000fe4000c101506 */
[----:B0-----:R-:W-:-:S05]  /*9a4f0*/  IMAD.WIDE R2, R16, 0x2, R4 ;  /* 0x0000000210027825 */ /* 0x001fca00078e0204 */
[----:B------:R0:W-:Y:S04]  /*9a500*/  @P2 STG.E.U16 [R2.64], R12 ;  /* 0x0000000c02002986 */ /* 0x0001e8000c101506 */
[----:B0-----:R-:W3:Y:S01]  /*9a510*/  LDL R3, [R1+0x1720] ;  /* 0x0017200001037983 */ /* 0x001ee20000100800 */
[----:B------:R-:W-:-:S05]  /*9a520*/  IADD3 R0, R16, c[0x0][0x198], RZ ;  /* 0x0000660010007a10 */ /* 0x000fca0007ffe0ff */
[----:B------:R-:W-:Y:S01]  /*9a530*/  IMAD.WIDE R20, R0, 0x2, R6 ;  /* 0x0000000200147825 */ /* 0x000fe200078e0206 */
[----:B------:R-:W-:-:S04]  /*9a540*/  IADD3 R16, R28, 0x1b9, RZ ;  /* 0x000001b91c107810 */ /* 0x000fc80007ffe0ff */
[----:B------:R-:W-:Y:S02]  /*9a550*/  ISETP.GE.AND P2, PT, R16, c[0x0][0x17c], PT ;  /* 0x00005f0010007a0c */ /* 0x000fe40003f46270 */
[----:B--2---:R-:W-:Y:S02]  /*9a560*/  PRMT R16, R24, 0x7632, R16 ;  /* 0x0000763218107816 */ /* 0x004fe40000000010 */
[----:B----4-:R-:W-:Y:S01]  /*9a570*/  ISETP.LT.AND P5, PT, R8, c[0x0][0x178], !P6 ;  /* 0x00005e0008007a0c */ /* 0x010fe200077a1270 */
[----:B------:R-:W-:Y:S01]  /*9a580*/  ISETP.LT.AND P6, PT, R22, c[0x0][0x178], !P6 ;  /* 0x00005e0016007a0c */ /* 0x000fe200077c1270 */
[----:B------:R-:W-:Y:S01]  /*9a590*/  IADD3 R8, R28, 0x1b8, RZ ;  /* 0x000001b81c087810 */ /* 0x000fe20007ffe0ff */
[----:B------:R-:W-:-:S03]  /*9a5a0*/  IMAD.WIDE R22, R0, 0x2, R4 ;  /* 0x0000000200167825 */ /* 0x000fc600078e0204 */
[----:B------:R-:W-:Y:S02]  /*9a5b0*/  ISETP.GE.AND P1, PT, R8, c[0x0][0x17c], PT ;  /* 0x00005f0008007a0c */ /* 0x000fe40003f26270 */
[----:B------:R-:W2:Y:S05]  /*9a5c0*/  LDL R8, [R1+0x1724] ;  /* 0x0017240001087983 */ /* 0x000eaa0000100800 */
[----:B------:R0:W-:Y:S01]  /*9a5d0*/  @P5 STG.E.U16 [R20.64], R24 ;  /* 0x0000001814005986 */ /* 0x0001e2000c101506 */
[----:B---3--:R-:W-:Y:S01]  /*9a5e0*/  @P6 STG.E.U16 [R22.64], R25 ;  /* 0x0000001916006986 */ /* 0x008fe2000c101506 */
[----:B0-----:R-:W-:Y:S02]  /*9a5f0*/  IADD3 R20, R0, c[0x0][0x198], RZ ;  /* 0x0000660000147a10 */ /* 0x001fe40007ffe0ff */
[----:B------:R-:W-:-:S02]  /*9a600*/  ISETP.LT.AND P5, PT, R3, c[0x0][0x178], !P3 ;  /* 0x00005e0003007a0c */ /* 0x000fc40005fa1270 */
[----:B------:R-:W-:Y:S01]  /*9a610*/  ISETP.LT.AND P6, PT, R3, c[0x0][0x178], !P0 ;  /* 0x00005e0003007a0c */ /* 0x000fe200047c1270 */
[----:B------:R-:W-:-:S10]  /*9a620*/  IMAD.WIDE R2, R20, 0x2, R6 ;  /* 0x0000000214027825 */ /* 0x000fd400078e0206 */
[----:B------:R0:W-:Y:S04]  /*9a630*/  @P5 STG.E.U16 [R2.64], R16 ;  /* 0x0000001002005986 */ /* 0x0001e8000c101506 */
[----:B0-----:R-:W3:Y:S01]  /*9a640*/  LDL.LU R3, [R1+0x6a4] ;  /* 0x0006a40001037983 */ /* 0x001ee20000300800 */
[C---:B------:R-:W-:Y:S02]  /*9a650*/  IADD3 R0, R20.reuse, c[0x0][0x198], RZ ;  /* 0x0000660014007a10 */ /* 0x040fe40007ffe0ff */
[----:B------:R-:W-:Y:S01]  /*9a660*/  PRMT R12, R25, 0x7632, R12 ;  /* 0x00007632190c7816 */ /* 0x000fe2000000000c */
[----:B------:R-:W-:-:S04]  /*9a670*/  IMAD.WIDE R20, R20, 0x2, R4 ;  /* 0x0000000214147825 */ /* 0x000fc800078e0204 */
[----:B------:R-:W-:-:S04]  /*9a680*/  IMAD.WIDE R22, R0, 0x2, R6 ;  /* 0x0000000200167825 */ /* 0x000fc800078e0206 */
[----:B------:R-:W-:Y:S01]  /*9a690*/  IMAD.WIDE R24, R0, 0x2, R4 ;  /* 0x0000000200187825 */ /* 0x000fe200078e0204 */
[C---:B--2---:R-:W-:Y:S02]  /*9a6a0*/  ISETP.LT.AND P3, PT, R8.reuse, c[0x0][0x178], !P3 ;  /* 0x00005e0008007a0c */ /* 0x044fe40005f61270 */
[----:B------:R-:W-:-:S11]  /*9a6b0*/  ISETP.LT.AND P0, PT, R8, c[0x0][0x178], !P0 ;  /* 0x00005e0008007a0c */ /* 0x000fd60004701270 */
[----:B------:R-:W-:Y:S04]  /*9a6c0*/  @P3 STG.E.U16 [R20.64], R12 ;  /* 0x0000000c14003986 */ /* 0x000fe8000c101506 */
[----:B---3--:R-:W-:Y:S01]  /*9a6d0*/  @P6 STG.E.U16 [R22.64], R3 ;  /* 0x0000000316006986 */ /* 0x008fe2000c101506 */
[----:B------:R0:W-:Y:S03]  /*9a6e0*/  @P0 STG.E.U16 [R24.64], R29 ;  /* 0x0000001d18000986 */ /* 0x0001e6000c101506 */
[----:B0-----:R-:W2:Y:S01]  /*9a6f0*/  LDL R24, [R1+0x1720] ;  /* 0x0017200001187983 */ /* 0x001ea20000100800 */
[----:B------:R-:W3:Y:S01]  /*9a700*/  LDL.LU R25, [R1+0x1724] ;  /* 0x0017240001197983 */ /* 0x000ee20000300800 */
[----:B------:R-:W-:-:S02]  /*9a710*/  IADD3 R8, R28, 0x1ba, RZ ;  /* 0x000001ba1c087810 */ /* 0x000fc40007ffe0ff */
[----:B------:R-:W-:Y:S02]  /*9a720*/  IADD3 R20, R0, c[0x0][0x198], RZ ;  /* 0x0000660000147a10 */ /* 0x000fe40007ffe0ff */
[----:B------:R-:W-:Y:S01]  /*9a730*/  ISETP.GE.AND P5, PT, R8, c[0x0][0x17c], PT ;  /* 0x00005f0008007a0c */ /* 0x000fe20003fa6270 */
[----:B------:R-:W-:Y:S02]  /*9a740*/  PRMT R8, R3, 0x7632, R8 ;  /* 0x0000763203087816 */ /* 0x000fe40000000008 */
[----:B------:R-:W-:Y:S01]  /*9a750*/  IMAD.WIDE R2, R20, 0x2, R6 ;  /* 0x0000000214027825 */ /* 0x000fe200078e0206 */
[----:B------:R-:W-:Y:S02]  /*9a760*/  IADD3 R16, R28, 0x1bc, RZ ;  /* 0x000001bc1c107810 */ /* 0x000fe40007ffe0ff */
[----:B------:R-:W-:Y:S02]  /*9a770*/  PRMT R12, R29, 0x7632, R12 ;  /* 0x000076321d0c7816 */ /* 0x000fe4000000000c */
[----:B------:R-:W4:Y:S01]  /*9a780*/  LDL.LU R29, [R1+0x6c4] ;  /* 0x0006c400011d7983 */ /* 0x000f220000300800 */
[----:B--2---:R-:W-:-:S13]  /*9a790*/  ISETP.LT.AND P0, PT, R24, c[0x0][0x178], !P4 ;  /* 0x00005e0018007a0c */ /* 0x004fda0006701270 */
[----:B------:R0:W-:Y:S01]  /*9a7a0*/  @P0 STG.E.U16 [R2.64], R8 ;  /* 0x0000000802000986 */ /* 0x0001e2000c101506 */
[----:B------:R-:W-:Y:S02]  /*9a7b0*/  ISETP.GE.AND P0, PT, R16, c[0x0][0x17c], PT ;  /* 0x00005f0010007a0c */ /* 0x000fe40003f06270 */
[----:B------:R-:W2:Y:S01]  /*9a7c0*/  LDL.LU R16, [R1+0x6d4] ;  /* 0x0006d40001107983 */ /* 0x000ea20000300800 */
[C---:B---3--:R-:W-:Y:S02]  /*9a7d0*/  ISETP.LT.AND P4, PT, R25.reuse, c[0x0][0x178], !P4 ;  /* 0x00005e0019007a0c */ /* 0x048fe40006781270 */
[----:B------:R-:W-:Y:S01]  /*9a7e0*/  ISETP.LT.AND P3, PT, R24, c[0x0][0x178], !P1 ;  /* 0x00005e0018007a0c */ /* 0x000fe20004f61270 */
[----:B------:R-:W-:Y:S01]  /*9a7f0*/  ISETP.LT.AND P1, PT, R25, c[0x0][0x178], !P1 ;  /* 0x00005e0019007a0c */ /* 0x000fe20004f21270 */
[----:B------:R-:W-:Y:S02]  /*9a800*/  IADD3 R22, R28, 0x1bb, RZ ;  /* 0x000001bb1c167810 */ /* 0x000fe40007ffe0ff */
[C---:B------:R-:W-:Y:S01]  /*9a810*/  IADD3 R0, R20.reuse, c[0x0][0x198], RZ ;  /* 0x0000660014007a10 */ /* 0x040fe20007ffe0ff */
[----:B------:R-:W-:Y:S01]  /*9a820*/  IMAD.WIDE R20, R20, 0x2, R4 ;  /* 0x0000000214147825 */ /* 0x000fe200078e0204 */
[----:B------:R-:W-:-:S03]  /*9a830*/  ISETP.GE.AND P6, PT, R22, c[0x0][0x17c], PT ;  /* 0x00005f0016007a0c */ /* 0x000fc60003fc6270 */
[----:B------:R-:W-:-:S04]  /*9a840*/  IMAD.WIDE R22, R0, 0x2, R6 ;  /* 0x0000000200167825 */ /* 0x000fc800078e0206 */
[----:B0-----:R-:W-:Y:S01]  /*9a850*/  IMAD.WIDE R2, R0, 0x2, R4 ;  /* 0x0000000200027825 */ /* 0x001fe200078e0204 */
[----:B------:R0:W-:Y:S02]  /*9a860*/  @P4 STG.E.U16 [R20.64], R12 ;  /* 0x0000000c14004986 */ /* 0x0001e4000c101506 */
[----:B0-----:R-:W-:Y:S02]  /*9a870*/  PRMT R12, R26, 0x7632, R12 ;  /* 0x000076321a0c7816 */ /* 0x001fe4000000000c */
[----:B------:R-:W-:Y:S01]  /*9a880*/  ISETP.LT.AND P4, PT, R24, c[0x0][0x178], !P2 ;  /* 0x00005e0018007a0c */ /* 0x000fe20005781270 */
[----:B------:R-:W-:Y:S01]  /*9a890*/  ISETP.LT.AND P2, PT, R25, c[0x0][0x178], !P2 ;  /* 0x00005e0019007a0c */ /* 0x000fe20005741270 */
[----:B--2---:R-:W-:Y:S01]  /*9a8a0*/  @P3 STG.E.U16 [R22.64], R16 ;  /* 0x0000001016003986 */ /* 0x004fe2000c101506 */
[----:B------:R0:W-:Y:S03]  /*9a8b0*/  @P1 STG.E.U16 [R2.64], R26 ;  /* 0x0000001a02001986 */ /* 0x0001e6000c101506 */
[----:B0-----:R-:W2:Y:S01]  /*9a8c0*/  LDL.LU R26, [R1+0x237c] ;  /* 0x00237c00011a7983 */ /* 0x001ea20000300800 */
[----:B------:R-:W3:Y:S01]  /*9a8d0*/  LDL.LU R23, [R1+0x6b4] ;  /* 0x0006b40001177983 */ /* 0x000ee20000300800 */
[----:B------:R-:W-:-:S02]  /*9a8e0*/  IADD3 R8, R28, 0x1bd, RZ ;  /* 0x000001bd1c087810 */ /* 0x000fc40007ffe0ff */
[----:B------:R-:W-:Y:S02]  /*9a8f0*/  IADD3 R0, R0, c[0x0][0x198], RZ ;  /* 0x0000660000007a10 */ /* 0x000fe40007ffe0ff */
[----:B------:R-:W-:Y:S01]  /*9a900*/  ISETP.LT.AND P1, PT, R24, c[0x0][0x178], !P5 ;  /* 0x00005e0018007a0c */ /* 0x000fe20006f21270 */
[----:B------:R-:W-:Y:S01]  /*9a910*/  ISETP.LT.AND P5, PT, R25, c[0x0][0x178], !P5 ;  /* 0x00005e0019007a0c */ /* 0x000fe20006fa1270 */
[----:B------:R-:W-:Y:S01]  /*9a920*/  ISETP.GE.AND P3, PT, R8, c[0x0][0x17c], PT ;  /* 0x00005f0008007a0c */ /* 0x000fe20003f66270 */
[----:B------:R-:W-:Y:S02]  /*9a930*/  PRMT R8, R16, 0x7632, R8 ;  /* 0x0000763210087816 */ /* 0x000fe40000000008 */
[----:B------:R-:W-:-:S04]  /*9a940*/  IMAD.WIDE R2, R0, 0x2, R6 ;  /* 0x0000000200027825 */ /* 0x000fc800078e0206 */
[C---:B------:R-:W-:Y:S01]  /*9a950*/  IMAD.WIDE R20, R0.reuse, 0x2, R4 ;  /* 0x0000000200147825 */ /* 0x040fe200078e0204 */
[----:B------:R-:W-:Y:S02]  /*9a960*/  IADD3 R0, R0, c[0x0][0x198], RZ ;  /* 0x0000660000007a10 */ /* 0x000fe40007ffe0ff */
[----:B------:R-:W-:Y:S01]  /*9a970*/  IADD3 R16, R28, 0x1be, RZ ;  /* 0x000001be1c107810 */ /* 0x000fe20007ffe0ff */
[----:B------:R0:W-:Y:S01]  /*9a980*/  @P4 STG.E.U16 [R2.64], R8 ;  /* 0x0000000802004986 */ /* 0x0001e2000c101506 */
[----:B------:R1:W-:Y:S01]  /*9a990*/  @P2 STG.E.U16 [R20.64], R12 ;  /* 0x0000000c14002986 */ /* 0x0003e2000c101506 */
[----:B------:R-:W-:Y:S02]  /*9a9a0*/  ISETP.LT.AND P2, PT, R24, c[0x0][0x178], !P6 ;  /* 0x00005e0018007a0c */ /* 0x000fe40007741270 */
[----:B------:R-:W-:Y:S01]  /*9a9b0*/  ISETP.GE.AND P4, PT, R16, c[0x0][0x17c], PT ;  /* 0x00005f0010007a0c */ /* 0x000fe20003f86270 */
[----:B------:R-:W-:Y:S01]  /*9a9c0*/  ISETP.LT.AND P6, PT, R25, c[0x0][0x178], !P6 ;  /* 0x00005e0019007a0c */ /* 0x000fe200077c1270 */
[----:B----4-:R-:W-:Y:S01]  /*9a9d0*/  PRMT R16, R29, 0x7632, R16 ;  /* 0x000076321d107816 */ /* 0x010fe20000000010 */
[----:B0-----:R-:W-:-:S04]  /*9a9e0*/  IMAD.WIDE R2, R0, 0x2, R6 ;  /* 0x0000000200027825 */ /* 0x001fc800078e0206 */
[----:B-1----:R-:W-:Y:S01]  /*9a9f0*/  IMAD.WIDE R20, R0, 0x2, R4 ;  /* 0x0000000200147825 */ /* 0x002fe200078e0204 */
[----:B------:R-:W-:Y:S02]  /*9aa00*/  IADD3 R8, R28, 0x1bf, RZ ;  /* 0x000001bf1c087810 */ /* 0x000fe40007ffe0ff */
[----:B------:R-:W-:Y:S01]  /*9aa10*/  IADD3 R0, R0, c[0x0][0x198], RZ ;  /* 0x0000660000007a10 */ /* 0x000fe20007ffe0ff */
[----:B------:R0:W-:Y:S01]  /*9aa20*/  @P1 STG.E.U16 [R2.64], R29 ;  /* 0x0000001d02001986 */ /* 0x0001e2000c101506 */
[----:B------:R1:W-:Y:S01]  /*9aa30*/  @P5 STG.E.U16 [R20.64], R9 ;  /* 0x0000000914005986 */ /* 0x0003e2000c101506 */
[----:B------:R-:W-:Y:S02]  /*9aa40*/  ISETP.LT.AND P5, PT, R24, c[0x0][0x178], !P0 ;  /* 0x00005e0018007a0c */ /* 0x000fe400047a1270 */
[----:B------:R-:W-:Y:S02]  /*9aa50*/  ISETP.GE.AND P1, PT, R8, c[0x0][0x17c], PT ;  /* 0x00005f0008007a0c */ /* 0x000fe40003f26270 */
[----:B------:R-:W-:Y:S01]  /*9aa60*/  PRMT R12, R9, 0x7632, R12 ;  /* 0x00007632090c7816 */ /* 0x000fe2000000000c */
[----:B0-----:R-:W4:Y:S01]  /*9aa70*/  LDL.LU R29, [R1+0x674] ;  /* 0x00067400011d7983 */ /* 0x001f220000300800 */
[----:B------:R-:W-:-:S04]  /*9aa80*/  IMAD.WIDE R2, R0, 0x2, R6 ;  /* 0x0000000200027825 */ /* 0x000fc800078e0206 */
[C---:B-1----:R-:W-:Y:S01]  /*9aa90*/  IMAD.WIDE R8, R0.reuse, 0x2, R4 ;  /* 0x0000000200087825 */ /* 0x042fe200078e0204 */
[----:B------:R-:W-:Y:S01]  /*9aaa0*/  IADD3 R0, R0, c[0x0][0x198], RZ ;  /* 0x0000660000007a10 */ /* 0x000fe20007ffe0ff */
[----:B------:R0:W-:Y:S03]  /*9aab0*/  @P2 STG.E.U16 [R2.64], R16 ;  /* 0x0000001002002986 */ /* 0x0001e6000c101506 */
[----:B------:R1:W-:Y:S02]  /*9aac0*/  @P6 STG.E.U16 [R8.64], R12 ;  /* 0x0000000c08006986 */ /* 0x0003e4000c101506 */
[C---:B0-----:R-:W-:Y:S01]  /*9aad0*/  IMAD.WIDE R2, R0.reuse, 0x2, R6 ;  /* 0x0000000200027825 */ /* 0x041fe200078e0206 */
[----:B-1----:R-:W-:-:S04]  /*9aae0*/  IADD3 R12, R0, c[0x0][0x198], RZ ;  /* 0x00006600000c7a10 */ /* 0x002fc80007ffe0ff */
[----:B---3--:R0:W-:Y:S02]  /*9aaf0*/  @P5 STG.E.U16 [R2.64], R23 ;  /* 0x0000001702005986 */ /* 0x0081e4000c101506 */
[----:B0-----:R-:W-:Y:S01]  /*9ab00*/  IMAD.WIDE R2, R0, 0x2, R4 ;  /* 0x0000000200027825 */ /* 0x001fe200078e0204 */
[----:B------:R-:W-:Y:S02]  /*9ab10*/  PRMT R0, R23, 0x7632, R0 ;  /* 0x0000763217007816 */ /* 0x000fe40000000000 */
[----:B------:R-:W3:Y:S01]  /*9ab20*/  LDL.LU R23, [R1+0x5e8] ;  /* 0x0005e80001177983 */ /* 0x000ee20000300800 */
[C---:B------:R-:W-:Y:S02]  /*9ab30*/  ISETP.LT.AND P0, PT, R25.reuse, c[0x0][0x178], !P0 ;  /* 0x00005e0019007a0c */ /* 0x040fe40004701270 */
[----:B------:R-:W-:Y:S02]  /*9ab40*/  ISETP.LT.AND P6, PT, R24, c[0x0][0x178], !P3 ;  /* 0x00005e0018007a0c */ /* 0x000fe40005fc1270 */
[----:B------:R-:W-:Y:S01]  /*9ab50*/  IADD3 R8, R28, 0x1c1, RZ ;  /* 0x000001c11c087810 */ /* 0x000fe20007ffe0ff */
[----:B------:R-:W-:-:S03]  /*9ab60*/  ISETP.LT.AND P3, PT, R25, c[0x0][0x178], !P3 ;  /* 0x00005e0019007a0c */ /* 0x000fc60005f61270 */
[----:B------:R-:W-:Y:S01]  /*9ab70*/  ISETP.GE.AND P5, PT, R8, c[0x0][0x17c], PT ;  /* 0x00005f0008007a0c */ /* 0x000fe20003fa6270 */
[----:B------:R-:W-:Y:S01]  /*9ab80*/  IMAD.WIDE R8, R12, 0x2, R6 ;  /* 0x000000020c087825 */ /* 0x000fe200078e0206 */
[----:B------:R-:W-:-:S03]  /*9ab90*/  IADD3 R16, R28, 0x1c0, RZ ;  /* 0x000001c01c107810 */ /* 0x000fc60007ffe0ff */
[----:B------:R-:W-:Y:S01]  /*9aba0*/  @P0 STG.E.U16 [R2.64], R13 ;  /* 0x0000000d02000986 */ /* 0x000fe2000c101506 */
[----:B------:R-:W-:Y:S01]  /*9abb0*/  ISETP.LT.AND P0, PT, R24, c[0x0][0x178], !P4 ;  /* 0x00005e0018007a0c */ /* 0x000fe20006701270 */
[----:B------:R-:W-:Y:S02]  /*9abc0*/  ISETP.LT.AND P4, PT, R25, c[0x0][0x178], !P4 ;  /* 0x00005e0019007a0c */ /* 0x000fe40006781270 */
[----:B------:R0:W-:Y:S01]  /*9abd0*/  @P6 STG.E.U16 [R8.64], R0 ;  /* 0x0000000008006986 */ /* 0x0001e2000c101506 */
[----:B------:R-:W-:Y:S01]  /*9abe0*/  ISETP.GE.AND P2, PT, R16, c[0x0][0x17c], PT ;  /* 0x00005f0010007a0c */ /* 0x000fe20003f46270 */
[----:B------:R-:W-:Y:S01]  /*9abf0*/  PRMT R16, R13, 0x7632, R16 ;  /* 0x000076320d107816 */ /* 0x000fe20000000010 */
[C---:B0-----:R-:W-:Y:S01]  /*9ac00*/  IADD3 R0, R12.reuse, c[0x0][0x198], RZ ;  /* 0x000066000c007a10 */ /* 0x041fe20007ffe0ff */
[----:B------:R-:W-:-:S04]  /*9ac10*/  IMAD.WIDE R2, R12, 0x2, R4 ;  /* 0x000000020c027825 */ /* 0x000fc800078e0204 */
[----:B------:R-:W-:-:S04]  /*9ac20*/  IMAD.WIDE R8, R0, 0x2, R6 ;  /* 0x0000000200087825 */ /* 0x000fc800078e0206 */
[----:B------:R-:W-:Y:S01]  /*9ac30*/  IMAD.WIDE R12, R0, 0x2, R4 ;  /* 0x00000002000c7825 */ /* 0x000fe200078e0204 */
[----:B------:R-:W-:Y:S03]  /*9ac40*/  @P3 STG.E.U16 [R2.64], R16 ;  /* 0x0000001002003986 */ /* 0x000fe6000c101506 */
[----:B----4-:R0:W-:Y:S01]  /*9ac50*/  @P0 STG.E.U16 [R8.64], R29 ;  /* 0x0000001d08000986 */ /* 0x0101e2000c101506 */
[C---:B------:R-:W-:Y:S01]  /*9ac60*/  ISETP.LT.AND P0, PT, R24.reuse, c[0x0][0x178], !P1 ;  /* 0x00005e0018007a0c */ /* 0x040fe20004f01270 */
[C---:B------:R-:W-:Y:S01]  /*9ac70*/  ISETP.LT.AND P1, PT, R25.reuse, c[0x0][0x178], !P1 ;  /* 0x00005e0019007a0c */ /* 0x040fe20004f21270 */
[----:B------:R1:W-:Y:S01]  /*9ac80*/  @P4 STG.E.U16 [R12.64], R17 ;  /* 0x000000110c004986 */ /* 0x0003e2000c101506 */
[----:B------:R-:W-:Y:S02]  /*9ac90*/  ISETP.LT.AND P4, PT, R24, c[0x0][0x178], !P2 ;  /* 0x00005e0018007a0c */ /* 0x000fe40005781270 */
[C---:B------:R-:W-:Y:S01]  /*9aca0*/  IADD3 R20, R28.reuse, 0x1c2, RZ ;  /* 0x000001c21c147810 */ /* 0x040fe20007ffe0ff */
[----:B------:R-:W-:Y:S01]  /*9acb0*/  ISETP.LT.AND P2, PT, R25, c[0x0][0x178], !P2 ;  /* 0x00005e0019007a0c */ /* 0x000fe20005741270 */
[----:B------:R-:W-:-:S02]  /*9acc0*/  IADD3 R21, R28, 0x1c3, RZ ;  /* 0x000001c31c157810 */ /* 0x000fc40007ffe0ff */
[----:B0-----:R-:W-:Y:S02]  /*9acd0*/  IADD3 R8, R0, c[0x0][0x198], RZ ;  /* 0x0000660000087a10 */ /* 0x001fe40007ffe0ff */
[----:B------:R-:W-:Y:S02]  /*9ace0*/  ISETP.GE.AND P6, PT, R20, c[0x0][0x17c], PT ;  /* 0x00005f0014007a0c */ /* 0x000fe40003fc6270 */
[C---:B------:R-:W-:Y:S02]  /*9acf0*/  IADD3 R0, R8.reuse, c[0x0][0x198], RZ ;  /* 0x0000660008007a10 */ /* 0x040fe40007ffe0ff */
[----:B------:R-:W-:Y:S01]  /*9ad00*/  ISETP.GE.AND P3, PT, R21, c[0x0][0x17c], PT ;  /* 0x00005f0015007a0c */ /* 0x000fe20003f66270 */
[----:B------:R-:W-:Y:S02]  /*9ad10*/  PRMT R20, R29, 0x7632, R20 ;  /* 0x000076321d147816 */ /* 0x000fe40000000014 */
[----:B------:R-:W-:Y:S01]  /*9ad20*/  IMAD.WIDE R2, R8, 0x2, R6 ;  /* 0x0000000208027825 */ /* 0x000fe200078e0206 */
[----:B------:R-:W-:-:S03]  /*9ad30*/  PRMT R21, R17, 0x7632, R21 ;  /* 0x0000763211157816 */ /* 0x000fc60000000015 */
[----:B------:R-:W-:-:S04]  /*9ad40*/  IMAD.WIDE R8, R8, 0x2, R4 ;  /* 0x0000000208087825 */ /* 0x000fc800078e0204 */
[----:B-1----:R-:W-:Y:S01]  /*9ad50*/  IMAD.WIDE R12, R0, 0x2, R6 ;  /* 0x00000002000c7825 */ /* 0x002fe200078e0206 */
[----:B------:R-:W-:-:S03]  /*9ad60*/  IADD3 R22, R28, 0x1c4, RZ ;  /* 0x000001c41c167810 */ /* 0x000fc60007ffe0ff */
[----:B------:R-:W-:Y:S01]  /*9ad70*/  IMAD.WIDE R16, R0, 0x2, R4 ;  /* 0x0000000200107825 */ /* 0x000fe200078e0204 */
[----:B------:R-:W-:Y:S03]  /*9ad80*/  @P0 STG.E.U16 [R2.64], R20 ;  /* 0x0000001402000986 */ /* 0x000fe6000c101506 */
[----:B------:R-:W-:Y:S01]  /*9ad90*/  @P1 STG.E.U16 [R8.64], R21 ;  /* 0x0000001508001986 */ /* 0x000fe2000c101506 */
[----:B------:R-:W4:Y:S01]  /*9ada0*/  LDL.LU R29, [R1+0x38] ;  /* 0x00003800011d7983 */ /* 0x000f220000300800 */
[----:B------:R-:W-:Y:S02]  /*9adb0*/  ISETP.GE.AND P0, PT, R22, c[0x0][0x17c], PT ;  /* 0x00005f0016007a0c */ /* 0x000fe40003f06270 */
[----:B------:R-:W4:Y:S01]  /*9adc0*/  LDL.LU R22, [R1+0x5f8] ;  /* 0x0005f80001167983 */ /* 0x000f220000300800 */
[----:B------:R-:W-:Y:S01]  /*9add0*/  ISETP.LT.AND P1, PT, R24, c[0x0][0x178], !P5 ;  /* 0x00005e0018007a0c */ /* 0x000fe20006f21270 */
[----:B---3--:R-:W-:Y:S01]  /*9ade0*/  @P4 STG.E.U16 [R12.64], R23 ;  /* 0x000000170c004986 */ /* 0x008fe2000c101506 */
[----:B--2---:R0:W-:Y:S02]  /*9adf0*/  @P2 STG.E.U16 [R16.64], R26 ;  /* 0x0000001a10002986 */ /* 0x0041e4000c101506 */
[----:B0-----:R-:W-:-:S02]  /*9ae00*/  PRMT R17, R23, 0x7632, R17 ;  /* 0x0000763217117816 */ /* 0x001fc40000000011 */
[----:B------:R-:W-:Y:S01]  /*9ae10*/  PRMT R16, R26, 0x7632, R16 ;  /* 0x000076321a107816 */ /* 0x000fe20000000010 */
[----:B------:R-:W2:Y:S01]  /*9ae20*/  LDL.LU R23, [R1+0x608] ;  /* 0x0006080001177983 */ /* 0x000ea20000300800 */
[----:B------:R-:W3:Y:S02]  /*9ae30*/  LDL.LU R24, [R1+0x58] ;  /* 0x0000580001187983 */ /* 0x000ee40000300800 */
[----:B------:R-:W2:Y:S01]  /*9ae40*/  LDL.LU R26, [R1+0x1720] ;  /* 0x00172000011a7983 */ /* 0x000ea20000300800 */
[----:B------:R-:W-:Y:S02]  /*9ae50*/  IADD3 R8, R0, c[0x0][0x198], RZ ;  /* 0x0000660000087a10 */ /* 0x000fe40007ffe0ff */
[----:B------:R-:W-:Y:S02]  /*9ae60*/  ISETP.LT.AND P5, PT, R25, c[0x0][0x178], !P5 ;  /* 0x00005e0019007a0c */ /* 0x000fe40006fa1270 */
[----:B------:R-:W-:Y:S02]  /*9ae70*/  IADD3 R12, R28, 0x1c5, RZ ;  /* 0x000001c51c0c7810 */ /* 0x000fe40007ffe0ff */
[C---:B------:R-:W-:Y:S01]  /*9ae80*/  IADD3 R20, R8.reuse, c[0x0][0x198], RZ ;  /* 0x0000660008147a10 */ /* 0x040fe20007ffe0ff */
[----:B------:R-:W-:-:S04]  /*9ae90*/  IMAD.WIDE R2, R8, 0x2, R6 ;  /* 0x0000000208027825 */ /* 0x000fc800078e0206 */
[----:B------:R-:W-:Y:S01]  /*9aea0*/  IMAD.WIDE R8, R8, 0x2, R4 ;  /* 0x0000000208087825 */ /* 0x000fe200078e0204 */
[----:B------:R-:W-:-:S03]  /*9aeb0*/  ISETP.GE.AND P4, PT, R12, c[0x0][0x17c], PT ;  /* 0x00005f000c007a0c */ /* 0x000fc60003f86270 */
[C---:B------:R-:W-:Y:S01]  /*9aec0*/  IMAD.WIDE R12, R20.reuse, 0x2, R6 ;  /* 0x00000002140c7825 */ /* 0x040fe200078e0206 */
[----:B------:R0:W-:Y:S04]  /*9aed0*/  @P1 STG.E.U16 [R2.64], R17 ;  /* 0x0000001102001986 */ /* 0x0001e8000c101506 */
[----:B------:R-:W-:Y:S01]  /*9aee0*/  @P5 STG.E.U16 [R8.64], R16 ;  /* 0x0000001008005986 */ /* 0x000fe2000c101506 */
[----:B0-----:R-:W-:Y:S01]  /*9aef0*/  IMAD.WIDE R2, R20, 0x2, R4 ;  /* 0x0000000214027825 */ /* 0x001fe200078e0204 */
[----:B------:R-:W-:-:S04]  /*9af00*/  IADD3 R0, R28, 0x1c6, RZ ;  /* 0x000001c61c007810 */ /* 0x000fc80007ffe0ff */
[----:B------:R-:W-:Y:S01]  /*9af10*/  ISETP.GE.AND P1, PT, R0, c[0x0][0x17c], PT ;  /* 0x00005f0000007a0c */ /* 0x000fe20003f26270 */
[----:B------:R-:W-:Y:S01]  /*9af20*/  IADD3 R0, R28, 0x1c7, RZ ;  /* 0x000001c71c007810 */ /* 0x000fe20007ffe0ff */
[----:B--2---:R-:W-:Y:S01]  /*9af30*/  ISETP.LT.AND P2, PT, R26, c[0x0][0x178], !P6 ;  /* 0x00005e001a007a0c */ /* 0x004fe20007741270 */
[----:B------:R-:W-:-:S12]  /*9af40*/  ISETP.LT.AND P6, PT, R25, c[0x0][0x178], !P6 ;  /* 0x00005e0019007a0c */ /* 0x000fd800077c1270 */
[----:B----4-:R0:W-:Y:S01]  /*9af50*/  @P2 STG.E.U16 [R12.64], R22 ;  /* 0x000000160c002986 */ /* 0x0101e2000c101506 */
[----:B------:R1:W-:Y:S01]  /*9af60*/  @P6 STG.E.U16 [R2.64], R29 ;  /* 0x0000001d02006986 */ /* 0x0003e2000c101506 */
[----:B0-----:R-:W-:Y:S02]  /*9af70*/  PRMT R13, R29, 0x7632, R13 ;  /* 0x000076321d0d7816 */ /* 0x001fe4000000000d */
[----:B-1----:R-:W2:Y:S01]  /*9af80*/  LDL.LU R29, [R1+0x618] ;  /* 0x00061800011d7983 */ /* 0x002ea20000300800 */
[----:B------:R-:W4:Y:S01]  /*9af90*/  LDL.LU R17, [R1+0xb8] ;  /* 0x0000b80001117983 */ /* 0x000f220000300800 */
[----:B------:R-:W-:Y:S01]  /*9afa0*/  ISETP.LT.AND P5, PT, R26, c[0x0][0x178], !P3 ;  /* 0x00005e001a007a0c */ /* 0x000fe20005fa1270 */
[----:B------:R-:W-:Y:S01]  /*9afb0*/  ISETP.LT.AND P3, PT, R25, c[0x0][0x178], !P3 ;  /* 0x00005e0019007a0c */ /* 0x000fe20005f61270 */
[----:B------:R-:W-:Y:S01]  /*9afc0*/  ISETP.GE.AND P2, PT, R0, c[0x0][0x17c], PT ;  /* 0x00005f0000007a0c */ /* 0x000fe20003f46270 */
[----:B------:R-:W-:Y:S01]  /*9afd0*/  IADD3 R0, R20, c[0x0][0x198], RZ ;  /* 0x0000660014007a10 */ /* 0x000fe20007ffe0ff */
[----:B------:R-:W-:-:S02]  /*9afe0*/  ISETP.LT.AND P6, PT, R26, c[0x0][0x178], !P0 ;  /* 0x00005e001a007a0c */ /* 0x000fc400047c1270 */
[----:B------:R-:W-:Y:S01]  /*9aff0*/  PRMT R12, R22, 0x7632, R12 ;  /* 0x00007632160c7816 */ /* 0x000fe2000000000c */
[----:B------:R-:W-:Y:S01]  /*9b000*/  ISETP.LT.AND P0, PT, R25, c[0x0][0x178], !P0 ;  /* 0x00005e0019007a0c */ /* 0x000fe20004701270 */
[----:B------:R-:W4:Y:S01]  /*9b010*/  LDL.LU R22, [R1+0x628] ;  /* 0x0006280001167983 */ /* 0x000f220000300800 */
[----:B------:R-:W-:-:S04]  /*9b020*/  IMAD.WIDE R8, R0, 0x2, R6 ;  /* 0x0000000200087825 */ /* 0x000fc800078e0206 */
[C---:B------:R-:W-:Y:S01]  /*9b030*/  IMAD.WIDE R2, R0.reuse, 0x2, R4 ;  /* 0x0000000200027825 */ /* 0x040fe200078e0204 */
[----:B------:R-:W-:Y:S01]  /*9b040*/  IADD3 R0, R0, c[0x0][0x198], RZ ;  /* 0x0000660000007a10 */ /* 0x000fe20007ffe0ff */
[----:B------:R-:W-:Y:S03]  /*9b050*/  @P5 STG.E.U16 [R8.64], R12 ;  /* 0x0000000c08005986 */ /* 0x000fe6000c101506 */
[----:B------:R0:W-:Y:S01]  /*9b060*/  @P3 STG.E.U16 [R2.64], R13 ;  /* 0x0000000d02003986 */ /* 0x0001e2000c101506 */
[----:B------:R-:W-:Y:S01]  /*9b070*/  ISETP.LT.AND P3, PT, R26, c[0x0][0x178], !P4 ;  /* 0x00005e001a007a0c */ /* 0x000fe20006761270 */
[----:B0-----:R-:W-:Y:S01]  /*9b080*/  IMAD.WIDE R2, R0, 0x2, R6 ;  /* 0x0000000200027825 */ /* 0x001fe200078e0206 */
[----:B------:R-:W-:-:S03]  /*9b090*/  IADD3 R12, R28, 0x1c9, RZ ;  /* 0x000001c91c0c7810 */ /* 0x000fc60007ffe0ff */
[----:B------:R-:W-:Y:S01]  /*9b0a0*/  IMAD.WIDE R8, R0, 0x2, R4 ;  /* 0x0000000200087825 */ /* 0x000fe200078e0204 */
[----:B------:R-:W-:Y:S01]  /*9b0b0*/  @P6 STG.E.U16 [R2.64], R23 ;  /* 0x0000001702006986 */ /* 0x000fe2000c101506 */
[----:B------:R-:W-:-:S03]  /*9b0c0*/  ISETP.GE.AND P6, PT, R12, c[0x0][0x17c], PT ;  /* 0x00005f000c007a0c */ /* 0x000fc60003fc6270 */
[----:B---3--:R0:W-:Y:S01]  /*9b0d0*/  @P0 STG.E.U16 [R8.64], R24 ;  /* 0x0000001808000986 */ /* 0x0081e2000c101506 */
[----:B------:R-:W-:Y:S02]  /*9b0e0*/  PRMT R12, R24, 0x7632, R12 ;  /* 0x00007632180c7816 */ /* 0x000fe4000000000c */
[----:B------:R-:W-:Y:S02]  /*9b0f0*/  IADD3 R0, R0, c[0x0][0x198], RZ ;  /* 0x0000660000007a10 */ /* 0x000fe40007ffe0ff */
[----:B------:R-:W-:Y:S02]  /*9b100*/  ISETP.LT.AND P4, PT, R25, c[0x0][0x178], !P4 ;  /* 0x00005e0019007a0c */ /* 0x000fe40006781270 */
[----:B------:R-:W-:Y:S01]  /*9b110*/  ISETP.LT.AND P0, PT, R26, c[0x0][0x178], !P1 ;  /* 0x00005e001a007a0c */ /* 0x000fe20004f01270 */
[----:B0-----:R-:W3:Y:S01]  /*9b120*/  LDL.LU R24, [R1+0xa8] ;  /* 0x0000a80001187983 */ /* 0x001ee20000300800 */
[----:B------:R-:W-:Y:S01]  /*9b130*/  PRMT R13, R23, 0x7632, R13 ;  /* 0x00007632170d7816 */ /* 0x000fe2000000000d */
[----:B------:R-:W-:-:S04]  /*9b140*/  IMAD.WIDE R2, R0, 0x2, R6 ;  /* 0x0000000200027825 */ /* 0x000fc800078e0206 */
[C---:B------:R-:W-:Y:S01]  /*9b150*/  IMAD.WIDE R8, R0.reuse, 0x2, R4 ;  /* 0x0000000200087825 */ /* 0x040fe200078e0204 */
[----:B------:R-:W-:Y:S01]  /*9b160*/  IADD3 R0, R0, c[0x0][0x198], RZ ;  /* 0x0000660000007a10 */ /* 0x000fe20007ffe0ff */
[----:B------:R-:W3:Y:S04]  /*9b170*/  LDL.LU R23, [R1+0x638] ;  /* 0x0006380001177983 */ /* 0x000ee80000300800 */
[----:B------:R0:W-:Y:S01]  /*9b180*/  @P3 STG.E.U16 [R2.64], R13 ;  /* 0x0000000d02003986 */ /* 0x0001e2000c101506 */
[----:B------:R1:W-:Y:S02]  /*9b190*/  @P4 STG.E.U16 [R8.64], R12 ;  /* 0x0000000c08004986 */ /* 0x0003e4000c101506 */
[C---:B0-----:R-:W-:Y:S01]  /*9b1a0*/  IMAD.WIDE R2, R0.reuse, 0x2, R6 ;  /* 0x0000000200027825 */ /* 0x041fe200078e0206 */
[----:B-1----:R-:W-:-:S04]  /*9b1b0*/  IADD3 R12, R0, c[0x0][0x198], RZ ;  /* 0x00006600000c7a10 */ /* 0x002fc80007ffe0ff */
[----:B--2---:R0:W-:Y:S02]  /*9b1c0*/  @P0 STG.E.U16 [R2.64], R29 ;  /* 0x0000001d02000986 */ /* 0x0041e4000c101506 */
[----:B0-----:R-:W-:Y:S01]  /*9b1d0*/  IMAD.WIDE R2, R0, 0x2, R4 ;  /* 0x0000000200027825 */ /* 0x001fe200078e0204 */
[----:B------:R-:W-:Y:S02]  /*9b1e0*/  PRMT R0, R29, 0x7632, R0 ;  /* 0x000076321d007816 */ /* 0x000fe40000000000 */
[----:B------:R-:W2:Y:S01]  /*9b1f0*/  LDL.LU R29, [R1+0x98] ;  /* 0x00009800011d7983 */ /* 0x000ea20000300800 */
[----:B------:R-:W-:Y:S02]  /*9b200*/  ISETP.LT.AND P1, PT, R25, c[0x0][0x178], !P1 ;  /* 0x00005e0019007a0c */ /* 0x000fe40004f21270 */
[----:B------:R-:W-:Y:S02]  /*9b210*/  ISETP.LT.AND P4, PT, R26, c[0x0][0x178], !P2 ;  /* 0x00005e001a007a0c */ /* 0x000fe40005781270 */
[----:B------:R-:W-:-:S02]  /*9b220*/  IADD3 R16, R28, 0x1c8, RZ ;  /* 0x000001c81c107810 */ /* 0x000fc40007ffe0ff */
[----:B------:R-:W-:Y:S02]  /*9b230*/  IADD3 R8, R28, 0x1cb, RZ ;  /* 0x000001cb1c087810 */ /* 0x000fe40007ffe0ff */
[----:B------:R-:W-:Y:S02]  /*9b240*/  ISETP.GE.AND P5, PT, R16, c[0x0][0x17c], PT ;  /* 0x00005f0010007a0c */ /* 0x000fe40003fa6270 */
[----:B------:R-:W-:Y:S01]  /*9b250*/  ISETP.GE.AND P0, PT, R8, c[0x0][0x17c], PT ;  /* 0x00005f0008007a0c */ /* 0x000fe20003f06270 */
[----:B------:R-:W-:Y:S01]  /*9b260*/  IMAD.WIDE R8, R12, 0x2, R6 ;  /* 0x000000020c087825 */ /* 0x000fe200078e0206 */
[----:B------:R-:W-:Y:S01]  /*9b270*/  ISETP.LT.AND P2, PT, R25, c[0x0][0x178], !P2 ;  /* 0x00005e0019007a0c */ /* 0x000fe20005741270 */
[----:B----4-:R-:W-:Y:S01]  /*9b280*/  @P1 STG.E.U16 [R2.64], R17 ;  /* 0x0000001102001986 */ /* 0x010fe2000c101506 */
[----:B------:R-:W-:Y:S02]  /*9b290*/  ISETP.LT.AND P1, PT, R26, c[0x0][0x178], !P5 ;  /* 0x00005e001a007a0c */ /* 0x000fe40006f21270 */
[----:B------:R0:W-:Y:S01]  /*9b2a0*/  @P4 STG.E.U16 [R8.64], R0 ;  /* 0x0000000008004986 */ /* 0x0001e2000c101506 */
[----:B------:R-:W-:-:S02]  /*9b2b0*/  PRMT R16, R17, 0x7632, R16 ;  /* 0x0000763211107816 */ /* 0x000fc40000000010 */
[----:B------:R-:W-:Y:S02]  /*9b2c0*/  ISETP.LT.AND P5, PT, R25, c[0x0][0x178], !P5 ;  /* 0x00005e0019007a0c */ /* 0x000fe40006fa1270 */
[C---:B0-----:R-:W-:Y:S01]  /*9b2d0*/  IADD3 R0, R12.reuse, c[0x0][0x198], RZ ;  /* 0x000066000c007a10 */ /* 0x041fe20007ffe0ff */
[----:B------:R-:W-:-:S04]  /*9b2e0*/  IMAD.WIDE R2, R12, 0x2, R4 ;  /* 0x000000020c027825 */ /* 0x000fc800078e0204 */
[----:B------:R-:W-:Y:S01]  /*9b2f0*/  IMAD.WIDE R8, R0, 0x2, R6 ;  /* 0x0000000200087825 */ /* 0x000fe200078e0206 */
[----:B------:R-:W-:Y:S01]  /*9b300*/  @P2 STG.E.U16 [R2.64], R16 ;  /* 0x0000001002002986 */ /* 0x000fe2000c101506 */
[----:B------:R-:W-:-:S03]  /*9b310*/  IADD3 R13, R28, 0x1ca, RZ ;  /* 0x000001ca1c0d7810 */ /* 0x000fc60007ffe0ff */
[----:B------:R0:W-:Y:S01]  /*9b320*/  @P1 STG.E.U16 [R8.64], R22 ;  /* 0x0000001608001986 */ /* 0x0001e2000c101506 */
[----:B------:R-:W-:Y:S02]  /*9b330*/  ISETP.LT.AND P1, PT, R26, c[0x0][0x178], !P6 ;  /* 0x00005e001a007a0c */ /* 0x000fe40007721270 */
[----:B------:R-:W-:Y:S01]  /*9b340*/  ISETP.GE.AND P3, PT, R13, c[0x0][0x17c], PT ;  /* 0x00005f000d007a0c */ /* 0x000fe20003f66270 */
[C---:B------:R-:W-:Y:S01]  /*9b350*/  IMAD.WIDE R12, R0.reuse, 0x2, R4 ;  /* 0x00000002000c7825 */ /* 0x040fe200078e0204 */
[----:B0-----:R-:W-:-:S03]  /*9b360*/  IADD3 R8, R0, c[0x0][0x198], RZ ;  /* 0x0000660000087a10 */ /* 0x001fc60007ffe0ff */
[----:B------:R-:W-:Y:S01]  /*9b370*/  PRMT R0, R22, 0x7632, R0 ;  /* 0x0000763216007816 */ /* 0x000fe20000000000 */
[----:B------:R-:W-:Y:S01]  /*9b380*/  IADD3 R22, R28, 0x1ce, RZ ;  /* 0x000001ce1c167810 */ /* 0x000fe20007ffe0ff */
[----:B------:R-:W-:Y:S01]  /*9b390*/  IMAD.WIDE R2, R8, 0x2, R6 ;  /* 0x0000000208027825 */ /* 0x000fe200078e0206 */
[----:B---3--:R0:W-:Y:S01]  /*9b3a0*/  @P5 STG.E.U16 [R12.64], R24 ;  /* 0x000000180c005986 */ /* 0x0081e2000c101506 */
[----:B------:R-:W-:-:S03]  /*9b3b0*/  PRMT R21, R24, 0x7632, R21 ;  /* 0x0000763218157816 */ /* 0x000fc60000000015 */
[----:B------:R-:W-:Y:S01]  /*9b3c0*/  @P1 STG.E.U16 [R2.64], R0 ;  /* 0x0000000002001986 */ /* 0x000fe2000c101506 */
[----:B------:R-:W-:Y:S02]  /*9b3d0*/  ISETP.GE.AND P1, PT, R22, c[0x0][0x17c], PT ;  /* 0x00005f0016007a0c */ /* 0x000fe40003f26270 */
[----:B------:R-:W-:Y:S02]  /*9b3e0*/  IADD3 R20, R28, 0x1cd, RZ ;  /* 0x000001cd1c147810 */ /* 0x000fe40007ffe0ff */
[C---:B------:R-:W-:Y:S01]  /*9b3f0*/  ISETP.LT.AND P6, PT, R25.reuse, c[0x0][0x178], !P6 ;  /* 0x00005e0019007a0c */ /* 0x040fe200077c1270 */
[----:B0-----:R-:W3:Y:S01]  /*9b400*/  LDL.LU R24, [R1+0x88] ;  /* 0x0000880001187983 */ /* 0x001ee20000300800 */
[----:B------:R-:W4:Y:S01]  /*9b410*/  LDL.LU R22, [R1+0x648] ;  /* 0x0006480001167983 */ /* 0x000f220000300800 */
[----:B------:R-:W-:Y:S01]  /*9b420*/  ISETP.LT.AND P5, PT, R26, c[0x0][0x178], !P3 ;  /* 0x00005e001a007a0c */ /* 0x000fe20005fa1270 */
[----:B------:R-:W-:Y:S01]  /*9b430*/  ISETP.LT.AND P3, PT, R25, c[0x0][0x178], !P3 ;  /* 0x00005e0019007a0c */ /* 0x000fe20005f61270 */
[----:B------:R-:W-:Y:S01]  /*9b440*/  ISETP.GE.AND P2, PT, R20, c[0x0][0x17c], PT ;  /* 0x00005f0014007a0c */ /* 0x000fe20003f46270 */
[----:B------:R-:W-:Y:S01]  /*9b450*/  IADD3 R20, R8, c[0x0][0x198], RZ ;  /* 0x0000660008147a10 */ /* 0x000fe20007ffe0ff */
[----:B------:R-:W-:Y:S01]  /*9b460*/  IADD3 R17, R28, 0x1cc, RZ ;  /* 0x000001cc1c117810 */ /* 0x000fe20007ffe0ff */
[----:B------:R-:W-:-:S04]  /*9b470*/  IMAD.WIDE R8, R8, 0x2, R4 ;  /* 0x0000000208087825 */ /* 0x000fc800078e0204 */
[----:B------:R-:W-:Y:S01]  /*9b480*/  IMAD.WIDE R12, R20, 0x2, R6 ;  /* 0x00000002140c7825 */ /* 0x000fe200078e0206 */
[----:B------:R-:W-:-:S03]  /*9b490*/  ISETP.GE.AND P4, PT, R17, c[0x0][0x17c], PT ;  /* 0x00005f0011007a0c */ /* 0x000fc60003f86270 */
[----:B------:R-:W-:Y:S01]  /*9b4a0*/  IMAD.WIDE R16, R20, 0x2, R4 ;  /* 0x0000000214107825 */ /* 0x000fe200078e0204 */
[----:B------:R-:W-:Y:S03]  /*9b4b0*/  @P6 STG.E.U16 [R8.64], R21 ;  /* 0x0000001508006986 */ /* 0x000fe6000c101506 */
[----:B------:R-:W-:Y:S01]  /*9b4c0*/  @P5 STG.E.U16 [R12.64], R23 ;  /* 0x000000170c005986 */ /* 0x000fe2000c101506 */
[----:B--2---:R0:W-:Y:S02]  /*9b4d0*/  @P3 STG.E.U16 [R16.64], R29 ;  /* 0x0000001d10003986 */ /* 0x0041e4000c101506 */
[----:B0-----:R-:W-:Y:S02]  /*9b4e0*/  PRMT R16, R23, 0x7632, R16 ;  /* 0x0000763217107816 */ /* 0x001fe40000000010 */
[----:B------:R-:W2:Y:S01]  /*9b4f0*/  LDL.LU R23, [R1+0x658] ;  /* 0x0006580001177983 */ /* 0x000ea20000300800 */
[----:B------:R-:W-:-:S02]  /*9b500*/  PRMT R0, R29, 0x7632, R0 ;  /* 0x000076321d007816 */ /* 0x000fc40000000000 */
[----:B------:R-:W2:Y:S01]  /*9b510*/  LDL.LU R29, [R1+0x78] ;  /* 0x00007800011d7983 */ /* 0x000ea20000300800 */
[----:B------:R-:W-:Y:S01]  /*9b520*/  ISETP.LT.AND P5, PT, R26, c[0x0][0x178], !P0 ;  /* 0x00005e001a007a0c */ /* 0x000fe200047a1270 */
[C---:B------:R-:W-:Y:S01]  /*9b530*/  ISETP.LT.AND P0, PT, R25.reuse, c[0x0][0x178], !P0 ;  /* 0x00005e0019007a0c */ /* 0x040fe20004701270 */
[----:B------:R-:W-:Y:S02]  /*9b540*/  IADD3 R8, R20, c[0x0][0x198], RZ ;  /* 0x0000660014087a10 */ /* 0x000fe40007ffe0ff */
[----:B------:R-:W-:Y:S01]  /*9b550*/  ISETP.LT.AND P6, PT, R26, c[0x0][0x178], !P4 ;  /* 0x00005e001a007a0c */ /* 0x000fe200067c1270 */
[----:B------:R-:W-:Y:S01]  /*9b560*/  ISETP.LT.AND P4, PT, R25, c[0x0][0x178], !P4 ;  /* 0x00005e0019007a0c */ /* 0x000fe20006781270 */
[----:B------:R-:W-:Y:S02]  /*9b570*/  IADD3 R12, R28, 0x1cf, RZ ;  /* 0x000001cf1c0c7810 */ /* 0x000fe40007ffe0ff */
[C---:B------:R-:W-:Y:S01]  /*9b580*/  IADD3 R20, R8.reuse, c[0x0][0x198], RZ ;  /* 0x0000660008147a10 */ /* 0x040fe20007ffe0ff */
[----:B------:R-:W-:-:S04]  /*9b590*/  IMAD.WIDE R2, R8, 0x2, R6 ;  /* 0x0000000208027825 */ /* 0x000fc800078e0206 */
[----:B------:R-:W-:Y:S01]  /*9b5a0*/  IMAD.WIDE R8, R8, 0x2, R4 ;  /* 0x0000000208087825 */ /* 0x000fe200078e0204 */
[----:B------:R-:W-:-:S03]  /*9b5b0*/  ISETP.GE.AND P3, PT, R12, c[0x0][0x17c], PT ;  /* 0x00005f000c007a0c */ /* 0x000fc60003f66270 */
[C---:B------:R-:W-:Y:S01]  /*9b5c0*/  IMAD.WIDE R12, R20.reuse, 0x2, R6 ;  /* 0x00000002140c7825 */ /* 0x040fe200078e0206 */
[----:B------:R0:W-:Y:S03]  /*9b5d0*/  @P5 STG.E.U16 [R2.64], R16 ;  /* 0x0000001002005986 */ /* 0x0001e6000c101506 */
[----:B------:R1:W-:Y:S02]  /*9b5e0*/  @P0 STG.E.U16 [R8.64], R0 ;  /* 0x0000000008000986 */ /* 0x0003e4000c101506 */
[----:B0-----:R-:W-:Y:S01]  /*9b5f0*/  IMAD.WIDE R2, R20, 0x2, R4 ;  /* 0x0000000214027825 */ /* 0x001fe200078e0204 */
[----:B-1----:R-:W-:-:S04]  /*9b600*/  IADD3 R0, R28, 0x1d1, RZ ;  /* 0x000001d11c007810 */ /* 0x002fc80007ffe0ff */
[----:B------:R-:W-:Y:S01]  /*9b610*/  ISETP.GE.AND P0, PT, R0, c[0x0][0x17c], PT ;  /* 0x00005f0000007a0c */ /* 0x000fe20003f06270 */
[----:B------:R-:W-:-:S05]  /*9b620*/  IADD3 R0, R20, c[0x0][0x198], RZ ;  /* 0x0000660014007a10 */ /* 0x000fca0007ffe0ff */
[----:B------:R-:W-:Y:S01]  /*9b630*/  IMAD.WIDE R8, R0, 0x2, R6 ;  /* 0x0000000200087825 */ /* 0x000fe200078e0206 */
[----:B----4-:R0:W-:Y:S01]  /*9b640*/  @P6 STG.E.U16 [R12.64], R22 ;  /* 0x000000160c006986 */ /* 0x0101e2000c101506 */
[C---:B------:R-:W-:Y:S02]  /*9b650*/  ISETP.LT.AND P6, PT, R26.reuse, c[0x0][0x178], !P2 ;  /* 0x00005e001a007a0c */ /* 0x040fe400057c1270 */
[----:B---3--:R1:W-:Y:S01]  /*9b660*/  @P4 STG.E.U16 [R2.64], R24 ;  /* 0x0000001802004986 */ /* 0x0083e2000c101506 */
[----:B------:R-:W-:Y:S02]  /*9b670*/  ISETP.LT.AND P2, PT, R25, c[0x0][0x178], !P2 ;  /* 0x00005e0019007a0c */ /* 0x000fe40005741270 */
[----:B------:R-:W-:Y:S02]  /*9b680*/  ISETP.LT.AND P4, PT, R26, c[0x0][0x178], !P1 ;  /* 0x00005e001a007a0c */ /* 0x000fe40004f81270 */
[----:B0-----:R-:W-:Y:S02]  /*9b690*/  PRMT R13, R24, 0x7632, R13 ;  /* 0x00007632180d7816 */ /* 0x001fe4000000000d */
[----:B-1----:R-:W3:Y:S01]  /*9b6a0*/  LDL.LU R24, [R1+0x668] ;  /* 0x0006680001187983 */ /* 0x002ee20000300800 */
[----:B------:R-:W-:-:S02]  /*9b6b0*/  PRMT R12, R22, 0x7632, R12 ;  /* 0x00007632160c7816 */ /* 0x000fc4000000000c */
[----:B------:R-:W4:Y:S02]  /*9b6c0*/  LDL.LU R22, [R1+0x68] ;  /* 0x0000680001167983 */ /* 0x000f240000300800 */
        /* <DEDUP_REMOVED lines=8> */
[----:B--2---:R0:W-:Y:S01]  /*9b750*/  @P4 STG.E.U16 [R2.64], R23 ;  /* 0x0000001702004986 */ /* 0x0041e2000c101506 */
[----:B------:R-:W-:-:S03]  /*9b760*/  PRMT R13, R23, 0x7632, R13 ;  /* 0x00007632170d7816 */ /* 0x000fc6000000000d */
[----:B0-----:R-:W2:Y:S01]  /*9b770*/  LDL.LU R23, [R1+0x688] ;  /* 0x0006880001177983 */ /* 0x001ea20000300800 */
[----:B------:R-:W-:Y:S02]  /*9b780*/  ISETP.GE.AND P4, PT, R12, c[0x0][0x17c], PT ;  /* 0x00005f000c007a0c */ /* 0x000fe40003f86270 */
[----:B------:R0:W-:Y:S01]  /*9b790*/  @P1 STG.E.U16 [R8.64], R29 ;  /* 0x0000001d08001986 */ /* 0x0001e2000c101506 */
[----:B------:R-:W-:Y:S02]  /*9b7a0*/  PRMT R12, R29, 0x7632, R12 ;  /* 0x000076321d0c7816 */ /* 0x000fe4000000000c */
[----:B0-----:R-:W2:Y:S01]  /*9b7b0*/  LDL.LU R29, [R1+0x48] ;  /* 0x00004800011d7983 */ /* 0x001ea20000300800 */
[----:B------:R-:W-:Y:S02]  /*9b7c0*/  IADD3 R17, R28, 0x1d0, RZ ;  /* 0x000001d01c117810 */ /* 0x000fe40007ffe0ff */
[----:B------:R-:W-:Y:S01]  /*9b7d0*/  ISETP.LT.AND P2, PT, R26, c[0x0][0x178], !P3 ;  /* 0x00005e001a007a0c */ /* 0x000fe20005f41270 */
[----:B------:R-:W-:Y:S01]  /*9b7e0*/  ISETP.LT.AND P3, PT, R25, c[0x0][0x178], !P3 ;  /* 0x00005e0019007a0c */ /* 0x000fe20005f61270 */
[----:B------:R-:W-:-:S02]  /*9b7f0*/  IADD3 R0, R0, c[0x0][0x198], RZ ;  /* 0x0000660000007a10 */ /* 0x000fc40007ffe0ff */
[----:B------:R-:W-:-:S04]  /*9b800*/  ISETP.GE.AND P5, PT, R17, c[0x0][0x17c], PT ;  /* 0x00005f0011007a0c */ /* 0x000fc80003fa6270 */
[----:B------:R-:W-:Y:S01]  /*9b810*/  ISETP.LT.AND P1, PT, R26, c[0x0][0x178], !P5 ;  /* 0x00005e001a007a0c */ /* 0x000fe20006f21270 */
[----:B------:R-:W-:-:S04]  /*9b820*/  IMAD.WIDE R2, R0, 0x2, R6 ;  /* 0x0000000200027825 */ /* 0x000fc800078e0206 */
[C---:B------:R-:W-:Y:S01]  /*9b830*/  IMAD.WIDE R8, R0.reuse, 0x2, R4 ;  /* 0x0000000200087825 */ /* 0x040fe200078e0204 */
[----:B------:R-:W-:Y:S02]  /*9b840*/  IADD3 R0, R0, c[0x0][0x198], RZ ;  /* 0x0000660000007a10 */ /* 0x000fe40007ffe0ff */
[----:B------:R-:W-:Y:S01]  /*9b850*/  ISETP.LT.AND P5, PT, R25, c[0x0][0x178], !P5 ;  /* 0x00005e0019007a0c */ /* 0x000fe20006fa1270 */
[----:B------:R0:W-:Y:S01]  /*9b860*/  @P2 STG.E.U16 [R2.64], R13 ;  /* 0x0000000d02002986 */ /* 0x0001e2000c101506 */
[----:B------:R1:W-:Y:S01]  /*9b870*/  @P3 STG.E.U16 [R8.64], R12 ;  /* 0x0000000c08003986 */ /* 0x0003e2000c101506 */
[----:B------:R-:W-:Y:S02]  /*9b880*/  ISETP.LT.AND P3, PT, R26, c[0x0][0x178], !P0 ;  /* 0x00005e001a007a0c */ /* 0x000fe40004761270 */
[----:B------:R-:W-:Y:S01]  /*9b890*/  IADD3 R16, R28, 0x1d2, RZ ;  /* 0x000001d21c107810 */ /* 0x000fe20007ffe0ff */
[----:B0-----:R-:W-:Y:S01]  /*9b8a0*/  IMAD.WIDE R2, R0, 0x2, R6 ;  /* 0x0000000200027825 */ /* 0x001fe200078e0206 */
[----:B-1----:R-:W-:-:S02]  /*9b8b0*/  IADD3 R8, R28, 0x1d5, RZ ;  /* 0x000001d51c087810 */ /* 0x002fc40007ffe0ff */
[----:B------:R-:W-:Y:S02]  /*9b8c0*/  IADD3 R12, R0, c[0x0][0x198], RZ ;  /* 0x00006600000c7a10 */ /* 0x000fe40007ffe0ff */
[----:B------:R-:W-:Y:S02]  /*9b8d0*/  ISETP.GE.AND P6, PT, R16, c[0x0][0x17c], PT ;  /* 0x00005f0010007a0c */ /* 0x000fe40003fc6270 */
[----:B------:R-:W-:Y:S01]  /*9b8e0*/  ISETP.LT.AND P0, PT, R25, c[0x0][0x178], !P0 ;  /* 0x00005e0019007a0c */ /* 0x000fe20004701270 */
[----:B---3--:R0:W-:Y:S01]  /*9b8f0*/  @P1 STG.E.U16 [R2.64], R24 ;  /* 0x0000001802001986 */ /* 0x0081e2000c101506 */
[----:B------:R-:W-:Y:S01]  /*9b900*/  ISETP.GE.AND P1, PT, R8, c[0x0][0x17c], PT ;  /* 0x00005f0008007a0c */ /* 0x000fe20003f26270 */
[----:B------:R-:W-:-:S04]  /*9b910*/  IMAD.WIDE R8, R12, 0x2, R6 ;  /* 0x000000020c087825 */ /* 0x000fc800078e0206 */
[----:B0-----:R-:W-:Y:S01]  /*9b920*/  IMAD.WIDE R2, R0, 0x2, R4 ;  /* 0x0000000200027825 */ /* 0x001fe200078e0204 */
[----:B------:R-:W-:Y:S02]  /*9b930*/  PRMT R0, R24, 0x7632, R0 ;  /* 0x0000763218007816 */ /* 0x000fe40000000000 */
[----:B----4-:R-:W-:Y:S02]  /*9b940*/  PRMT R16, R22, 0x7632, R16 ;  /* 0x0000763216107816 */ /* 0x010fe40000000010 */
[----:B------:R-:W-:Y:S01]  /*9b950*/  IADD3 R13, R28, 0x1d4, RZ ;  /* 0x000001d41c0d7810 */ /* 0x000fe20007ffe0ff */
[----:B------:R-:W3:Y:S04]  /*9b960*/  LDL.LU R24, [R1+0x28] ;  /* 0x0000280001187983 */ /* 0x000ee80000300800 */
[----:B------:R-:W-:Y:S01]  /*9b970*/  @P5 STG.E.U16 [R2.64], R22 ;  /* 0x0000001602005986 */ /* 0x000fe2000c101506 */
[----:B------:R-:W-:Y:S01]  /*9b980*/  ISETP.LT.AND P5, PT, R26, c[0x0][0x178], !P6 ;  /* 0x00005e001a007a0c */ /* 0x000fe200077a1270 */
[----:B------:R0:W-:Y:S01]  /*9b990*/  @P3 STG.E.U16 [R8.64], R0 ;  /* 0x0000000008003986 */ /* 0x0001e2000c101506 */
[----:B------:R-:W-:-:S02]  /*9b9a0*/  ISETP.LT.AND P6, PT, R25, c[0x0][0x178], !P6 ;  /* 0x00005e0019007a0c */ /* 0x000fc400077c1270 */
[C---:B0-----:R-:W-:Y:S01]  /*9b9b0*/  IADD3 R0, R12.reuse, c[0x0][0x198], RZ ;  /* 0x000066000c007a10 */ /* 0x041fe20007ffe0ff */
[----:B------:R-:W-:-:S04]  /*9b9c0*/  IMAD.WIDE R2, R12, 0x2, R4 ;  /* 0x000000020c027825 */ /* 0x000fc800078e0204 */
[C---:B------:R-:W-:Y:S01]  /*9b9d0*/  IMAD.WIDE R8, R0.reuse, 0x2, R6 ;  /* 0x0000000200087825 */ /* 0x040fe200078e0206 */
[----:B------:R-:W-:Y:S01]  /*9b9e0*/  @P0 STG.E.U16 [R2.64], R16 ;  /* 0x0000001002000986 */ /* 0x000fe2000c101506 */
[----:B------:R-:W-:Y:S02]  /*9b9f0*/  ISETP.GE.AND P2, PT, R13, c[0x0][0x17c], PT ;  /* 0x00005f000d007a0c */ /* 0x000fe40003f46270 */
[----:B------:R-:W-:Y:S01]  /*9ba00*/  IMAD.WIDE R12, R0, 0x2, R4 ;  /* 0x00000002000c7825 */ /* 0x000fe200078e0204 */
[----:B--2---:R0:W-:Y:S01]  /*9ba10*/  @P5 STG.E.U16 [R8.64], R23 ;  /* 0x0000001708005986 */ /* 0x0041e2000c101506 */
[----:B------:R-:W-:Y:S02]  /*9ba20*/  ISETP.LT.AND P5, PT, R26, c[0x0][0x178], !P4 ;  /* 0x00005e001a007a0c */ /* 0x000fe400067a1270 */
[----:B0-----:R-:W-:Y:S01]  /*9ba30*/  IADD3 R8, R0, c[0x0][0x198], RZ ;  /* 0x0000660000087a10 */ /* 0x001fe20007ffe0ff */
[----:B------:R-:W-:Y:S01]  /*9ba40*/  PRMT R0, R23, 0x7632, R0 ;  /* 0x0000763217007816 */ /* 0x000fe20000000000 */
[----:B------:R0:W-:Y:S01]  /*9ba50*/  @P6 STG.E.U16 [R12.64], R29 ;  /* 0x0000001d0c006986 */ /* 0x0001e2000c101506 */
[----:B------:R-:W-:-:S03]  /*9ba60*/  PRMT R21, R29, 0x7632, R21 ;  /* 0x000076321d157816 */ /* 0x000fc60000000015 */
[----:B------:R-:W2:Y:S01]  /*9ba70*/  LDL.LU R23, [R1+0x6a8] ;  /* 0x0006a80001177983 */ /* 0x000ea20000300800 */
[----:B------:R-:W-:-:S05]  /*9ba80*/  IMAD.WIDE R2, R8, 0x2, R6 ;  /* 0x0000000208027825 */ /* 0x000fca00078e0206 */
[----:B------:R1:W-:Y:S04]  /*9ba90*/  @P5 STG.E.U16 [R2.64], R0 ;  /* 0x0000000002005986 */ /* 0x0003e8000c101506 */
[----:B0-----:R-:W4:Y:S04]  /*9baa0*/  LDL.LU R29, [R1+0x18] ;  /* 0x00001800011d7983 */ /* 0x001f280000300800 */
[----:B-1----:R-:W2:Y:S01]  /*9bab0*/  LDL.LU R3, [R1+0x698] ;  /* 0x0006980001037983 */ /* 0x002ea20000300800 */
[----:B------:R-:W-:Y:S02]  /*9bac0*/  IADD3 R20, R28, 0x1d7, RZ ;  /* 0x000001d71c147810 */ /* 0x000fe40007ffe0ff */
[----:B------:R-:W-:-:S02]  /*9bad0*/  ISETP.LT.AND P4, PT, R25, c[0x0][0x178], !P4 ;  /* 0x00005e0019007a0c */ /* 0x000fc40006781270 */
        /* <DEDUP_REMOVED lines=9> */
[----:B------:R0:W-:Y:S01]  /*9bb70*/  @P4 STG.E.U16 [R8.64], R21 ;  /* 0x0000001508004986 */ /* 0x0001e2000c101506 */
[----:B------:R-:W-:Y:S02]  /*9bb80*/  ISETP.LT.AND P4, PT, R26, c[0x0][0x178], !P1 ;  /* 0x00005e001a007a0c */ /* 0x000fe40004f81270 */
[C---:B------:R-:W-:Y:S01]  /*9bb90*/  ISETP.LT.AND P1, PT, R25.reuse, c[0x0][0x178], !P1 ;  /* 0x00005e0019007a0c */ /* 0x040fe20004f21270 */
[----:B0-----:R-:W-:Y:S01]  /*9bba0*/  IADD3 R8, R20, c[0x0][0x198], RZ ;  /* 0x0000660014087a10 */ /* 0x001fe20007ffe0ff */
[----:B--2---:R-:W-:Y:S01]  /*9bbb0*/  @P6 STG.E.U16 [R12.64], R3 ;  /* 0x000000030c006986 */ /* 0x004fe2000c101506 */
[----:B---3--:R0:W-:Y:S01]  /*9bbc0*/  @P2 STG.E.U16 [R16.64], R24 ;  /* 0x0000001810002986 */ /* 0x0081e2000c101506 */
[----:B------:R-:W-:Y:S01]  /*9bbd0*/  ISETP.LT.AND P6, PT, R26, c[0x0][0x178], !P3 ;  /* 0x00005e001a007a0c */ /* 0x000fe20005fc1270 */
[----:B------:R-:W-:Y:S01]  /*9bbe0*/  ISETP.LT.AND P3, PT, R25, c[0x0][0x178], !P3 ;  /* 0x00005e0019007a0c */ /* 0x000fe20005f61270 */
[----:B------:R-:W-:-:S02]  /*9bbf0*/  PRMT R0, R3, 0x7632, R0 ;  /* 0x0000763203007816 */ /* 0x000fc40000000000 */
[----:B0-----:R-:W-:Y:S02]  /*9bc00*/  PRMT R16, R24, 0x7632, R16 ;  /* 0x0000763218107816 */ /* 0x001fe40000000010 */
[----:B------:R-:W2:Y:S01]  /*9bc10*/  LDL.LU R24, [R1+0x6d8] ;  /* 0x0006d80001187983 */ /* 0x000ea20000300800 */
[----:B------:R-:W-:Y:S02]  /*9bc20*/  IADD3 R12, R28, 0x1d9, RZ ;  /* 0x000001d91c0c7810 */ /* 0x000fe40007ffe0ff */
[C---:B------:R-:W-:Y:S01]  /*9bc30*/  IADD3 R17, R8.reuse, c[0x0][0x198], RZ ;  /* 0x0000660008117a10 */ /* 0x040fe20007ffe0ff */
[----:B------:R-:W-:-:S04]  /*9bc40*/  IMAD.WIDE R2, R8, 0x2, R6 ;  /* 0x0000000208027825 */ /* 0x000fc800078e0206 */
[----:B------:R-:W-:Y:S01]  /*9bc50*/  IMAD.WIDE R8, R8, 0x2, R4 ;  /* 0x0000000208087825 */ /* 0x000fe200078e0204 */
[----:B------:R-:W-:-:S03]  /*9bc60*/  ISETP.GE.AND P2, PT, R12, c[0x0][0x17c], PT ;  /* 0x00005f000c007a0c */ /* 0x000fc60003f46270 */
[C---:B------:R-:W-:Y:S01]  /*9bc70*/  IMAD.WIDE R12, R17.reuse, 0x2, R6 ;  /* 0x00000002110c7825 */ /* 0x040fe200078e0206 */
[----:B------:R0:W-:Y:S03]  /*9bc80*/  @P4 STG.E.U16 [R2.64], R0 ;  /* 0x0000000002004986 */ /* 0x0001e6000c101506 */
[----:B------:R-:W-:Y:S02]  /*9bc90*/  @P1 STG.E.U16 [R8.64], R16 ;  /* 0x0000001008001986 */ /* 0x000fe4000c101506 */
[----:B------:R4:W-:Y:S02]  /*9bca0*/  @P6 STG.E.U16 [R12.64], R23 ;  /* 0x000000170c006986 */ /* 0x0009e4000c101506 */
[----:B0-----:R-:W-:Y:S01]  /*9bcb0*/  IMAD.WIDE R2, R17, 0x2, R4 ;  /* 0x0000000211027825 */ /* 0x001fe200078e0204 */
[----:B----4-:R-:W-:-:S04]  /*9bcc0*/  PRMT R13, R29, 0x7632, R13 ;  /* 0x000076321d0d7816 */ /* 0x010fc8000000000d */
[----:B------:R0:W-:Y:S04]  /*9bcd0*/  @P3 STG.E.U16 [R2.64], R29 ;  /* 0x0000001d02003986 */ /* 0x0001e8000c101506 */
[----:B0-----:R-:W3:Y:S01]  /*9bce0*/  LDL.LU R29, [R1+0x6c8] ;  /* 0x0006c800011d7983 */ /* 0x001ee20000300800 */
[C---:B------:R-:W-:Y:S02]  /*9bcf0*/  IADD3 R22, R28.reuse, 0x1d8, RZ ;  /* 0x000001d81c167810 */ /* 0x040fe40007ffe0ff */
[----:B------:R-:W-:Y:S02]  /*9bd00*/  IADD3 R0, R28, 0x1db, RZ ;  /* 0x000001db1c007810 */ /* 0x000fe40007ffe0ff */
[----:B------:R-:W-:Y:S01]  /*9bd10*/  ISETP.LT.AND P6, PT, R26, c[0x0][0x178], !P0 ;  /* 0x00005e001a007a0c */ /* 0x000fe200047c1270 */
[----:B------:R-:W-:Y:S01]  /*9bd20*/  ISETP.LT.AND P0, PT, R25, c[0x0][0x178], !P0 ;  /* 0x00005e0019007a0c */ /* 0x000fe20004701270 */
[----:B------:R-:W-:-:S02]  /*9bd30*/  ISETP.GE.AND P5, PT, R22, c[0x0][0x17c], PT ;  /* 0x00005f0016007a0c */ /* 0x000fc40003fa6270 */
[----:B------:R-:W-:Y:S01]  /*9bd40*/  ISETP.GE.AND P1, PT, R0, c[0x0][0x17c], PT ;  /* 0x00005f0000007a0c */ /* 0x000fe20003f26270 */
[----:B------:R-:W-:Y:S01]  /*9bd50*/  IADD3 R0, R17, c[0x0][0x198], RZ ;  /* 0x0000660011007a10 */ /* 0x000fe20007ffe0ff */
[----:B------:R-:W-:Y:S01]  /*9bd60*/  ISETP.LT.AND P3, PT, R26, c[0x0][0x178], !P5 ;  /* 0x00005e001a007a0c */ /* 0x000fe20006f61270 */
[----:B------:R-:W-:Y:S01]  /*9bd70*/  ISETP.LT.AND P5, PT, R25, c[0x0][0x178], !P5 ;  /* 0x00005e0019007a0c */ /* 0x000fe20006fa1270 */
[----:B------:R-:W-:Y:S02]  /*9bd80*/  PRMT R12, R23, 0x7632, R12 ;  /* 0x00007632170c7816 */ /* 0x000fe4000000000c */
[----:B------:R-:W-:-:S04]  /*9bd90*/  IMAD.WIDE R2, R0, 0x2, R6 ;  /* 0x0000000200027825 */ /* 0x000fc800078e0206 */
[C---:B------:R-:W-:Y:S01]  /*9bda0*/  IMAD.WIDE R8, R0.reuse, 0x2, R4 ;  /* 0x0000000200087825 */ /* 0x040fe200078e0204 */
[----:B------:R-:W-:Y:S01]  /*9bdb0*/  IADD3 R0, R0, c[0x0][0x198], RZ ;  /* 0x0000660000007a10 */ /* 0x000fe20007ffe0ff */
[----:B------:R0:W-:Y:S03]  /*9bdc0*/  @P6 STG.E.U16 [R2.64], R12 ;  /* 0x0000000c02006986 */ /* 0x0001e6000c101506 */
[----:B------:R1:W-:Y:S01]  /*9bdd0*/  @P0 STG.E.U16 [R8.64], R13 ;  /* 0x0000000d08000986 */ /* 0x0003e2000c101506 */
[----:B------:R-:W-:Y:S02]  /*9bde0*/  IADD3 R20, R28, 0x1da, RZ ;  /* 0x000001da1c147810 */ /* 0x000fe40007ffe0ff */
[----:B------:R-:W-:Y:S01]  /*9bdf0*/  ISETP.LT.AND P0, PT, R26, c[0x0][0x178], !P2 ;  /* 0x00005e001a007a0c */ /* 0x000fe20005701270 */
[----:B0-----:R-:W-:-:S04]  /*9be00*/  IMAD.WIDE R2, R0, 0x2, R6 ;  /* 0x0000000200027825 */ /* 0x001fc800078e0206 */
[----:B-1----:R-:W-:Y:S01]  /*9be10*/  IMAD.WIDE R8, R0, 0x2, R4 ;  /* 0x0000000200087825 */ /* 0x002fe200078e0204 */
[----:B------:R-:W-:Y:S02]  /*9be20*/  IADD3 R12, R28, 0x1dd, RZ ;  /* 0x000001dd1c0c7810 */ /* 0x000fe40007ffe0ff */
[----:B------:R-:W-:Y:S02]  /*9be30*/  PRMT R13, R27, 0x7632, R13 ;  /* 0x000076321b0d7816 */ /* 0x000fe4000000000d */
[----:B------:R-:W-:Y:S02]  /*9be40*/  ISETP.GE.AND P4, PT, R20, c[0x0][0x17c], PT ;  /* 0x00005f0014007a0c */ /* 0x000fe40003f86270 */
[----:B------:R-:W-:Y:S02]  /*9be50*/  IADD3 R0, R0, c[0x0][0x198], RZ ;  /* 0x0000660000007a10 */ /* 0x000fe40007ffe0ff */
[----:B------:R-:W-:Y:S01]  /*9be60*/  ISETP.LT.AND P2, PT, R25, c[0x0][0x178], !P2 ;  /* 0x00005e0019007a0c */ /* 0x000fe20005741270 */
[----:B--2---:R-:W-:Y:S01]  /*9be70*/  @P3 STG.E.U16 [R2.64], R24 ;  /* 0x0000001802003986 */ /* 0x004fe2000c101506 */
[----:B------:R-:W-:Y:S01]  /*9be80*/  ISETP.GE.AND P3, PT, R12, c[0x0][0x17c], PT ;  /* 0x00005f000c007a0c */ /* 0x000fe20003f66270 */
[----:B------:R0:W-:Y:S01]  /*9be90*/  @P5 STG.E.U16 [R8.64], R27 ;  /* 0x0000001b08005986 */ /* 0x0001e2000c101506 */
[----:B------:R-:W-:-:S02]  /*9bea0*/  PRMT R12, R24, 0x7632, R12 ;  /* 0x00007632180c7816 */ /* 0x000fc4000000000c */
[----:B------:R-:W-:Y:S01]  /*9beb0*/  ISETP.LT.AND P5, PT, R26, c[0x0][0x178], !P4 ;  /* 0x00005e001a007a0c */ /* 0x000fe200067a1270 */
[----:B0-----:R-:W2:Y:S01]  /*9bec0*/  LDL.LU R27, [R1+0x2378] ;  /* 0x00237800011b7983 */ /* 0x001ea20000300800 */
[----:B------:R-:W4:Y:S02]  /*9bed0*/  LDL.LU R24, [R1+0x6b8] ;  /* 0x0006b80001187983 */ /* 0x000f240000300800 */
[----:B------:R-:W-:-:S04]  /*9bee0*/  IMAD.WIDE R2, R0, 0x2, R6 ;  /* 0x0000000200027825 */ /* 0x000fc800078e0206 */
[C---:B------:R-:W-:Y:S01]  /*9bef0*/  IMAD.WIDE R8, R0.reuse, 0x2, R4 ;  /* 0x0000000200087825 */ /* 0x040fe200078e0204 */
[----:B------:R-:W-:Y:S01]  /*9bf00*/  IADD3 R0, R0, c[0x0][0x198], RZ ;  /* 0x0000660000007a10 */ /* 0x000fe20007ffe0ff */
[----:B------:R0:W-:Y:S03]  /*9bf10*/  @P0 STG.E.U16 [R2.64], R12 ;  /* 0x0000000c02000986 */ /* 0x0001e6000c101506 */
[----:B------:R-:W-:Y:S02]  /*9bf20*/  @P2 STG.E.U16 [R8.64], R13 ;  /* 0x0000000d08002986 */ /* 0x000fe4000c101506 */
[----:B0-----:R-:W-:Y:S01]  /*9bf30*/  IMAD.WIDE R2, R0, 0x2, R6 ;  /* 0x0000000200027825 */ /* 0x001fe200078e0206 */
[----:B------:R-:W-:-:S04]  /*9bf40*/  IADD3 R12, R28, 0x1de, RZ ;  /* 0x000001de1c0c7810 */ /* 0x000fc80007ffe0ff */
[----:B------:R-:W-:Y:S01]  /*9bf50*/  ISETP.GE.AND P0, PT, R12, c[0x0][0x17c], PT ;  /* 0x00005f000c007a0c */ /* 0x000fe20003f06270 */
[----:B---3--:R0:W-:Y:S01]  /*9bf60*/  @P5 STG.E.U16 [R2.64], R29 ;  /* 0x0000001d02005986 */ /* 0x0081e2000c101506 */
[C---:B------:R-:W-:Y:S01]  /*9bf70*/  IADD3 R12, R0.reuse, c[0x0][0x198], RZ ;  /* 0x00006600000c7a10 */ /* 0x040fe20007ffe0ff */
        /* <DEDUP_REMOVED lines=11> */
[----:B------:R-:W-:Y:S01]  /*9c030*/  @P4 STG.E.U16 [R2.64], R10 ;  /* 0x0000000a02004986 */ /* 0x000fe2000c101506 */
[----:B------:R-:W-:Y:S02]  /*9c040*/  ISETP.LT.AND P4, PT, R26, c[0x0][0x178], !P6 ;  /* 0x00005e001a007a0c */ /* 0x000fe40007781270 */
[----:B------:R0:W-:Y:S01]  /*9c050*/  @P2 STG.E.U16 [R8.64], R0 ;  /* 0x0000000008002986 */ /* 0x0001e2000c101506 */
[----:B------:R-:W-:-:S02]  /*9c060*/  ISETP.LT.AND P6, PT, R25, c[0x0][0x178], !P6 ;  /* 0x00005e0019007a0c */ /* 0x000fc400077c1270 */
[----:B------:R-:W-:Y:S02]  /*9c070*/  PRMT R16, R10, 0x7632, R16 ;  /* 0x000076320a107816 */ /* 0x000fe40000000010 */
[C---:B0-----:R-:W-:Y:S01]  /*9c080*/  IADD3 R0, R12.reuse, c[0x0][0x198], RZ ;  /* 0x000066000c007a10 */ /* 0x041fe20007ffe0ff */
[----:B------:R-:W-:Y:S01]  /*9c090*/  IMAD.WIDE R2, R12, 0x2, R4 ;  /* 0x000000020c027825 */ /* 0x000fe200078e0204 */
[----:B------:R-:W-:-:S03]  /*9c0a0*/  IADD3 R10, R28, 0x1e0, RZ ;  /* 0x000001e01c0a7810 */ /* 0x000fc60007ffe0ff */
[----:B------:R-:W-:Y:S01]  /*9c0b0*/  IMAD.WIDE R8, R0, 0x2, R6 ;  /* 0x0000000200087825 */ /* 0x000fe200078e0206 */
[----:B------:R-:W-:Y:S01]  /*9c0c0*/  ISETP.GE.AND P2, PT, R10, c[0x0][0x17c], PT ;  /* 0x00005f000a007a0c */ /* 0x000fe20003f46270 */
[----:B------:R-:W-:Y:S02]  /*9c0d0*/  @P1 STG.E.U16 [R2.64], R16 ;  /* 0x0000001002001986 */ /* 0x000fe4000c101506 */
[----:B------:R-:W-:Y:S02]  /*9c0e0*/  IMAD.WIDE R12, R0, 0x2, R4 ;  /* 0x00000002000c7825 */ /* 0x000fe400078e0204 */
[----:B----4-:R0:W-:Y:S01]  /*9c0f0*/  @P4 STG.E.U16 [R8.64], R24 ;  /* 0x0000001808004986 */ /* 0x0101e2000c101506 */
[----:B------:R-:W-:Y:S02]  /*9c100*/  PRMT R10, R24, 0x7632, R10 ;  /* 0x00007632180a7816 */ /* 0x000fe4000000000a */
[----:B------:R-:W-:Y:S01]  /*9c110*/  ISETP.LT.AND P4, PT, R26, c[0x0][0x178], !P3 ;  /* 0x00005e001a007a0c */ /* 0x000fe20005f81270 */
[----:B------:R1:W-:Y:S01]  /*9c120*/  @P6 STG.E.U16 [R12.64], R14 ;  /* 0x0000000e0c006986 */ /* 0x0003e2000c101506 */
[----:B------:R-:W-:-:S02]  /*9c130*/  ISETP.LT.AND P3, PT, R25, c[0x0][0x178], !P3 ;  /* 0x00005e0019007a0c */ /* 0x000fc40005f61270 */
[----:B------:R-:W-:Y:S01]  /*9c140*/  ISETP.LT.AND P6, PT, R26, c[0x0][0x178], !P0 ;  /* 0x00005e001a007a0c */ /* 0x000fe200047c1270 */
[----:B0-----:R-:W4:Y:S01]  /*9c150*/  LDL.LU R24, [R1+0x5ec] ;  /* 0x0005ec0001187983 */ /* 0x001f220000300800 */
[----:B------:R-:W-:Y:S01]  /*9c160*/  IADD3 R8, R0, c[0x0][0x198], RZ ;  /* 0x0000660000087a10 */ /* 0x000fe20007ffe0ff */
[----:B------:R-:W4:Y:S03]  /*9c170*/  LDL.LU R22, [R1+0x5fc] ;  /* 0x0005fc0001167983 */ /* 0x000f260000300800 */
[C---:B------:R-:W-:Y:S01]  /*9c180*/  IADD3 R0, R8.reuse, c[0x0][0x198], RZ ;  /* 0x0000660008007a10 */ /* 0x040fe20007ffe0ff */
[----:B------:R-:W-:Y:S01]  /*9c190*/  IMAD.WIDE R2, R8, 0x2, R6 ;  /* 0x0000000208027825 */ /* 0x000fe200078e0206 */
[----:B-1----:R-:W-:-:S03]  /*9c1a0*/  PRMT R14, R14, 0x7632, R14 ;  /* 0x000076320e0e7816 */ /* 0x002fc6000000000e */
[----:B------:R-:W-:-:S04]  /*9c1b0*/  IMAD.WIDE R8, R8, 0x2, R4 ;  /* 0x0000000208087825 */ /* 0x000fc800078e0204 */
[----:B------:R-:W-:Y:S01]  /*9c1c0*/  IMAD.WIDE R12, R0, 0x2, R6 ;  /* 0x00000002000c7825 */ /* 0x000fe200078e0206 */
[----:B------:R-:W-:Y:S03]  /*9c1d0*/  @P4 STG.E.U16 [R2.64], R10 ;  /* 0x0000000a02004986 */ /* 0x000fe6000c101506 */
[----:B------:R-:W-:Y:S01]  /*9c1e0*/  @P3 STG.E.U16 [R8.64], R14 ;  /* 0x0000000e08003986 */ /* 0x000fe2000c101506 */
[----:B---3--:R0:W-:Y:S02]  /*9c1f0*/  @P6 STG.E.U16 [R12.64], R29 ;  /* 0x0000001d0c006986 */ /* 0x0081e4000c101506 */
[----:B0-----:R-:W-:Y:S02]  /*9c200*/  PRMT R12, R29, 0x7632, R12 ;  /* 0x000076321d0c7816 */ /* 0x001fe4000000000c */
[----:B------:R-:W3:Y:S01]  /*9c210*/  LDL.LU R29, [R1+0x3c] ;  /* 0x00003c00011d7983 */ /* 0x000ee20000300800 */
[----:B------:R-:W-:-:S02]  /*9c220*/  ISETP.LT.AND P0, PT, R25, c[0x0][0x178], !P0 ;  /* 0x00005e0019007a0c */ /* 0x000fc40004701270 */
[----:B------:R-:W-:Y:S02]  /*9c230*/  IADD3 R17, R28, 0x1e1, RZ ;  /* 0x000001e11c117810 */ /* 0x000fe40007ffe0ff */
[----:B------:R-:W-:Y:S02]  /*9c240*/  IADD3 R2, R0, c[0x0][0x198], RZ ;  /* 0x0000660000027a10 */ /* 0x000fe40007ffe0ff */
[----:B------:R-:W-:Y:S02]  /*9c250*/  ISETP.LT.AND P3, PT, R26, c[0x0][0x178], !P2 ;  /* 0x00005e001a007a0c */ /* 0x000fe40005761270 */
[----:B------:R-:W-:Y:S02]  /*9c260*/  IADD3 R20, R28, 0x1e2, RZ ;  /* 0x000001e21c147810 */ /* 0x000fe40007ffe0ff */
[----:B------:R-:W-:Y:S01]  /*9c270*/  ISETP.GE.AND P1, PT, R17, c[0x0][0x17c], PT ;  /* 0x00005f0011007a0c */ /* 0x000fe20003f26270 */
[----:B------:R-:W-:Y:S01]  /*9c280*/  IMAD.WIDE R16, R0, 0x2, R4 ;  /* 0x0000000200107825 */ /* 0x000fe200078e0204 */
[----:B------:R-:W3:Y:S04]  /*9c290*/  LDL.LU R23, [R1+0x60c] ;  /* 0x00060c0001177983 */ /* 0x000ee80000300800 */
[----:B------:R0:W-:Y:S01]  /*9c2a0*/  @P0 STG.E.U16 [R16.64], R18 ;  /* 0x0000001210000986 */ /* 0x0001e2000c101506 */
[----:B------:R-:W-:Y:S01]  /*9c2b0*/  ISETP.LT.AND P0, PT, R26, c[0x0][0x178], !P5 ;  /* 0x00005e001a007a0c */ /* 0x000fe20006f01270 */
[----:B------:R-:W-:-:S02]  /*9c2c0*/  ISETP.LT.AND P5, PT, R25, c[0x0][0x178], !P5 ;  /* 0x00005e0019007a0c */ /* 0x000fc40006fa1270 */
[C---:B------:R-:W-:Y:S01]  /*9c2d0*/  IMAD.WIDE R8, R2.reuse, 0x2, R6 ;  /* 0x0000000202087825 */ /* 0x040fe200078e0206 */
[C---:B------:R-:W-:Y:S02]  /*9c2e0*/  IADD3 R10, R2.reuse, c[0x0][0x198], RZ ;  /* 0x00006600020a7a10 */ /* 0x040fe40007ffe0ff */
[----:B------:R-:W-:Y:S01]  /*9c2f0*/  ISETP.LT.AND P2, PT, R25, c[0x0][0x178], !P2 ;  /* 0x00005e0019007a0c */ /* 0x000fe20005741270 */
[----:B------:R-:W-:Y:S01]  /*9c300*/  IMAD.WIDE R2, R2, 0x2, R4 ;  /* 0x0000000202027825 */ /* 0x000fe200078e0204 */
[----:B------:R-:W-:Y:S02]  /*9c310*/  IADD3 R0, R28, 0x1e4, RZ ;  /* 0x000001e41c007810 */ /* 0x000fe40007ffe0ff */
[----:B0-----:R-:W-:-:S03]  /*9c320*/  PRMT R18, R18, 0x7632, R18 ;  /* 0x0000763212127816 */ /* 0x001fc60000000012 */
[----:B------:R0:W-:Y:S02]  /*9c330*/  @P0 STG.E.U16 [R8.64], R12 ;  /* 0x0000000c08000986 */ /* 0x0001e4000c101506 */
[----:B------:R1:W-:Y:S01]  /*9c340*/  @P5 STG.E.U16 [R2.64], R18 ;  /* 0x0000001202005986 */ /* 0x0003e2000c101506 */
[----:B------:R-:W-:Y:S02]  /*9c350*/  ISETP.GE.AND P4, PT, R20, c[0x0][0x17c], PT ;  /* 0x00005f0014007a0c */ /* 0x000fe40003f86270 */
[----:B------:R-:W-:Y:S01]  /*9c360*/  ISETP.GE.AND P0, PT, R0, c[0x0][0x17c], PT ;  /* 0x00005f0000007a0c */ /* 0x000fe20003f06270 */
[----:B0-----:R-:W-:-:S04]  /*9c370*/  IMAD.WIDE R8, R10, 0x2, R6 ;  /* 0x000000020a087825 */ /* 0x001fc800078e0206 */
[----:B-1----:R-:W-:Y:S01]  /*9c380*/  IMAD.WIDE R2, R10, 0x2, R4 ;  /* 0x000000020a027825 */ /* 0x002fe200078e0204 */
[C---:B------:R-:W-:Y:S02]  /*9c390*/  IADD3 R13, R28.reuse, 0x1e3, RZ ;  /* 0x000001e31c0d7810 */ /* 0x040fe40007ffe0ff */
[----:B------:R-:W-:Y:S02]  /*9c3a0*/  IADD3 R12, R28, 0x1e5, RZ ;  /* 0x000001e51c0c7810 */ /* 0x000fe40007ffe0ff */
[----:B--2---:R-:W-:Y:S02]  /*9c3b0*/  PRMT R14, R27, 0x7632, R14 ;  /* 0x000076321b0e7816 */ /* 0x004fe4000000000e */
[----:B------:R-:W-:Y:S02]  /*9c3c0*/  ISETP.GE.AND P6, PT, R13, c[0x0][0x17c], PT ;  /* 0x00005f000d007a0c */ /* 0x000fe40003fc6270 */
[----:B------:R-:W-:Y:S01]  /*9c3d0*/  ISETP.GE.AND P5, PT, R12, c[0x0][0x17c], PT ;  /* 0x00005f000c007a0c */ /* 0x000fe20003fa6270 */
[----:B----4-:R0:W-:Y:S01]  /*9c3e0*/  @P3 STG.E.U16 [R8.64], R24 ;  /* 0x0000001808003986 */ /* 0x0101e2000c101506 */
[----:B------:R-:W-:-:S02]  /*9c3f0*/  ISETP.LT.AND P3, PT, R26, c[0x0][0x178], !P1 ;  /* 0x00005e001a007a0c */ /* 0x000fc40004f61270 */
[----:B------:R-:W-:Y:S01]  /*9c400*/  PRMT R0, R24, 0x7632, R0 ;  /* 0x0000763218007816 */ /* 0x000fe20000000000 */
[----:B------:R1:W-:Y:S01]  /*9c410*/  @P2 STG.E.U16 [R2.64], R27 ;  /* 0x0000001b02002986 */ /* 0x0003e2000c101506 */
[C---:B------:R-:W-:Y:S02]  /*9c420*/  ISETP.LT.AND P1, PT, R25.reuse, c[0x0][0x178], !P1 ;  /* 0x00005e0019007a0c */ /* 0x040fe40004f21270 */
[----:B------:R-:W-:Y:S01]  /*9c430*/  ISETP.LT.AND P2, PT, R26, c[0x0][0x178], !P4 ;  /* 0x00005e001a007a0c */ /* 0x000fe20006741270 */
[----:B------:R-:W-:Y:S01]  /*9c440*/  ISETP.LT.AND P4, PT, R25, c[0x0][0x178], !P4 ;  /* 0x00005e0019007a0c */ /* 0x000fe20006781270 */
[----:B0-----:R-:W-:Y:S01]  /*9c450*/  IADD3 R8, R10, c[0x0][0x198], RZ ;  /* 0x000066000a087a10 */ /* 0x001fe20007ffe0ff */
[----:B------:R-:W2:Y:S03]  /*9c460*/  LDL.LU R24, [R1+0x5c] ;  /* 0x00005c0001187983 */ /* 0x000ea60000300800 */
[C---:B------:R-:W-:Y:S01]  /*9c470*/  IADD3 R10, R8.reuse, c[0x0][0x198], RZ ;  /* 0x00006600080a7a10 */ /* 0x040fe20007ffe0ff */
[----:B-1----:R-:W-:-:S04]  /*9c480*/  IMAD.WIDE R2, R8, 0x2, R6 ;  /* 0x0000000208027825 */ /* 0x002fc800078e0206 */
[----:B------:R-:W-:-:S04]  /*9c490*/  IMAD.WIDE R8, R8, 0x2, R4 ;  /* 0x0000000208087825 */ /* 0x000fc800078e0204 */
[C---:B------:R-:W-:Y:S01]  /*9c4a0*/  IMAD.WIDE R12, R10.reuse, 0x2, R6 ;  /* 0x000000020a0c7825 */ /* 0x040fe200078e0206 */
[----:B------:R0:W-:Y:S03]  /*9c4b0*/  @P3 STG.E.U16 [R2.64], R0 ;  /* 0x0000000002003986 */ /* 0x0001e6000c101506 */
[----:B------:R1:W-:Y:S02]  /*9c4c0*/  @P1 STG.E.U16 [R8.64], R14 ;  /* 0x0000000e08001986 */ /* 0x0003e4000c101506 */
[----:B------:R4:W-:Y:S02]  /*9c4d0*/  @P2 STG.E.U16 [R12.64], R22 ;  /* 0x000000160c002986 */ /* 0x0009e4000c101506 */
[----:B0-----:R-:W-:Y:S01]  /*9c4e0*/  IMAD.WIDE R2, R10, 0x2, R4 ;  /* 0x000000020a027825 */ /* 0x001fe200078e0204 */
[----:B-1----:R-:W-:Y:S02]  /*9c4f0*/  PRMT R14, R22, 0x7632, R14 ;  /* 0x00007632160e7816 */ /* 0x002fe4000000000e */
[----:B----4-:R-:W4:Y:S01]  /*9c500*/  LDL.LU R22, [R1+0x61c] ;  /* 0x00061c0001167983 */ /* 0x010f220000300800 */
[----:B---3--:R-:W-:-:S03]  /*9c510*/  PRMT R0, R29, 0x7632, R0 ;  /* 0x000076321d007816 */ /* 0x008fc60000000000 */
[----:B------:R0:W-:Y:S04]  /*9c520*/  @P4 STG.E.U16 [R2.64], R29 ;  /* 0x0000001d02004986 */ /* 0x0001e8000c101506 */
[----:B0-----:R-:W3:Y:S01]  /*9c530*/  LDL.LU R29, [R1+0xbc] ;  /* 0x0000bc00011d7983 */ /* 0x001ee20000300800 */
[----:B------:R-:W-:Y:S02]  /*9c540*/  ISETP.LT.AND P1, PT, R26, c[0x0][0x178], !P6 ;  /* 0x00005e001a007a0c */ /* 0x000fe40007721270 */
[----:B------:R-:W-:Y:S01]  /*9c550*/  IADD3 R13, R10, c[0x0][0x198], RZ ;  /* 0x000066000a0d7a10 */ /* 0x000fe20007ffe0ff */
[C---:B------:R-:W-:Y:S01]  /*9c560*/  ISETP.LT.AND P6, PT, R25.reuse, c[0x0][0x178], !P6 ;  /* 0x00005e0019007a0c */ /* 0x040fe200077c1270 */
[----:B------:R-:W-:Y:S01]  /*9c570*/  ISETP.LT.AND P2, PT, R26, c[0x0][0x178], !P0 ;  /* 0x00005e001a007a0c */ /* 0x000fe20004741270 */
[----:B------:R-:W-:Y:S01]  /*9c580*/  ISETP.LT.AND P0, PT, R25, c[0x0][0x178], !P0 ;  /* 0x00005e0019007a0c */ /* 0x000fe20004701270 */
[C---:B------:R-:W-:Y:S01]  /*9c590*/  IADD3 R10, R13.reuse, c[0x0][0x198], RZ ;  /* 0x000066000d0a7a10 */ /* 0x040fe20007ffe0ff */
[----:B------:R-:W-:-:S04]  /*9c5a0*/  IMAD.WIDE R8, R13, 0x2, R6 ;  /* 0x000000020d087825 */ /* 0x000fc800078e0206 */
[----:B------:R-:W-:Y:S01]  /*9c5b0*/  IMAD.WIDE R2, R13, 0x2, R4 ;  /* 0x000000020d027825 */ /* 0x000fe200078e0204 */
[----:B------:R-:W-:Y:S01]  /*9c5c0*/  IADD3 R16, R28, 0x1e6, RZ ;  /* 0x000001e61c107810 */ /* 0x000fe20007ffe0ff */
[----:B------:R0:W-:Y:S03]  /*9c5d0*/  @P1 STG.E.U16 [R8.64], R14 ;  /* 0x0000000e08001986 */ /* 0x0001e6000c101506 */
[----:B------:R1:W-:Y:S01]  /*9c5e0*/  @P6 STG.E.U16 [R2.64], R0 ;  /* 0x0000000002006986 */ /* 0x0003e2000c101506 */
[----:B------:R-:W-:Y:S02]  /*9c5f0*/  ISETP.GE.AND P3, PT, R16, c[0x0][0x17c], PT ;  /* 0x00005f0010007a0c */ /* 0x000fe40003f66270 */
[----:B------:R-:W-:Y:S01]  /*9c600*/  IADD3 R12, R28, 0x1e8, RZ ;  /* 0x000001e81c0c7810 */ /* 0x000fe20007ffe0ff */
[----:B0-----:R-:W-:-:S04]  /*9c610*/  IMAD.WIDE R8, R10, 0x2, R6 ;  /* 0x000000020a087825 */ /* 0x001fc800078e0206 */
[----:B-1----:R-:W-:Y:S01]  /*9c620*/  IMAD.WIDE R2, R10, 0x2, R4 ;  /* 0x000000020a027825 */ /* 0x002fe200078e0204 */
[----:B------:R-:W-:Y:S01]  /*9c630*/  PRMT R0, R23, 0x7632, R0 ;  /* 0x0000763217007816 */ /* 0x000fe20000000000 */
[----:B------:R0:W-:Y:S01]  /*9c640*/  @P2 STG.E.U16 [R8.64], R23 ;  /* 0x0000001708002986 */ /* 0x0001e2000c101506 */
[----:B------:R-:W-:Y:S01]  /*9c650*/  ISETP.LT.AND P2, PT, R26, c[0x0][0x178], !P5 ;  /* 0x00005e001a007a0c */ /* 0x000fe20006f41270 */
[----:B------:R-:W-:Y:S01]  /*9c660*/  ISETP.LT.AND P5, PT, R25, c[0x0][0x178], !P5 ;  /* 0x00005e0019007a0c */ /* 0x000fe20006fa1270 */
[----:B------:R-:W-:Y:S01]  /*9c670*/  ISETP.GE.AND P1, PT, R12, c[0x0][0x17c], PT ;  /* 0x00005f000c007a0c */ /* 0x000fe20003f26270 */
[----:B------:R-:W-:Y:S01]  /*9c680*/  IADD3 R12, R28, 0x1e9, RZ ;  /* 0x000001e91c0c7810 */ /* 0x000fe20007ffe0ff */
[----:B0-----:R-:W3:Y:S01]  /*9c690*/  LDL.LU R23, [R1+0x62c] ;  /* 0x00062c0001177983 */ /* 0x001ee20000300800 */
[----:B------:R-:W-:-:S04]  /*9c6a0*/  IADD3 R8, R10, c[0x0][0x198], RZ ;  /* 0x000066000a087a10 */ /* 0x000fc80007ffe0ff */
[----:B------:R-:W-:Y:S02]  /*9c6b0*/  IADD3 R10, R8, c[0x0][0x198], RZ ;  /* 0x00006600080a7a10 */ /* 0x000fe40007ffe0ff */
[----:B------:R-:W-:-:S03]  /*9c6c0*/  ISETP.GE.AND P6, PT, R12, c[0x0][0x17c], PT ;  /* 0x00005f000c007a0c */ /* 0x000fc60003fc6270 */
[----:B------:R-:W-:Y:S01]  /*9c6d0*/  IMAD.WIDE R12, R10, 0x2, R6 ;  /* 0x000000020a0c7825 */ /* 0x000fe200078e0206 */
[----:B--2---:R-:W-:Y:S01]  /*9c6e0*/  PRMT R14, R24, 0x7632, R14 ;  /* 0x00007632180e7816 */ /* 0x004fe2000000000e */
[----:B------:R0:W-:Y:S01]  /*9c6f0*/  @P0 STG.E.U16 [R2.64], R24 ;  /* 0x0000001802000986 */ /* 0x0001e2000c101506 */
[----:B------:R-:W-:Y:S01]  /*9c700*/  ISETP.LT.AND P0, PT, R26, c[0x0][0x178], !P3 ;  /* 0x00005e001a007a0c */ /* 0x000fe20005f01270 */
[----:B------:R-:W-:Y:S02]  /*9c710*/  ISETP.LT.AND P3, PT, R25, c[0x0][0x178], !P3 ;  /* 0x00005e0019007a0c */ /* 0x000fe40005f61270 */
[----:B0-----:R-:W2:Y:S01]  /*9c720*/  LDL.LU R24, [R1+0xac] ;  /* 0x0000ac0001187983 */ /* 0x001ea20000300800 */
[----:B------:R-:W-:-:S04]  /*9c730*/  IMAD.WIDE R2, R8, 0x2, R6 ;  /* 0x0000000208027825 */ /* 0x000fc800078e0206 */
[--C-:B------:R-:W-:Y:S01]  /*9c740*/  IMAD.WIDE R8, R8, 0x2, R4.reuse ;  /* 0x0000000208087825 */ /* 0x100fe200078e0204 */
[----:B------:R0:W-:Y:S04]  /*9c750*/  @P2 STG.E.U16 [R2.64], R0 ;  /* 0x0000000002002986 */ /* 0x0001e8000c101506 */
[----:B------:R-:W-:Y:S01]  /*9c760*/  @P5 STG.E.U16 [R8.64], R14 ;  /* 0x0000000e08005986 */ /* 0x000fe2000c101506 */
[----:B----4-:R1:W-:Y:S01]  /*9c770*/  @P0 STG.E.U16 [R12.64], R22 ;  /* 0x000000160c000986 */ /* 0x0103e2000c101506 */
[----:B0-----:R-:W-:Y:S01]  /*9c780*/  IMAD.WIDE R2, R10, 0x2, R4 ;  /* 0x000000020a027825 */ /* 0x001fe200078e0204 */
[----:B------:R-:W-:Y:S02]  /*9c790*/  PRMT R0, R22, 0x7632, R0 ;  /* 0x0000763216007816 */ /* 0x000fe40000000000 */
[----:B-1----:R-:W4:Y:S01]  /*9c7a0*/  LDL.LU R22, [R1+0x63c] ;  /* 0x00063c0001167983 */ /* 0x002f220000300800 */
[----:B---3--:R-:W-:-:S03]  /*9c7b0*/  PRMT R12, R29, 0x7632, R12 ;  /* 0x000076321d0c7816 */ /* 0x008fc6000000000c */
[----:B------:R0:W-:Y:S04]  /*9c7c0*/  @P3 STG.E.U16 [R2.64], R29 ;  /* 0x0000001d02003986 */ /* 0x0001e8000c101506 */
[----:B0-----:R-:W3:Y:S01]  /*9c7d0*/  LDL.LU R29, [R1+0x9c] ;  /* 0x00009c00011d7983 */ /* 0x001ee20000300800 */
[----:B------:R-:W-:-:S04]  /*9c7e0*/  IADD3 R16, R28, 0x1e7, RZ ;  /* 0x000001e71c107810 */ /* 0x000fc80007ffe0ff */
[----:B------:R-:W-:Y:S02]  /*9c7f0*/  ISETP.GE.AND P4, PT, R16, c[0x0][0x17c], PT ;  /* 0x00005f0010007a0c */ /* 0x000fe40003f86270 */
[----:B------:R-:W-:Y:S02]  /*9c800*/  IADD3 R14, R10, c[0x0][0x198], RZ ;  /* 0x000066000a0e7a10 */ /* 0x000fe40007ffe0ff */
[C---:B------:R-:W-:Y:S01]  /*9c810*/  ISETP.LT.AND P0, PT, R26.reuse, c[0x0][0x178], !P4 ;  /* 0x00005e001a007a0c */ /* 0x040fe20006701270 */
[C---:B------:R-:W-:Y:S01]  /*9c820*/  ISETP.LT.AND P4, PT, R25.reuse, c[0x0][0x178], !P4 ;  /* 0x00005e0019007a0c */ /* 0x040fe20006781270 */
[----:B------:R-:W-:Y:S01]  /*9c830*/  ISETP.LT.AND P3, PT, R26, c[0x0][0x178], !P1 ;  /* 0x00005e001a007a0c */ /* 0x000fe20004f61270 */
[C---:B------:R-:W-:Y:S01]  /*9c840*/  IMAD.WIDE R8, R14.reuse, 0x2, R6 ;  /* 0x000000020e087825 */ /* 0x040fe200078e0206 */
[C---:B------:R-:W-:Y:S02]  /*9c850*/  IADD3 R10, R14.reuse, c[0x0][0x198], RZ ;  /* 0x000066000e0a7a10 */ /* 0x040fe40007ffe0ff */
[----:B------:R-:W-:Y:S01]  /*9c860*/  ISETP.LT.AND P1, PT, R25, c[0x0][0x178], !P1 ;  /* 0x00005e0019007a0c */ /* 0x000fe20004f21270 */
[----:B------:R-:W-:Y:S01]  /*9c870*/  IMAD.WIDE R2, R14, 0x2, R4 ;  /* 0x000000020e027825 */ /* 0x000fe200078e0204 */
[----:B------:R-:W-:-:S05]  /*9c880*/  IADD3 R16, R28, 0x1ea, RZ ;  /* 0x000001ea1c107810 */ /* 0x000fca0007ffe0ff */
[----:B------:R0:W-:Y:S01]  /*9c890*/  @P0 STG.E.U16 [R8.64], R0 ;  /* 0x0000000008000986 */ /* 0x0001e2000c101506 */
[----:B------:R1:W-:Y:S01]  /*9c8a0*/  @P4 STG.E.U16 [R2.64], R12 ;  /* 0x0000000c02004986 */ /* 0x0003e2000c101506 */
[----:B------:R-:W-:Y:S01]  /*9c8b0*/  ISETP.GE.AND P2, PT, R16, c[0x0][0x17c], PT ;  /* 0x00005f0010007a0c */ /* 0x000fe20003f46270 */
[----:B0-----:R-:W-:-:S04]  /*9c8c0*/  IMAD.WIDE R8, R10, 0x2, R6 ;  /* 0x000000020a087825 */ /* 0x001fc800078e0206 */
[----:B-1----:R-:W-:Y:S01]  /*9c8d0*/  IMAD.WIDE R2, R10, 0x2, R4 ;  /* 0x000000020a027825 */ /* 0x002fe200078e0204 */
[----:B------:R-:W-:Y:S01]  /*9c8e0*/  PRMT R0, R23, 0x7632, R0 ;  /* 0x0000763217007816 */ /* 0x000fe20000000000 */
[----:B------:R0:W-:Y:S01]  /*9c8f0*/  @P3 STG.E.U16 [R8.64], R23 ;  /* 0x0000001708003986 */ /* 0x0001e2000c101506 */
[----:B------:R-:W-:Y:S01]  /*9c900*/  ISETP.LT.AND P3, PT, R26, c[0x0][0x178], !P6 ;  /* 0x00005e001a007a0c */ /* 0x000fe20007761270 */
[----:B------:R-:W-:Y:S01]  /*9c910*/  ISETP.LT.AND P6, PT, R25, c[0x0][0x178], !P6 ;  /* 0x00005e0019007a0c */ /* 0x000fe200077c1270 */
[C---:B------:R-:W-:Y:S02]  /*9c920*/  IADD3 R13, R28.reuse, 0x1ec, RZ ;  /* 0x000001ec1c0d7810 */ /* 0x040fe40007ffe0ff */
[----:B------:R-:W-:Y:S01]  /*9c930*/  IADD3 R12, R28, 0x1ed, RZ ;  /* 0x000001ed1c0c7810 */ /* 0x000fe20007ffe0ff */
[----:B0-----:R-:W3:Y:S01]  /*9c940*/  LDL.LU R23, [R1+0x64c] ;  /* 0x00064c0001177983 */ /* 0x001ee20000300800 */
[----:B------:R-:W-:-:S04]  /*9c950*/  IADD3 R8, R10, c[0x0][0x198], RZ ;  /* 0x000066000a087a10 */ /* 0x000fc80007ffe0ff */
[----:B------:R-:W-:Y:S02]  /*9c960*/  IADD3 R10, R8, c[0x0][0x198], RZ ;  /* 0x00006600080a7a10 */ /* 0x000fe40007ffe0ff */
[----:B------:R-:W-:Y:S02]  /*9c970*/  ISETP.GE.AND P0, PT, R13, c[0x0][0x17c], PT ;  /* 0x00005f000d007a0c */ /* 0x000fe40003f06270 */
[----:B------:R-:W-:Y:S01]  /*9c980*/  ISETP.GE.AND P4, PT, R12, c[0x0][0x17c], PT ;  /* 0x00005f000c007a0c */ /* 0x000fe20003f86270 */
        /* <DEDUP_REMOVED lines=53> */
[----:B------:R-:W-:Y:S02]  /*9cce0*/  @P4 STG.E.U16 [R8.64], R14 ;  /* 0x0000000e08004986 */ /* 0x000fe4000c101506 */
[----:B----4-:R1:W-:Y:S02]  /*9ccf0*/  @P0 STG.E.U16 [R12.64], R22 ;  /* 0x000000160c000986 */ /* 0x0103e4000c101506 */
[----:B0-----:R-:W-:Y:S01]  /*9cd00*/  IMAD.WIDE R2, R10, 0x2, R4 ;  /* 0x000000020a027825 */ /* 0x001fe200078e0204 */
[----:B------:R-:W-:-:S02]  /*9cd10*/  PRMT R0, R22, 0x7632, R0 ;  /* 0x0000763216007816 */ /* 0x000fc40000000000 */
        /* <DEDUP_REMOVED lines=14> */
[----:B------:R-:W-:-:S02]  /*9ce00*/  IADD3 R16, R28, 0x1f2, RZ ;  /* 0x000001f21c107810 */ /* 0x000fc40007ffe0ff */
[----:B------:R-:W-:-:S03]  /*9ce10*/  IADD3 R13, R28, 0x1f4, RZ ;  /* 0x000001f41c0d7810 */ /* 0x000fc60007ffe0ff */
[----:B------:R0:W-:Y:S01]  /*9ce20*/  @P0 STG.E.U16 [R8.64], R0 ;  /* 0x0000000008000986 */ /* 0x0001e2000c101506 */
[----:B------:R1:W-:Y:S01]  /*9ce30*/  @P6 STG.E.U16 [R2.64], R12 ;  /* 0x0000000c02006986 */ /* 0x0003e2000c101506 */
[----:B------:R-:W-:Y:S02]  /*9ce40*/  ISETP.GE.AND P2, PT, R16, c[0x0][0x17c], PT ;  /* 0x00005f0010007a0c */ /* 0x000fe40003f46270 */
[----:B------:R-:W-:Y:S01]  /*9ce50*/  ISETP.GE.AND P0, PT, R13, c[0x0][0x17c], PT ;  /* 0x00005f000d007a0c */ /* 0x000fe20003f06270 */
[----:B0-----:R-:W-:-:S04]  /*9ce60*/  IMAD.WIDE R8, R10, 0x2, R6 ;  /* 0x000000020a087825 */ /* 0x001fc800078e0206 */
[----:B-1----:R-:W-:Y:S01]  /*9ce70*/  IMAD.WIDE R2, R10, 0x2, R4 ;  /* 0x000000020a027825 */ /* 0x002fe200078e0204 */
[----:B------:R0:W-:Y:S01]  /*9ce80*/  @P3 STG.E.U16 [R8.64], R23 ;  /* 0x0000001708003986 */ /* 0x0001e2000c101506 */
[----:B------:R-:W-:Y:S02]  /*9ce90*/  ISETP.LT.AND P3, PT, R26, c[0x0][0x178], !P5 ;  /* 0x00005e001a007a0c */ /* 0x000fe40006f61270 */
[----:B------:R-:W-:Y:S02]  /*9cea0*/  PRMT R0, R23, 0x7632, R0 ;  /* 0x0000763217007816 */ /* 0x000fe40000000000 */
[----:B------:R-:W-:Y:S01]  /*9ceb0*/  IADD3 R13, R10, c[0x0][0x198], RZ ;  /* 0x000066000a0d7a10 */ /* 0x000fe20007ffe0ff */
[----:B------:R-:W-:Y:S01]  /*9cec0*/  ISETP.LT.AND P5, PT, R25, c[0x0][0x178], !P5 ;  /* 0x00005e0019007a0c */ /* 0x000fe20006fa1270 */
[----:B------:R-:W-:Y:S02]  /*9ced0*/  IADD3 R12, R28, 0x1f5, RZ ;  /* 0x000001f51c0c7810 */ /* 0x000fe40007ffe0ff */
[C---:B------:R-:W-:Y:S01]  /*9cee0*/  IADD3 R10, R13.reuse, c[0x0][0x198], RZ ;  /* 0x000066000d0a7a10 */ /* 0x040fe20007ffe0ff */
[----:B0-----:R-:W3:Y:S01]  /*9cef0*/  LDL.LU R23, [R1+0x69c] ;  /* 0x00069c0001177983 */ /* 0x001ee20000300800 */
[----:B------:R-:W-:Y:S01]  /*9cf00*/  IMAD.WIDE R8, R13, 0x2, R4 ;  /* 0x000000020d087825 */ /* 0x000fe200078e0204 */
[----:B------:R-:W-:-:S02]  /*9cf10*/  ISETP.GE.AND P6, PT, R12, c[0x0][0x17c], PT ;  /* 0x00005f000c007a0c */ /* 0x000fc40003fc6270 */
[----:B--2---:R-:W-:Y:S01]  /*9cf20*/  PRMT R14, R24, 0x7632, R14 ;  /* 0x00007632180e7816 */ /* 0x004fe2000000000e */
[----:B------:R0:W-:Y:S01]  /*9cf30*/  @P1 STG.E.U16 [R2.64], R24 ;  /* 0x0000001802001986 */ /* 0x0001e2000c101506 */
[----:B------:R-:W-:Y:S01]  /*9cf40*/  ISETP.LT.AND P1, PT, R26, c[0x0][0x178], !P2 ;  /* 0x00005e001a007a0c */ /* 0x000fe20005721270 */
[----:B------:R-:W-:Y:S02]  /*9cf50*/  ISETP.LT.AND P2, PT, R25, c[0x0][0x178], !P2 ;  /* 0x00005e0019007a0c */ /* 0x000fe40005741270 */
[----:B0-----:R-:W2:Y:S01]  /*9cf60*/  LDL.LU R24, [R1+0x2c] ;  /* 0x00002c0001187983 */ /* 0x001ea20000300800 */
[----:B------:R-:W-:-:S04]  /*9cf70*/  IMAD.WIDE R2, R13, 0x2, R6 ;  /* 0x000000020d027825 */ /* 0x000fc800078e0206 */
[C---:B------:R-:W-:Y:S01]  /*9cf80*/  IMAD.WIDE R12, R10.reuse, 0x2, R6 ;  /* 0x000000020a0c7825 */ /* 0x040fe200078e0206 */
[----:B------:R0:W-:Y:S03]  /*9cf90*/  @P3 STG.E.U16 [R2.64], R0 ;  /* 0x0000000002003986 */ /* 0x0001e6000c101506 */
[----:B------:R-:W-:Y:S02]  /*9cfa0*/  @P5 STG.E.U16 [R8.64], R14 ;  /* 0x0000000e08005986 */ /* 0x000fe4000c101506 */
[----:B----4-:R3:W-:Y:S02]  /*9cfb0*/  @P1 STG.E.U16 [R12.64], R22 ;  /* 0x000000160c001986 */ /* 0x0107e4000c101506 */
[----:B0-----:R-:W-:Y:S01]  /*9cfc0*/  IMAD.WIDE R2, R10, 0x2, R4 ;  /* 0x000000020a027825 */ /* 0x001fe200078e0204 */
[----:B---3--:R-:W-:-:S04]  /*9cfd0*/  PRMT R12, R29, 0x7632, R12 ;  /* 0x000076321d0c7816 */ /* 0x008fc8000000000c */
[----:B------:R0:W-:Y:S04]  /*9cfe0*/  @P2 STG.E.U16 [R2.64], R29 ;  /* 0x0000001d02002986 */ /* 0x0001e8000c101506 */
[----:B0-----:R-:W3:Y:S01]  /*9cff0*/  LDL.LU R29, [R1+0x6ac] ;  /* 0x0006ac00011d7983 */ /* 0x001ee20000300800 */
[----:B------:R-:W-:-:S04]  /*9d000*/  IADD3 R16, R28, 0x1f3, RZ ;  /* 0x000001f31c107810 */ /* 0x000fc80007ffe0ff */
[----:B------:R-:W-:Y:S02]  /*9d010*/  ISETP.GE.AND P4, PT, R16, c[0x0][0x17c], PT ;  /* 0x00005f0010007a0c */ /* 0x000fe40003f86270 */
[----:B------:R-:W-:Y:S02]  /*9d020*/  IADD3 R17, R10, c[0x0][0x198], RZ ;  /* 0x000066000a117a10 */ /* 0x000fe40007ffe0ff */
[----:B------:R-:W-:Y:S01]  /*9d030*/  ISETP.LT.AND P1, PT, R26, c[0x0][0x178], !P4 ;  /* 0x00005e001a007a0c */ /* 0x000fe20006721270 */
[C---:B------:R-:W-:Y:S01]  /*9d040*/  ISETP.LT.AND P4, PT, R25.reuse, c[0x0][0x178], !P4 ;  /* 0x00005e0019007a0c */ /* 0x040fe20006781270 */
[----:B------:R-:W-:Y:S02]  /*9d050*/  PRMT R0, R22, 0x7632, R0 ;  /* 0x0000763216007816 */ /* 0x000fe40000000000 */
[----:B------:R-:W-:Y:S01]  /*9d060*/  ISETP.LT.AND P2, PT, R26, c[0x0][0x178], !P0 ;  /* 0x00005e001a007a0c */ /* 0x000fe20004741270 */
[----:B------:R-:W4:Y:S01]  /*9d070*/  LDL.LU R22, [R1+0x1c] ;  /* 0x00001c0001167983 */ /* 0x000f220000300800 */
[----:B------:R-:W-:Y:S01]  /*9d080*/  ISETP.LT.AND P0, PT, R25, c[0x0][0x178], !P0 ;  /* 0x00005e0019007a0c */ /* 0x000fe20004701270 */
[C---:B------:R-:W-:Y:S01]  /*9d090*/  IMAD.WIDE R8, R17.reuse, 0x2, R6 ;  /* 0x0000000211087825 */ /* 0x040fe200078e0206 */
[----:B------:R-:W-:-:S03]  /*9d0a0*/  IADD3 R10, R17, c[0x0][0x198], RZ ;  /* 0x00006600110a7a10 */ /* 0x000fc60007ffe0ff */
[----:B------:R-:W-:Y:S01]  /*9d0b0*/  IMAD.WIDE R2, R17, 0x2, R4 ;  /* 0x0000000211027825 */ /* 0x000fe200078e0204 */
[----:B------:R-:W-:Y:S01]  /*9d0c0*/  IADD3 R16, R28, 0x1f6, RZ ;  /* 0x000001f61c107810 */ /* 0x000fe20007ffe0ff */
[----:B------:R0:W-:Y:S03]  /*9d0d0*/  @P1 STG.E.U16 [R8.64], R0 ;  /* 0x0000000008001986 */ /* 0x0001e6000c101506 */
[----:B------:R1:W-:Y:S01]  /*9d0e0*/  @P4 STG.E.U16 [R2.64], R12 ;  /* 0x0000000c02004986 */ /* 0x0003e2000c101506 */
[----:B------:R-:W-:Y:S02]  /*9d0f0*/  ISETP.LT.AND P4, PT, R26, c[0x0][0x178], !P6 ;  /* 0x00005e001a007a0c */ /* 0x000fe40007781270 */
[----:B------:R-:W-:Y:S02]  /*9d100*/  IADD3 R13, R10, c[0x0][0x198], RZ ;  /* 0x000066000a0d7a10 */ /* 0x000fe40007ffe0ff */
[----:B------:R-:W-:Y:S01]  /*9d110*/  ISETP.GE.AND P3, PT, R16, c[0x0][0x17c], PT ;  /* 0x00005f0010007a0c */ /* 0x000fe20003f66270 */
[----:B------:R-:W-:-:S02]  /*9d120*/  ISETP.LT.AND P6, PT, R25, c[0x0][0x178], !P6 ;  /* 0x00005e0019007a0c */ /* 0x000fc400077c1270 */
[----:B0-----:R-:W-:-:S04]  /*9d130*/  IMAD.WIDE R8, R10, 0x2, R6 ;  /* 0x000000020a087825 */ /* 0x001fc800078e0206 */
[----:B-1----:R-:W-:Y:S01]  /*9d140*/  IMAD.WIDE R2, R10, 0x2, R4 ;  /* 0x000000020a027825 */ /* 0x002fe200078e0204 */
[----:B------:R0:W-:Y:S01]  /*9d150*/  @P2 STG.E.U16 [R8.64], R23 ;  /* 0x0000001708002986 */ /* 0x0001e2000c101506 */
[----:B------:R-:W-:Y:S02]  /*9d160*/  IADD3 R17, R13, c[0x0][0x198], RZ ;  /* 0x000066000d117a10 */ /* 0x000fe40007ffe0ff */
[----:B------:R-:W-:Y:S02]  /*9d170*/  IADD3 R10, R28, 0x1fb, RZ ;  /* 0x000001fb1c0a7810 */ /* 0x000fe40007ffe0ff */
[----:B0-----:R-:W-:Y:S01]  /*9d180*/  PRMT R9, R23, 0x7632, R9 ;  /* 0x0000763217097816 */ /* 0x001fe20000000009 */
[----:B--2---:R0:W-:Y:S01]  /*9d190*/  @P0 STG.E.U16 [R2.64], R24 ;  /* 0x0000001802000986 */ /* 0x0041e2000c101506 */
[----:B------:R-:W-:Y:S02]  /*9d1a0*/  PRMT R0, R24, 0x7632, R0 ;  /* 0x0000763218007816 */ /* 0x000fe40000000000 */
[----:B------:R-:W-:Y:S01]  /*9d1b0*/  ISETP.LT.AND P0, PT, R26, c[0x0][0x178], !P3 ;  /* 0x00005e001a007a0c */ /* 0x000fe20005f01270 */
[----:B0-----:R-:W2:Y:S01]  /*9d1c0*/  LDL.LU R24, [R1+0x6dc] ;  /* 0x0006dc0001187983 */ /* 0x001ea20000300800 */
[----:B------:R-:W-:-:S04]  /*9d1d0*/  IMAD.WIDE R2, R13, 0x2, R6 ;  /* 0x000000020d027825 */ /* 0x000fc800078e0206 */
[----:B------:R-:W2:Y:S01]  /*9d1e0*/  LDL.LU R23, [R1+0xc] ;  /* 0x00000c0001177983 */ /* 0x000ea20000300800 */
[----:B------:R0:W-:Y:S02]  /*9d1f0*/  @P4 STG.E.U16 [R2.64], R9 ;  /* 0x0000000902004986 */ /* 0x0001e4000c101506 */
[----:B0-----:R-:W-:-:S04]  /*9d200*/  IMAD.WIDE R2, R13, 0x2, R4 ;  /* 0x000000020d027825 */ /* 0x001fc800078e0204 */
[----:B------:R-:W-:Y:S01]  /*9d210*/  IMAD.WIDE R8, R17, 0x2, R6 ;  /* 0x0000000211087825 */ /* 0x000fe200078e0206 */
[----:B------:R-:W-:Y:S01]  /*9d220*/  @P6 STG.E.U16 [R2.64], R0 ;  /* 0x0000000002006986 */ /* 0x000fe2000c101506 */
[----:B------:R-:W-:-:S03]  /*9d230*/  ISETP.GE.AND P6, PT, R10, c[0x0][0x17c], PT ;  /* 0x00005f000a007a0c */ /* 0x000fc60003fc6270 */
[----:B---3--:R0:W-:Y:S01]  /*9d240*/  @P0 STG.E.U16 [R8.64], R29 ;  /* 0x0000001d08000986 */ /* 0x0081e2000c101506 */
[----:B------:R-:W-:-:S03]  /*9d250*/  PRMT R10, R29, 0x7632, R10 ;  /* 0x000076321d0a7816 */ /* 0x000fc6000000000a */
[----:B0-----:R-:W3:Y:S01]  /*9d260*/  LDL.LU R29, [R1+0x6cc] ;  /* 0x0006cc00011d7983 */ /* 0x001ee20000300800 */
[----:B------:R-:W-:Y:S02]  /*9d270*/  ISETP.LT.AND P3, PT, R25, c[0x0][0x178], !P3 ;  /* 0x00005e0019007a0c */ /* 0x000fe40005f61270 */
[C---:B------:R-:W-:Y:S02]  /*9d280*/  IADD3 R12, R28.reuse, 0x1fa, RZ ;  /* 0x000001fa1c0c7810 */ /* 0x040fe40007ffe0ff */
[C---:B------:R-:W-:Y:S02]  /*9d290*/  IADD3 R18, R28.reuse, 0x1f7, RZ ;  /* 0x000001f71c127810 */ /* 0x040fe40007ffe0ff */
[----:B------:R-:W-:Y:S02]  /*9d2a0*/  IADD3 R16, R28, 0x1f8, RZ ;  /* 0x000001f81c107810 */ /* 0x000fe40007ffe0ff */
[----:B------:R-:W-:Y:S02]  /*9d2b0*/  ISETP.GE.AND P4, PT, R12, c[0x0][0x17c], PT ;  /* 0x00005f000c007a0c */ /* 0x000fe40003f86270 */
[----:B------:R-:W-:Y:S01]  /*9d2c0*/  ISETP.GE.AND P5, PT, R18, c[0x0][0x17c], PT ;  /* 0x00005f0012007a0c */ /* 0x000fe20003fa6270 */
[----:B------:R-:W-:Y:S01]  /*9d2d0*/  IMAD.WIDE R12, R17, 0x2, R4 ;  /* 0x00000002110c7825 */ /* 0x000fe200078e0204 */
[----:B------:R-:W-:-:S02]  /*9d2e0*/  ISETP.GE.AND P1, PT, R16, c[0x0][0x17c], PT ;  /* 0x00005f0010007a0c */ /* 0x000fc40003f26270 */
[----:B------:R-:W-:Y:S02]  /*9d2f0*/  IADD3 R17, R17, c[0x0][0x198], RZ ;  /* 0x0000660011117a10 */ /* 0x000fe40007ffe0ff */
[C---:B------:R-:W-:Y:S01]  /*9d300*/  ISETP.LT.AND P0, PT, R26.reuse, c[0x0][0x178], !P5 ;  /* 0x00005e001a007a0c */ /* 0x040fe20006f01270 */
[----:B------:R-:W-:Y:S01]  /*9d310*/  ISETP.LT.AND P5, PT, R25, c[0x0][0x178], !P5 ;  /* 0x00005e0019007a0c */ /* 0x000fe20006fa1270 */
[----:B----4-:R0:W-:Y:S01]  /*9d320*/  @P3 STG.E.U16 [R12.64], R22 ;  /* 0x000000160c003986 */ /* 0x0101e2000c101506 */
[----:B------:R-:W-:Y:S02]  /*9d330*/  ISETP.LT.AND P3, PT, R26, c[0x0][0x178], !P1 ;  /* 0x00005e001a007a0c */ /* 0x000fe40004f61270 */
[----:B------:R-:W-:Y:S02]  /*9d340*/  IADD3 R14, R28, 0x1f9, RZ ;  /* 0x000001f91c0e7810 */ /* 0x000fe40007ffe0ff */
[----:B------:R-:W-:Y:S01]  /*9d350*/  IADD3 R21, R17, c[0x0][0x198], RZ ;  /* 0x0000660011157a10 */ /* 0x000fe20007ffe0ff */
[----:B------:R-:W-:-:S02]  /*9d360*/  ISETP.LT.AND P1, PT, R25, c[0x0][0x178], !P1 ;  /* 0x00005e0019007a0c */ /* 0x000fc40004f21270 */
[----:B------:R-:W-:Y:S01]  /*9d370*/  IMAD.WIDE R2, R17, 0x2, R6 ;  /* 0x0000000211027825 */ /* 0x000fe200078e0206 */
[----:B------:R-:W-:-:S03]  /*9d380*/  ISETP.GE.AND P2, PT, R14, c[0x0][0x17c], PT ;  /* 0x00005f000e007a0c */ /* 0x000fc60003f46270 */
[----:B------:R-:W-:Y:S02]  /*9d390*/  PRMT R14, R22, 0x7632, R14 ;  /* 0x00007632160e7816 */ /* 0x000fe4000000000e */
[----:B------:R-:W-:Y:S01]  /*9d3a0*/  IMAD.WIDE R8, R17, 0x2, R4 ;  /* 0x0000000211087825 */ /* 0x000fe200078e0204 */
[----:B------:R-:W-:-:S03]  /*9d3b0*/  IADD3 R0, R28, 0x1fc, RZ ;  /* 0x000001fc1c007810 */ /* 0x000fc60007ffe0ff */
[C---:B0-----:R-:W-:Y:S01]  /*9d3c0*/  IMAD.WIDE R12, R21.reuse, 0x2, R6 ;  /* 0x00000002150c7825 */ /* 0x041fe200078e0206 */
[----:B------:R0:W-:Y:S03]  /*9d3d0*/  @P0 STG.E.U16 [R2.64], R10 ;  /* 0x0000000a02000986 */ /* 0x0001e6000c101506 */
[----:B------:R1:W-:Y:S02]  /*9d3e0*/  @P5 STG.E.U16 [R8.64], R14 ;  /* 0x0000000e08005986 */ /* 0x0003e4000c101506 */
[C---:B------:R-:W-:Y:S01]  /*9d3f0*/  IMAD.WIDE R16, R21.reuse, 0x2, R4 ;  /* 0x0000000215107825 */ /* 0x040fe200078e0204 */
[----:B------:R-:W-:Y:S02]  /*9d400*/  ISETP.GE.AND P0, PT, R0, c[0x0][0x17c], PT ;  /* 0x00005f0000007a0c */ /* 0x000fe40003f06270 */
[----:B------:R-:W-:Y:S02]  /*9d410*/  IADD3 R21, R21, c[0x0][0x198], RZ ;  /* 0x0000660015157a10 */ /* 0x000fe40007ffe0ff */
[----:B------:R-:W-:-:S03]  /*9d420*/  ISETP.LT.AND P5, PT, R26, c[0x0][0x178], !P4 ;  /* 0x00005e001a007a0c */ /* 0x000fc600067a1270 */
[----:B0-----:R-:W-:-:S04]  /*9d430*/  IMAD.WIDE R2, R21, 0x2, R6 ;  /* 0x0000000215027825 */ /* 0x001fc800078e0206 */
[----:B-1----:R-:W-:Y:S01]  /*9d440*/  IMAD.WIDE R8, R21, 0x2, R4 ;  /* 0x0000000215087825 */ /* 0x002fe200078e0204 */
[----:B------:R-:W-:Y:S01]  /*9d450*/  IADD3 R10, R28, 0x1fe, RZ ;  /* 0x000001fe1c0a7810 */ /* 0x000fe20007ffe0ff */
[----:B--2---:R0:W-:Y:S01]  /*9d460*/  @P3 STG.E.U16 [R12.64], R24 ;  /* 0x000000180c003986 */ /* 0x0041e2000c101506 */
[----:B------:R-:W-:Y:S01]  /*9d470*/  ISETP.LT.AND P3, PT, R26, c[0x0][0x178], !P2 ;  /* 0x00005e001a007a0c */ /* 0x000fe20005761270 */
[----:B------:R-:W-:Y:S01]  /*9d480*/  ISETP.LT.AND P2, PT, R25, c[0x0][0x178], !P2 ;  /* 0x00005e0019007a0c */ /* 0x000fe20005741270 */
[----:B------:R-:W-:Y:S02]  /*9d490*/  PRMT R0, R24, 0x7632, R0 ;  /* 0x0000763218007816 */ /* 0x000fe40000000000 */
[----:B------:R-:W-:Y:S01]  /*9d4a0*/  PRMT R18, R23, 0x7632, R18 ;  /* 0x0000763217127816 */ /* 0x000fe20000000012 */
[----:B------:R1:W-:Y:S04]  /*9d4b0*/  @P1 STG.E.U16 [R16.64], R23 ;  /* 0x0000001710001986 */ /* 0x0003e8000c101506 */
[----:B0-----:R-:W2:Y:S01]  /*9d4c0*/  LDL.LU R24, [R1+0x6bc] ;  /* 0x0006bc0001187983 */ /* 0x001ea20000300800 */
[----:B-1----:R-:W-:-:S03]  /*9d4d0*/  IADD3 R23, R21, c[0x0][0x198], RZ ;  /* 0x0000660015177a10 */ /* 0x002fc60007ffe0ff */
[----:B------:R-:W-:Y:S02]  /*9d4e0*/  @P3 STG.E.U16 [R2.64], R0 ;  /* 0x0000000002003986 */ /* 0x000fe4000c101506 */
[----:B------:R-:W-:Y:S01]  /*9d4f0*/  IMAD.WIDE R12, R23, 0x2, R6 ;  /* 0x00000002170c7825 */ /* 0x000fe200078e0206 */
[----:B------:R-:W-:Y:S01]  /*9d500*/  ISETP.GE.AND P3, PT, R10, c[0x0][0x17c], PT ;  /* 0x00005f000a007a0c */ /* 0x000fe20003f66270 */
[----:B------:R-:W-:Y:S04]  /*9d510*/  @P2 STG.E.U16 [R8.64], R18 ;  /* 0x0000001208002986 */ /* 0x000fe8000c101506 */
[----:B---3--:R0:W-:Y:S01]  /*9d520*/  @P5 STG.E.U16 [R12.64], R29 ;  /* 0x0000001d0c005986 */ /* 0x0081e2000c101506 */
[----:B------:R-:W-:-:S03]  /*9d530*/  PRMT R10, R29, 0x7632, R10 ;  /* 0x000076321d0a7816 */ /* 0x000fc6000000000a */
[----:B0-----:R-:W3:Y:S01]  /*9d540*/  LDL.LU R29, [R1+0x67c] ;  /* 0x00067c00011d7983 */ /* 0x001ee20000300800 */
[C---:B------:R-:W-:Y:S02]  /*9d550*/  ISETP.LT.AND P4, PT, R25.reuse, c[0x0][0x178], !P4 ;  /* 0x00005e0019007a0c */ /* 0x040fe40006781270 */
[C---:B------:R-:W-:Y:S01]  /*9d560*/  ISETP.LT.AND P2, PT, R26.reuse, c[0x0][0x178], !P6 ;  /* 0x00005e001a007a0c */ /* 0x040fe20007741270 */
[----:B------:R-:W-:Y:S01]  /*9d570*/  ISETP.LT.AND P6, PT, R25, c[0x0][0x178], !P6 ;  /* 0x00005e0019007a0c */ /* 0x000fe200077c1270 */
[C---:B------:R-:W-:Y:S02]  /*9d580*/  IADD3 R17, R23.reuse, c[0x0][0x198], RZ ;  /* 0x0000660017117a10 */ /* 0x040fe40007ffe0ff */
[----:B------:R-:W-:Y:S01]  /*9d590*/  ISETP.LT.AND P5, PT, R26, c[0x0][0x178], !P0 ;  /* 0x00005e001a007a0c */ /* 0x000fe200047a1270 */
[----:B------:R-:W-:Y:S01]  /*9d5a0*/  IMAD.WIDE R2, R23, 0x2, R4 ;  /* 0x0000000217027825 */ /* 0x000fe200078e0204 */
[C---:B------:R-:W-:Y:S02]  /*9d5b0*/  IADD3 R21, R17.reuse, c[0x0][0x198], RZ ;  /* 0x0000660011157a10 */ /* 0x040fe40007ffe0ff */
[C---:B------:R-:W-:Y:S01]  /*9d5c0*/  IADD3 R14, R28.reuse, 0x1fd, RZ ;  /* 0x000001fd1c0e7810 */ /* 0x040fe20007ffe0ff */
[----:B------:R-:W-:Y:S01]  /*9d5d0*/  IMAD.WIDE R8, R17, 0x2, R6 ;  /* 0x0000000211087825 */ /* 0x000fe200078e0206 */
[----:B------:R-:W-:-:S02]  /*9d5e0*/  IADD3 R28, R28, 0x1ff, RZ ;  /* 0x000001ff1c1c7810 */ /* 0x000fc40007ffe0ff */
[----:B------:R-:W-:Y:S01]  /*9d5f0*/  PRMT R0, R11, 0x7632, R0 ;  /* 0x000076320b007816 */ /* 0x000fe20000000000 */
[----:B------:R-:W-:-:S04]  /*9d600*/  IMAD.WIDE R12, R17, 0x2, R4 ;  /* 0x00000002110c7825 */ /* 0x000fc800078e0204 */
[----:B------:R-:W-:Y:S01]  /*9d610*/  IMAD.WIDE R16, R21, 0x2, R6 ;  /* 0x0000000215107825 */ /* 0x000fe200078e0206 */
[----:B------:R-:W-:Y:S01]  /*9d620*/  ISETP.GE.AND P1, PT, R14, c[0x0][0x17c], PT ;  /* 0x00005f000e007a0c */ /* 0x000fe20003f26270 */
[----:B------:R0:W-:Y:S01]  /*9d630*/  @P4 STG.E.U16 [R2.64], R11 ;  /* 0x0000000b02004986 */ /* 0x0001e2000c101506 */
[----:B------:R-:W-:Y:S01]  /*9d640*/  ISETP.GE.AND P4, PT, R28, c[0x0][0x17c], PT ;  /* 0x00005f001c007a0c */ /* 0x000fe20003f86270 */
[----:B------:R1:W-:Y:S02]  /*9d650*/  @P2 STG.E.U16 [R8.64], R10 ;  /* 0x0000000a08002986 */ /* 0x0003e4000c101506 */
[----:B------:R4:W-:Y:S01]  /*9d660*/  @P6 STG.E.U16 [R12.64], R0 ;  /* 0x000000000c006986 */ /* 0x0009e2000c101506 */
[----:B------:R-:W-:Y:S02]  /*9d670*/  ISETP.LT.AND P0, PT, R25, c[0x0][0x178], !P0 ;  /* 0x00005e0019007a0c */ /* 0x000fe40004701270 */
[----:B------:R-:W-:Y:S02]  /*9d680*/  IADD3 R23, R21, c[0x0][0x198], RZ ;  /* 0x0000660015177a10 */ /* 0x000fe40007ffe0ff */
[----:B------:R-:W-:-:S02]  /*9d690*/  ISETP.LT.AND P2, PT, R26, c[0x0][0x178], !P4 ;  /* 0x00005e001a007a0c */ /* 0x000fc40006741270 */
[----:B------:R-:W-:Y:S01]  /*9d6a0*/  ISETP.LT.AND P6, PT, R26, c[0x0][0x178], !P3 ;  /* 0x00005e001a007a0c */ /* 0x000fe20005fc1270 */
[C---:B------:R-:W-:Y:S01]  /*9d6b0*/  ISETP.LT.AND P4, PT, R25.reuse, c[0x0][0x178], !P4 ;  /* 0x00005e0019007a0c */ /* 0x040fe20006781270 */
[----:B------:R-:W-:Y:S01]  /*9d6c0*/  ISETP.LT.AND P3, PT, R25, c[0x0][0x178], !P3 ;  /* 0x00005e0019007a0c */ /* 0x000fe20005f61270 */
[----:B0-----:R-:W-:-:S04]  /*9d6d0*/  IMAD.WIDE R2, R21, 0x2, R4 ;  /* 0x0000000215027825 */ /* 0x001fc800078e0204 */
[----:B-1----:R-:W-:Y:S01]  /*9d6e0*/  IMAD.WIDE R8, R23, 0x2, R6 ;  /* 0x0000000217087825 */ /* 0x002fe200078e0206 */
[----:B------:R-:W-:-:S03]  /*9d6f0*/  PRMT R14, R15, 0x7632, R14 ;  /* 0x000076320f0e7816 */ /* 0x000fc6000000000e */
[----:B------:R-:W-:Y:S01]  /*9d700*/  IMAD.WIDE R10, R23, 0x2, R4 ;  /* 0x00000002170a7825 */ /* 0x000fe200078e0204 */
[----:B--2---:R0:W-:Y:S01]  /*9d710*/  @P5 STG.E.U16 [R16.64], R24 ;  /* 0x0000001810005986 */ /* 0x0041e2000c101506 */
[----:B------:R-:W-:Y:S02]  /*9d720*/  ISETP.LT.AND P5, PT, R26, c[0x0][0x178], !P1 ;  /* 0x00005e001a007a0c */ /* 0x000fe40004fa1270 */
[----:B------:R-:W-:Y:S01]  /*9d730*/  ISETP.LT.AND P1, PT, R25, c[0x0][0x178], !P1 ;  /* 0x00005e0019007a0c */ /* 0x000fe20004f21270 */
[----:B------:R-:W-:Y:S02]  /*9d740*/  IADD3 R25, R23, c[0x0][0x198], RZ ;  /* 0x0000660017197a10 */ /* 0x000fe40007ffe0ff */
[----:B----4-:R-:W-:Y:S02]  /*9d750*/  PRMT R0, R24, 0x7632, R0 ;  /* 0x0000763218007816 */ /* 0x010fe40000000000 */
[C---:B------:R-:W-:Y:S01]  /*9d760*/  IADD3 R21, R25.reuse, c[0x0][0x198], RZ ;  /* 0x0000660019157a10 */ /* 0x040fe20007ffe0ff */
[C---:B------:R-:W-:Y:S01]  /*9d770*/  IMAD.WIDE R12, R25.reuse, 0x2, R6 ;  /* 0x00000002190c7825 */ /* 0x040fe200078e0206 */
[----:B------:R3:W-:Y:S03]  /*9d780*/  @P0 STG.E.U16 [R2.64], R15 ;  /* 0x0000000f02000986 */ /* 0x0007e6000c101506 */
[----:B0-----:R-:W-:-:S04]  /*9d790*/  IMAD.WIDE R16, R25, 0x2, R4 ;  /* 0x0000000219107825 */ /* 0x001fc800078e0204 */
[C---:B------:R-:W-:Y:S01]  /*9d7a0*/  IMAD.WIDE R6, R21.reuse, 0x2, R6 ;  /* 0x0000000215067825 */ /* 0x040fe200078e0206 */
[----:B------:R0:W-:Y:S03]  /*9d7b0*/  @P5 STG.E.U16 [R8.64], R0 ;  /* 0x0000000008005986 */ /* 0x0001e6000c101506 */
[----:B------:R0:W-:Y:S02]  /*9d7c0*/  @P1 STG.E.U16 [R10.64], R14 ;  /* 0x0000000e0a001986 */ /* 0x0001e4000c101506 */
[----:B------:R-:W-:Y:S01]  /*9d7d0*/  IMAD.WIDE R4, R21, 0x2, R4 ;  /* 0x0000000215047825 */ /* 0x000fe200078e0204 */
[----:B---3--:R-:W-:Y:S01]  /*9d7e0*/  PRMT R3, R29, 0x7632, R3 ;  /* 0x000076321d037816 */ /* 0x008fe20000000003 */
[----:B------:R0:W-:Y:S02]  /*9d7f0*/  @P6 STG.E.U16 [R12.64], R29 ;  /* 0x0000001d0c006986 */ /* 0x0001e4000c101506 */
[----:B------:R0:W-:Y:S02]  /*9d800*/  @P3 STG.E.U16 [R16.64], R19 ;  /* 0x0000001310003986 */ /* 0x0001e4000c101506 */
[----:B------:R0:W-:Y:S01]  /*9d810*/  @P2 STG.E.U16 [R6.64], R3 ;  /* 0x0000000306002986 */ /* 0x0001e2000c101506 */
[----:B------:R-:W-:Y:S05]  /*9d820*/  @!P4 EXIT ;  /* 0x000000000000c94d */ /* 0x000fea0003800000 */
[----:B------:R-:W-:-:S05]  /*9d830*/  PRMT R2, R19, 0x7632, R2 ;  /* 0x0000763213027816 */ /* 0x000fca0000000002 */
[----:B------:R-:W-:Y:S01]  /*9d840*/  STG.E.U16 [R4.64], R2 ;  /* 0x0000000204007986 */ /* 0x000fe2000c101506 */
[----:B------:R-:W-:Y:S05]  /*9d850*/  EXIT ;  /* 0x000000000000794d */ /* 0x000fea0003800000 */
.L_x_4:
[----:B------:R-:W-:-:S00]  /*9d860*/  BRA `(.L_x_4) ;  /* 0xfffffff000007947 */ /* 0x000fc0000383ffff */
[----:B------:R-:W-:-:S00]  /*9d870*/  NOP ;  /* 0x0000000000007918 */ /* 0x000fc00000000000 */
        /* <DEDUP_REMOVED lines=8> */
.L_x_5:


//--------------------- .nv.shared.matmul_kernel  --------------------------
	.section	.nv.shared.matmul_kernel,"aw",@nobits
	.sectionflags	@""
	.align	16
